// auto-generated by cutlass_sweep.gemm — config: {"arch": "sm_100", "cluster_m": 1, "cluster_n": 8, "dtype": "mxfp8_e5m2", "dtype_b": "mxfp8_e5m2", "layout": "nt", "stages": 0, "tile_k": 256, "tile_m": 128, "tile_n": 256}
#include "cutlass/cutlass.h"
#include "cutlass/gemm/collective/collective_builder.hpp"
#include "cutlass/gemm/device/gemm_universal_adapter.h"
#include "cutlass/gemm/kernel/gemm_universal.hpp"
#include "cutlass/epilogue/collective/collective_builder.hpp"

using ElemA = cutlass::mx_float8_t<cutlass::float_e5m2_t>;
using ElemB = cutlass::mx_float8_t<cutlass::float_e5m2_t>;
using ElemCD = cutlass::bfloat16_t;
using Acc  = float;
using TileShape    = cute::Shape<cute::_128, cute::_256, cute::_256>;
using ClusterShape = cute::Shape<cute::_1, cute::_8, cute::_1>;

using CollectiveEpilogue = typename cutlass::epilogue::collective::CollectiveBuilder<
    cutlass::arch::Sm100, cutlass::arch::OpClassTensorOp,
    TileShape, ClusterShape,
    cutlass::epilogue::collective::EpilogueTileAuto,
    Acc, Acc,
    ElemCD, cutlass::layout::RowMajor, 128 / cutlass::sizeof_bits<ElemCD>::value,
    ElemCD, cutlass::layout::RowMajor, 128 / cutlass::sizeof_bits<ElemCD>::value,
    cutlass::epilogue::collective::EpilogueScheduleAuto
  >::CollectiveOp;

using CollectiveMainloop = typename cutlass::gemm::collective::CollectiveBuilder<
    cutlass::arch::Sm100, cutlass::arch::OpClassBlockScaledTensorOp,
    ElemA, cutlass::layout::RowMajor, 32,
    ElemB, cutlass::layout::ColumnMajor, 32,
    Acc,
    TileShape, ClusterShape,
    cutlass::gemm::collective::StageCountAutoCarveout<static_cast<int>(sizeof(typename CollectiveEpilogue::SharedStorage))>,
    cutlass::gemm::collective::KernelScheduleAuto
  >::CollectiveOp;

using GemmKernel = cutlass::gemm::kernel::GemmUniversal<
    cute::Shape<int,int,int,int>,
    CollectiveMainloop,
    CollectiveEpilogue
>;
using Gemm = cutlass::gemm::device::GemmUniversalAdapter<GemmKernel>;

// Force the device kernel symbol into the cubin without needing a host main.
auto* _anchor = &cutlass::device_kernel<GemmKernel>;


// ===== COMPILED SASS (sm_100a) =====

	.target	sm_100a

	.elftype	@"ET_EXEC"


//--------------------- .note.nv.tkinfo           --------------------------
	.section	.note.nv.tkinfo,"",@"SHT_NOTE"
	.sectionflags	@"SHF_NOTE_NV_TKINFO"
	.tkinfo
        /*0018*/ 	.word	0x00000002
        /*0030*/ 	.string	""
        /*0030*/ 	.string	"ptxas"
        /*0030*/ 	.string	"Cuda compilation tools, release 13.0, V13.0.88"
        /*0030*/ 	.string	"Build cuda_13.0.r13.0/compiler.36424714_0"
        /*0030*/ 	.string	"-arch sm_100a -m 64 "



//--------------------- .note.nv.cuinfo           --------------------------
	.section	.note.nv.cuinfo,"",@"SHT_NOTE"
	.sectionflags	@"SHF_NOTE_NV_CUINFO"
        /*0018*/ 	.short	0x0002
        /*001a*/ 	.short	0x0064
        /*001c*/ 	.short	0x0082
	.zero		2


//--------------------- .nv.info                  --------------------------
	.section	.nv.info,"",@"SHT_CUDA_INFO"
	.align	4


	//----- nvinfo : EIATTR_REGCOUNT
	.align		4
        /*0000*/ 	.byte	0x04, 0x2f
        /*0002*/ 	.short	(.L_19 - .L_18)
	.align		4
.L_18:
        /*0004*/ 	.word	index@(_ZN7cutlass13device_kernelINS_4gemm6kernel13GemmUniversalIN4cute5tupleIJiiiiEEENS1_10collective13CollectiveMmaINS1_46MainloopSm100TmaUmmaWarpSpecializedBlockScaledILi1ELi2ELi1ENS5_IJNS4_1CILi1EEENSA_ILi8EEESB_EEEEENS5_IJNSA_ILi128EEENSA_ILi256EEESG_EEENS5_IJNS_12float_e5m2_tENS_13float_ue8m0_tEEEENS5_IJNS5_IJlSB_lEEENS4_6LayoutINS5_IJNS5_IJNS5_IJNSA_ILi32EEENSA_ILi4EEEEEEiEEESQ_NS5_IJSB_iEEEEEENS5_IJNS5_IJNS5_IJNSA_ILi16EEESO_EEEiEEENS5_IJNS5_IJNSA_ILi0EEESB_EEENSA_ILi512EEEEEENS5_IJSW_iEEEEEEEEEEESK_S13_NS4_8TiledMMAINS4_8MMA_AtomIJNS4_21SM100_MMA_MXF8F6F4_SSISI_SI_fSJ_Li128ELi256ELNS4_4UMMA5MajorE0ELS18_0ELNS17_7ScaleInE0ELS19_0EEEEEENSM_INS5_IJSB_SB_SB_EEENS5_IJSW_SW_SW_EEEEENS5_IJNS4_10UnderscoreES1F_S1F_EEEEENS5_IJNS4_23SM90_TMA_LOAD_MULTICASTES1I_EEENS5_IJNS4_14ComposedLayoutINS4_7SwizzleILi3ELi4ELi3EEENS4_18smem_ptr_flag_bitsILi8EEENSM_INS5_IJSC_SF_EEENS5_IJSF_SB_EEEEEEENSM_INS5_IJNS5_IJNS5_IJSP_SB_EEENS5_IJSN_SB_EEEEEESB_NS5_IJSO_NSA_ILi2EEEEEEEEENS5_IJNS5_IJNS5_IJSU_SY_EEESX_EEESW_NS5_IJSB_SY_EEEEEEEEEEEvNS4_8identityENS5_IJNS4_13SM90_TMA_LOADES26_EEENS5_IJS1S_NSM_INS5_IJNS5_IJNS5_IJSP_S1W_EEES1U_EEESB_S1X_EEENS5_IJS20_SW_NS5_IJSB_NSA_ILi1024EEEEEEEEEEEEEEvS25_EENS_8epilogue10collective18CollectiveEpilogueINS2H_23Sm100TmaWarpSpecializedILi4ELi2ELi64ELb1ELb0EEEJSH_NS5_IJNSM_ISF_SB_EENSM_INSA_ILi64EEESB_EEEEENS_10bfloat16_tESL_S2Q_SL_NS2H_6fusion15FusionCallbacksIS2L_NS2R_17LinearCombinationIS2Q_fS2Q_fLNS_15FloatRoundStyleE2EEESH_S2P_JEEENS4_5SM1004TMEM4LOAD26SM100_TMEM_LOAD_32dp32b64xES26_NS1K_IS1M_NS1N_ILi16EEENSM_INS5_IJSC_S2N_EEENS5_IJS2N_SB_EEEEEEENS4_39AutoVectorizingCopyWithAssumedAlignmentILi128EEENS4_14SM90_TMA_STOREES35_S37_S37_EEEvvEEEEvNT_6ParamsE)
        /*0008*/ 	.word	0x000000ba


	//----- nvinfo : EIATTR_FRAME_SIZE
	.align		4
.L_19:
        /*000c*/ 	.byte	0x04, 0x11
        /*000e*/ 	.short	(.L_21 - .L_20)
	.align		4
.L_20:
        /*0010*/ 	.word	index@($__internal_2_$__cuda_sm10x_tcgen05_guardrail_trap_unallocated_columns_being_dealloced)
        /*0014*/ 	.word	0x00000000


	//----- nvinfo : EIATTR_FRAME_SIZE
	.align		4
.L_21:
        /*0018*/ 	.byte	0x04, 0x11
        /*001a*/ 	.short	(.L_23 - .L_22)
	.align		4
.L_22:
        /*001c*/ 	.word	index@($__internal_1_$__cuda_sm10x_tcgen05_guardrail_trap_phase_invalid_during_alloc)
        /*0020*/ 	.word	0x00000000


	//----- nvinfo : EIATTR_FRAME_SIZE
	.align		4
.L_23:
        /*0024*/ 	.byte	0x04, 0x11
        /*0026*/ 	.short	(.L_25 - .L_24)
	.align		4
.L_24:
        /*0028*/ 	.word	index@($__internal_0_$__cuda_sm10x_tcgen05_guardrail_trap_col_being_dealloced_not_returned_by_alloc)
        /*002c*/ 	.word	0x00000000


	//----- nvinfo : EIATTR_FRAME_SIZE
	.align		4
.L_25:
        /*0030*/ 	.byte	0x04, 0x11
        /*0032*/ 	.short	(.L_27 - .L_26)
	.align		4
.L_26:
        /*0034*/ 	.word	index@(_ZN7cutlass13device_kernelINS_4gemm6kernel13GemmUniversalIN4cute5tupleIJiiiiEEENS1_10collective13CollectiveMmaINS1_46MainloopSm100TmaUmmaWarpSpecializedBlockScaledILi1ELi2ELi1ENS5_IJNS4_1CILi1EEENSA_ILi8EEESB_EEEEENS5_IJNSA_ILi128EEENSA_ILi256EEESG_EEENS5_IJNS_12float_e5m2_tENS_13float_ue8m0_tEEEENS5_IJNS5_IJlSB_lEEENS4_6LayoutINS5_IJNS5_IJNS5_IJNSA_ILi32EEENSA_ILi4EEEEEEiEEESQ_NS5_IJSB_iEEEEEENS5_IJNS5_IJNS5_IJNSA_ILi16EEESO_EEEiEEENS5_IJNS5_IJNSA_ILi0EEESB_EEENSA_ILi512EEEEEENS5_IJSW_iEEEEEEEEEEESK_S13_NS4_8TiledMMAINS4_8MMA_AtomIJNS4_21SM100_MMA_MXF8F6F4_SSISI_SI_fSJ_Li128ELi256ELNS4_4UMMA5MajorE0ELS18_0ELNS17_7ScaleInE0ELS19_0EEEEEENSM_INS5_IJSB_SB_SB_EEENS5_IJSW_SW_SW_EEEEENS5_IJNS4_10UnderscoreES1F_S1F_EEEEENS5_IJNS4_23SM90_TMA_LOAD_MULTICASTES1I_EEENS5_IJNS4_14ComposedLayoutINS4_7SwizzleILi3ELi4ELi3EEENS4_18smem_ptr_flag_bitsILi8EEENSM_INS5_IJSC_SF_EEENS5_IJSF_SB_EEEEEEENSM_INS5_IJNS5_IJNS5_IJSP_SB_EEENS5_IJSN_SB_EEEEEESB_NS5_IJSO_NSA_ILi2EEEEEEEEENS5_IJNS5_IJNS5_IJSU_SY_EEESX_EEESW_NS5_IJSB_SY_EEEEEEEEEEEvNS4_8identityENS5_IJNS4_13SM90_TMA_LOADES26_EEENS5_IJS1S_NSM_INS5_IJNS5_IJNS5_IJSP_S1W_EEES1U_EEESB_S1X_EEENS5_IJS20_SW_NS5_IJSB_NSA_ILi1024EEEEEEEEEEEEEEvS25_EENS_8epilogue10collective18CollectiveEpilogueINS2H_23Sm100TmaWarpSpecializedILi4ELi2ELi64ELb1ELb0EEEJSH_NS5_IJNSM_ISF_SB_EENSM_INSA_ILi64EEESB_EEEEENS_10bfloat16_tESL_S2Q_SL_NS2H_6fusion15FusionCallbacksIS2L_NS2R_17LinearCombinationIS2Q_fS2Q_fLNS_15FloatRoundStyleE2EEESH_S2P_JEEENS4_5SM1004TMEM4LOAD26SM100_TMEM_LOAD_32dp32b64xES26_NS1K_IS1M_NS1N_ILi16EEENSM_INS5_IJSC_S2N_EEENS5_IJS2N_SB_EEEEEEENS4_39AutoVectorizingCopyWithAssumedAlignmentILi128EEENS4_14SM90_TMA_STOREES35_S37_S37_EEEvvEEEEvNT_6ParamsE)
        /*0038*/ 	.word	0x00000000


	//----- nvinfo : EIATTR_MIN_STACK_SIZE
	.align		4
.L_27:
        /*003c*/ 	.byte	0x04, 0x12
        /*003e*/ 	.short	(.L_29 - .L_28)
	.align		4
.L_28:
        /*0040*/ 	.word	index@(_ZN7cutlass13device_kernelINS_4gemm6kernel13GemmUniversalIN4cute5tupleIJiiiiEEENS1_10collective13CollectiveMmaINS1_46MainloopSm100TmaUmmaWarpSpecializedBlockScaledILi1ELi2ELi1ENS5_IJNS4_1CILi1EEENSA_ILi8EEESB_EEEEENS5_IJNSA_ILi128EEENSA_ILi256EEESG_EEENS5_IJNS_12float_e5m2_tENS_13float_ue8m0_tEEEENS5_IJNS5_IJlSB_lEEENS4_6LayoutINS5_IJNS5_IJNS5_IJNSA_ILi32EEENSA_ILi4EEEEEEiEEESQ_NS5_IJSB_iEEEEEENS5_IJNS5_IJNS5_IJNSA_ILi16EEESO_EEEiEEENS5_IJNS5_IJNSA_ILi0EEESB_EEENSA_ILi512EEEEEENS5_IJSW_iEEEEEEEEEEESK_S13_NS4_8TiledMMAINS4_8MMA_AtomIJNS4_21SM100_MMA_MXF8F6F4_SSISI_SI_fSJ_Li128ELi256ELNS4_4UMMA5MajorE0ELS18_0ELNS17_7ScaleInE0ELS19_0EEEEEENSM_INS5_IJSB_SB_SB_EEENS5_IJSW_SW_SW_EEEEENS5_IJNS4_10UnderscoreES1F_S1F_EEEEENS5_IJNS4_23SM90_TMA_LOAD_MULTICASTES1I_EEENS5_IJNS4_14ComposedLayoutINS4_7SwizzleILi3ELi4ELi3EEENS4_18smem_ptr_flag_bitsILi8EEENSM_INS5_IJSC_SF_EEENS5_IJSF_SB_EEEEEEENSM_INS5_IJNS5_IJNS5_IJSP_SB_EEENS5_IJSN_SB_EEEEEESB_NS5_IJSO_NSA_ILi2EEEEEEEEENS5_IJNS5_IJNS5_IJSU_SY_EEESX_EEESW_NS5_IJSB_SY_EEEEEEEEEEEvNS4_8identityENS5_IJNS4_13SM90_TMA_LOADES26_EEENS5_IJS1S_NSM_INS5_IJNS5_IJNS5_IJSP_S1W_EEES1U_EEESB_S1X_EEENS5_IJS20_SW_NS5_IJSB_NSA_ILi1024EEEEEEEEEEEEEEvS25_EENS_8epilogue10collective18CollectiveEpilogueINS2H_23Sm100TmaWarpSpecializedILi4ELi2ELi64ELb1ELb0EEEJSH_NS5_IJNSM_ISF_SB_EENSM_INSA_ILi64EEESB_EEEEENS_10bfloat16_tESL_S2Q_SL_NS2H_6fusion15FusionCallbacksIS2L_NS2R_17LinearCombinationIS2Q_fS2Q_fLNS_15FloatRoundStyleE2EEESH_S2P_JEEENS4_5SM1004TMEM4LOAD26SM100_TMEM_LOAD_32dp32b64xES26_NS1K_IS1M_NS1N_ILi16EEENSM_INS5_IJSC_S2N_EEENS5_IJS2N_SB_EEEEEEENS4_39AutoVectorizingCopyWithAssumedAlignmentILi128EEENS4_14SM90_TMA_STOREES35_S37_S37_EEEvvEEEEvNT_6ParamsE)
        /*0044*/ 	.word	0x00000000
.L_29:


//--------------------- .nv.compat                --------------------------
	.section	.nv.compat,"",@"SHT_CUDA_COMPAT_INFO"
	.align	4
        /*0000*/ 	.byte	0x02, 0x09, 0x01, 0x00, 0x02, 0x02, 0x02, 0x00, 0x02, 0x05, 0x05, 0x00, 0x03, 0x07, 0x01, 0x01
        /*0010*/ 	.byte	0x02, 0x03, 0x01, 0x00, 0x02, 0x06, 0x01, 0x00, 0x04, 0x0b, 0x08, 0x00, 0x09, 0x00, 0x00, 0x00
        /*0020*/ 	.byte	0x00, 0x00, 0x00, 0x00


//--------------------- .nv.info._ZN7cutlass13device_kernelINS_4gemm6kernel13GemmUniversalIN4cute5tupleIJiiiiEEENS1_10collective13CollectiveMmaINS1_46MainloopSm100TmaUmmaWarpSpecializedBlockScaledILi1ELi2ELi1ENS5_IJNS4_1CILi1EEENSA_ILi8EEESB_EEEEENS5_IJNSA_ILi128EEENSA_ILi256EEESG_EEENS5_IJNS_12float_e5m2_tENS_13float_ue8m0_tEEEENS5_IJNS5_IJlSB_lEEENS4_6LayoutINS5_IJNS5_IJNS5_IJNSA_ILi32EEENSA_ILi4EEEEEEiEEESQ_NS5_IJSB_iEEEEEENS5_IJNS5_IJNS5_IJNSA_ILi16EEESO_EEEiEEENS5_IJNS5_IJNSA_ILi0EEESB_EEENSA_ILi512EEEEEENS5_IJSW_iEEEEEEEEEEESK_S13_NS4_8TiledMMAINS4_8MMA_AtomIJNS4_21SM100_MMA_MXF8F6F4_SSISI_SI_fSJ_Li128ELi256ELNS4_4UMMA5MajorE0ELS18_0ELNS17_7ScaleInE0ELS19_0EEEEEENSM_INS5_IJSB_SB_SB_EEENS5_IJSW_SW_SW_EEEEENS5_IJNS4_10UnderscoreES1F_S1F_EEEEENS5_IJNS4_23SM90_TMA_LOAD_MULTICASTES1I_EEENS5_IJNS4_14ComposedLayoutINS4_7SwizzleILi3ELi4ELi3EEENS4_18smem_ptr_flag_bitsILi8EEENSM_INS5_IJSC_SF_EEENS5_IJSF_SB_EEEEEEENSM_INS5_IJNS5_IJNS5_IJSP_SB_EEENS5_IJSN_SB_EEEEEESB_NS5_IJSO_NSA_ILi2EEEEEEEEENS5_IJNS5_IJNS5_IJSU_SY_EEESX_EEESW_NS5_IJSB_SY_EEEEEEEEEEEvNS4_8identityENS5_IJNS4_13SM90_TMA_LOADES26_EEENS5_IJS1S_NSM_INS5_IJNS5_IJNS5_IJSP_S1W_EEES1U_EEESB_S1X_EEENS5_IJS20_SW_NS5_IJSB_NSA_ILi1024EEEEEEEEEEEEEEvS25_EENS_8epilogue10collective18CollectiveEpilogueINS2H_23Sm100TmaWarpSpecializedILi4ELi2ELi64ELb1ELb0EEEJSH_NS5_IJNSM_ISF_SB_EENSM_INSA_ILi64EEESB_EEEEENS_10bfloat16_tESL_S2Q_SL_NS2H_6fusion15FusionCallbacksIS2L_NS2R_17LinearCombinationIS2Q_fS2Q_fLNS_15FloatRoundStyleE2EEESH_S2P_JEEENS4_5SM1004TMEM4LOAD26SM100_TMEM_LOAD_32dp32b64xES26_NS1K_IS1M_NS1N_ILi16EEENSM_INS5_IJSC_S2N_EEENS5_IJS2N_SB_EEEEEEENS4_39AutoVectorizingCopyWithAssumedAlignmentILi128EEENS4_14SM90_TMA_STOREES35_S37_S37_EEEvvEEEEvNT_6ParamsE --------------------------
	.section	.nv.info._ZN7cutlass13device_kernelINS_4gemm6kernel13GemmUniversalIN4cute5tupleIJiiiiEEENS1_10collective13CollectiveMmaINS1_46MainloopSm100TmaUmmaWarpSpecializedBlockScaledILi1ELi2ELi1ENS5_IJNS4_1CILi1EEENSA_ILi8EEESB_EEEEENS5_IJNSA_ILi128EEENSA_ILi256EEESG_EEENS5_IJNS_12float_e5m2_tENS_13float_ue8m0_tEEEENS5_IJNS5_IJlSB_lEEENS4_6LayoutINS5_IJNS5_IJNS5_IJNSA_ILi32EEENSA_ILi4EEEEEEiEEESQ_NS5_IJSB_iEEEEEENS5_IJNS5_IJNS5_IJNSA_ILi16EEESO_EEEiEEENS5_IJNS5_IJNSA_ILi0EEESB_EEENSA_ILi512EEEEEENS5_IJSW_iEEEEEEEEEEESK_S13_NS4_8TiledMMAINS4_8MMA_AtomIJNS4_21SM100_MMA_MXF8F6F4_SSISI_SI_fSJ_Li128ELi256ELNS4_4UMMA5MajorE0ELS18_0ELNS17_7ScaleInE0ELS19_0EEEEEENSM_INS5_IJSB_SB_SB_EEENS5_IJSW_SW_SW_EEEEENS5_IJNS4_10UnderscoreES1F_S1F_EEEEENS5_IJNS4_23SM90_TMA_LOAD_MULTICASTES1I_EEENS5_IJNS4_14ComposedLayoutINS4_7SwizzleILi3ELi4ELi3EEENS4_18smem_ptr_flag_bitsILi8EEENSM_INS5_IJSC_SF_EEENS5_IJSF_SB_EEEEEEENSM_INS5_IJNS5_IJNS5_IJSP_SB_EEENS5_IJSN_SB_EEEEEESB_NS5_IJSO_NSA_ILi2EEEEEEEEENS5_IJNS5_IJNS5_IJSU_SY_EEESX_EEESW_NS5_IJSB_SY_EEEEEEEEEEEvNS4_8identityENS5_IJNS4_13SM90_TMA_LOADES26_EEENS5_IJS1S_NSM_INS5_IJNS5_IJNS5_IJSP_S1W_EEES1U_EEESB_S1X_EEENS5_IJS20_SW_NS5_IJSB_NSA_ILi1024EEEEEEEEEEEEEEvS25_EENS_8epilogue10collective18CollectiveEpilogueINS2H_23Sm100TmaWarpSpecializedILi4ELi2ELi64ELb1ELb0EEEJSH_NS5_IJNSM_ISF_SB_EENSM_INSA_ILi64EEESB_EEEEENS_10bfloat16_tESL_S2Q_SL_NS2H_6fusion15FusionCallbacksIS2L_NS2R_17LinearCombinationIS2Q_fS2Q_fLNS_15FloatRoundStyleE2EEESH_S2P_JEEENS4_5SM1004TMEM4LOAD26SM100_TMEM_LOAD_32dp32b64xES26_NS1K_IS1M_NS1N_ILi16EEENSM_INS5_IJSC_S2N_EEENS5_IJS2N_SB_EEEEEEENS4_39AutoVectorizingCopyWithAssumedAlignmentILi128EEENS4_14SM90_TMA_STOREES35_S37_S37_EEEvvEEEEvNT_6ParamsE,"",@"SHT_CUDA_INFO"
	.sectionflags	@""
	.align	4


	//----- nvinfo : EIATTR_CUDA_API_VERSION
	.align		4
        /*0000*/ 	.byte	0x04, 0x37
        /*0002*/ 	.short	(.L_31 - .L_30)
.L_30:
        /*0004*/ 	.word	0x00000082


	//----- nvinfo : EIATTR_KPARAM_INFO
	.align		4
.L_31:
        /*0008*/ 	.byte	0x04, 0x17
        /*000a*/ 	.short	(.L_33 - .L_32)
.L_32:
        /*000c*/ 	.word	0x00000000
        /*0010*/ 	.short	0x0000
        /*0012*/ 	.short	0x0000
        /*0014*/ 	.byte	0x00, 0xf0, 0x01, 0x30


	//----- nvinfo : EIATTR_AT_ENTRY_FRAGMENTS
	.align		4
.L_33:
        /*0018*/ 	.byte	0x04, 0x4f
        /*001a*/ 	.short	(.L_35 - .L_34)


	//   ....[0]....
.L_34:
        /*001c*/ 	.word	0x00000006


	//----- nvinfo : EIATTR_RESERVED_SMEM_USED
	.align		4
.L_35:
        /*0020*/ 	.byte	0x01, 0x41
	.zero		2


	//----- nvinfo : EIATTR_SPARSE_MMA_MASK
	.align		4
        /*0024*/ 	.byte	0x03, 0x50
        /*0026*/ 	.short	0x0000


	//----- nvinfo : EIATTR_TCGEN05_1CTA_USED
	.align		4
        /*0028*/ 	.byte	0x01, 0x51
	.zero		2


	//----- nvinfo : EIATTR_MAXREG_COUNT
	.align		4
        /*002c*/ 	.byte	0x03, 0x1b
        /*002e*/ 	.short	0x00ff


	//----- nvinfo : EIATTR_NUM_BARRIERS
	.align		4
        /*0030*/ 	.byte	0x02, 0x4c
        /*0032*/ 	.byte	0x07
	.zero		1


	//----- nvinfo : EIATTR_EXTERNS
	.align		4
        /*0034*/ 	.byte	0x04, 0x0f
        /*0036*/ 	.short	(.L_37 - .L_36)


	//   ....[0]....
	.align		4
.L_36:
        /*0038*/ 	.word	index@(__assertfail)


	//----- nvinfo : EIATTR_MERCURY_ISA_VERSION
	.align		4
.L_37:
        /*003c*/ 	.byte	0x03, 0x5f
        /*003e*/ 	.short	0x0101


	//----- nvinfo : EIATTR_INT_WARP_WIDE_INSTR_OFFSETS
	.align		4
        /*0040*/ 	.byte	0x04, 0x31
        /*0042*/ 	.short	(.L_39 - .L_38)


	//   ....[0]....
.L_38:
        /*0044*/ 	.word	0x00000d10


	//   ....[1]....
        /*0048*/ 	.word	0x00000dc0


	//   ....[2]....
        /*004c*/ 	.word	0x00002420


	//   ....[3]....
        /*0050*/ 	.word	0x00004ac0


	//   ....[4]....
        /*0054*/ 	.word	0x00004ae0


	//   ....[5]....
        /*0058*/ 	.word	0x00004b10


	//   ....[6]....
        /*005c*/ 	.word	0x00005450


	//   ....[7]....
        /*0060*/ 	.word	0x000054c0


	//   ....[8]....
        /*0064*/ 	.word	0x000055d0


	//   ....[9]....
        /*0068*/ 	.word	0x000056d0


	//   ....[10]....
        /*006c*/ 	.word	0x00005750


	//   ....[11]....
        /*0070*/ 	.word	0x00005860


	//   ....[12]....
        /*0074*/ 	.word	0x000059b0


	//   ....[13]....
        /*0078*/ 	.word	0x00005a50


	//----- nvinfo : EIATTR_COOP_GROUP_MASK_REGIDS
	.align		4
.L_39:
        /*007c*/ 	.byte	0x04, 0x29
        /*007e*/ 	.short	(.L_41 - .L_40)


	//   ....[0]....
.L_40:
        /*0080*/ 	.word	0xffffffff


	//   ....[1]....
        /*0084*/ 	.word	0xffffffff


	//   ....[2]....
        /*0088*/ 	.word	0xffffffff


	//   ....[3]....
        /*008c*/ 	.word	0xffffffff


	//   ....[4]....
        /*0090*/ 	.word	0xffffffff


	//   ....[5]....
        /*0094*/ 	.word	0xffffffff


	//   ....[6]....
        /*0098*/ 	.word	0xffffffff


	//   ....[7]....
        /*009c*/ 	.word	0xffffffff


	//   ....[8]....
        /*00a0*/ 	.word	0xffffffff


	//   ....[9]....
        /*00a4*/ 	.word	0xffffffff


	//   ....[10]....
        /*00a8*/ 	.word	0xffffffff


	//   ....[11]....
        /*00ac*/ 	.word	0xffffffff


	//   ....[12]....
        /*00b0*/ 	.word	0xffffffff


	//   ....[13]....
        /*00b4*/ 	.word	0xffffffff


	//----- nvinfo : EIATTR_COOP_GROUP_INSTR_OFFSETS
	.align		4
.L_41:
        /*00b8*/ 	.byte	0x04, 0x28
        /*00ba*/ 	.short	(.L_43 - .L_42)


	//   ....[0]....
.L_42:
        /*00bc*/ 	.word	0x00000090


	//   ....[1]....
        /*00c0*/ 	.word	0x00000530


	//   ....[2]....
        /*00c4*/ 	.word	0x00000680


	//   ....[3]....
        /*00c8*/ 	.word	0x00000820


	//   ....[4]....
        /*00cc*/ 	.word	0x00000920


	//   ....[5]....
        /*00d0*/ 	.word	0x00000a90


	//   ....[6]....
        /*00d4*/ 	.word	0x00000bd0


	//   ....[7]....
        /*00d8*/ 	.word	0x00000e40


	//   ....[8]....
        /*00dc*/ 	.word	0x00002300


	//   ....[9]....
        /*00e0*/ 	.word	0x00002f20


	//   ....[10]....
        /*00e4*/ 	.word	0x00003130


	//   ....[11]....
        /*00e8*/ 	.word	0x00003160


	//   ....[12]....
        /*00ec*/ 	.word	0x000049a0


	//   ....[13]....
        /*00f0*/ 	.word	0x00004bd0


	//----- nvinfo : EIATTR_VRC_CTA_INIT_COUNT
	.align		4
.L_43:
        /*00f4*/ 	.byte	0x02, 0x4a
        /*00f6*/ 	.byte	0x80
	.zero		1


	//----- nvinfo : EIATTR_SYSCALL_OFFSETS
	.align		4
        /*00f8*/ 	.byte	0x04, 0x46
        /*00fa*/ 	.short	(.L_45 - .L_44)


	//   ....[0]....
.L_44:
        /*00fc*/ 	.word	0x00006600


	//   ....[1]....
        /*0100*/ 	.word	0x000066f0


	//   ....[2]....
        /*0104*/ 	.word	0x00007090


	//   ....[3]....
        /*0108*/ 	.word	0x00008570


	//   ....[4]....
        /*010c*/ 	.word	0x000099e0


	//   ....[5]....
        /*0110*/ 	.word	0x0000ae30


	//----- nvinfo : EIATTR_MBARRIER_INSTR_OFFSETS
	.align		4
.L_45:
        /*0114*/ 	.byte	0x04, 0x39
        /*0116*/ 	.short	(.L_47 - .L_46)


	//   ....[0]....
.L_46:
        /*0118*/ 	.word	0x00000650
        /*011c*/ 	.word	0x000000ff
        /*0120*/ 	.word	0x00000000
        /*0124*/ 	.short	0x0100
        /*0126*/ 	.byte	0x04
	.zero		1


	//   ....[1]....
        /*0128*/ 	.word	0x00000660
        /*012c*/ 	.word	0x000000ff
        /*0130*/ 	.word	0x00000008
        /*0134*/ 	.short	0x0100
        /*0136*/ 	.byte	0x04
	.zero		1


	//   ....[2]....
        /*0138*/ 	.word	0x00000790
        /*013c*/ 	.word	0x000000ff
        /*0140*/ 	.word	0x00000010
        /*0144*/ 	.short	0x0100
        /*0146*/ 	.byte	0x04
	.zero		1


	//   ....[3]....
        /*0148*/ 	.word	0x000007a0
        /*014c*/ 	.word	0x000000ff
        /*0150*/ 	.word	0x00000030
        /*0154*/ 	.short	0x0100
        /*0156*/ 	.byte	0x04
	.zero		1


	//   ....[4]....
        /*0158*/ 	.word	0x000007b0
        /*015c*/ 	.word	0x000000ff
        /*0160*/ 	.word	0x00000018
        /*0164*/ 	.short	0x0100
        /*0166*/ 	.byte	0x04
	.zero		1


	//   ....[5]....
        /*0168*/ 	.word	0x000007c0
        /*016c*/ 	.word	0x000000ff
        /*0170*/ 	.word	0x00000038
        /*0174*/ 	.short	0x0100
        /*0176*/ 	.byte	0x04
	.zero		1


	//   ....[6]....
        /*0178*/ 	.word	0x000007d0
        /*017c*/ 	.word	0x000000ff
        /*0180*/ 	.word	0x00000020
        /*0184*/ 	.short	0x0100
        /*0186*/ 	.byte	0x04
	.zero		1


	//   ....[7]....
        /*0188*/ 	.word	0x000007e0
        /*018c*/ 	.word	0x000000ff
        /*0190*/ 	.word	0x00000040
        /*0194*/ 	.short	0x0100
        /*0196*/ 	.byte	0x04
	.zero		1


	//   ....[8]....
        /*0198*/ 	.word	0x000007f0
        /*019c*/ 	.word	0x000000ff
        /*01a0*/ 	.word	0x00000028
        /*01a4*/ 	.short	0x0100
        /*01a6*/ 	.byte	0x04
	.zero		1


	//   ....[9]....
        /*01a8*/ 	.word	0x00000800
        /*01ac*/ 	.word	0x000000ff
        /*01b0*/ 	.word	0x00000048
        /*01b4*/ 	.short	0x0100
        /*01b6*/ 	.byte	0x04
	.zero		1


	//   ....[10]....
        /*01b8*/ 	.word	0x000008f0
        /*01bc*/ 	.word	0x000000ff
        /*01c0*/ 	.word	0x00000050
        /*01c4*/ 	.short	0x0100
        /*01c6*/ 	.byte	0x06
	.zero		1


	//   ....[11]....
        /*01c8*/ 	.word	0x00000900
        /*01cc*/ 	.word	0x000000ff
        /*01d0*/ 	.word	0x00000058
        /*01d4*/ 	.short	0x0100
        /*01d6*/ 	.byte	0x06
	.zero		1


	//   ....[12]....
        /*01d8*/ 	.word	0x00000a40
        /*01dc*/ 	.word	0x000000ff
        /*01e0*/ 	.word	0x00000060
        /*01e4*/ 	.short	0x0100
        /*01e6*/ 	.byte	0x06
	.zero		1


	//   ....[13]....
        /*01e8*/ 	.word	0x00000a50
        /*01ec*/ 	.word	0x000000ff
        /*01f0*/ 	.word	0x00000070
        /*01f4*/ 	.short	0x0100
        /*01f6*/ 	.byte	0x06
	.zero		1


	//   ....[14]....
        /*01f8*/ 	.word	0x00000a60
        /*01fc*/ 	.word	0x000000ff
        /*0200*/ 	.word	0x00000068
        /*0204*/ 	.short	0x0100
        /*0206*/ 	.byte	0x06
	.zero		1


	//   ....[15]....
        /*0208*/ 	.word	0x00000a70
        /*020c*/ 	.word	0x000000ff
        /*0210*/ 	.word	0x00000078
        /*0214*/ 	.short	0x0100
        /*0216*/ 	.byte	0x06
	.zero		1


	//   ....[16]....
        /*0218*/ 	.word	0x00000ba0
        /*021c*/ 	.word	0x000000ff
        /*0220*/ 	.word	0x00000080
        /*0224*/ 	.short	0x0100
        /*0226*/ 	.byte	0x04
	.zero		1


	//   ....[17]....
        /*0228*/ 	.word	0x00000bb0
        /*022c*/ 	.word	0x000000ff
        /*0230*/ 	.word	0x00000088
        /*0234*/ 	.short	0x0100
        /*0236*/ 	.byte	0x04
	.zero		1


	//   ....[18]....
        /*0238*/ 	.word	0x00000cc0
        /*023c*/ 	.word	0x000000ff
        /*0240*/ 	.word	0x00000090
        /*0244*/ 	.short	0x0100
        /*0246*/ 	.byte	0x04
	.zero		1


	//   ....[19]....
        /*0248*/ 	.word	0x00000cd0
        /*024c*/ 	.word	0x000000ff
        /*0250*/ 	.word	0x000000a0
        /*0254*/ 	.short	0x0100
        /*0256*/ 	.byte	0x04
	.zero		1


	//   ....[20]....
        /*0258*/ 	.word	0x00000ce0
        /*025c*/ 	.word	0x000000ff
        /*0260*/ 	.word	0x00000098
        /*0264*/ 	.short	0x0100
        /*0266*/ 	.byte	0x04
	.zero		1


	//   ....[21]....
        /*0268*/ 	.word	0x00000cf0
        /*026c*/ 	.word	0x000000ff
        /*0270*/ 	.word	0x000000a8
        /*0274*/ 	.short	0x0100
        /*0276*/ 	.byte	0x04
	.zero		1


	//   ....[22]....
        /*0278*/ 	.word	0x00000df0
        /*027c*/ 	.word	0x000000ff
        /*0280*/ 	.word	0x000000b0
        /*0284*/ 	.short	0x0100
        /*0286*/ 	.byte	0x06
	.zero		1


	//   ....[23]....
        /*0288*/ 	.word	0x00001940
        /*028c*/ 	.word	0x00000002
        /*0290*/ 	.word	0x000000a0
        /*0294*/ 	.short	0x010a
        /*0296*/ 	.byte	0xff
	.zero		1


	//   ....[24]....
        /*0298*/ 	.word	0x00001960
        /*029c*/ 	.word	0x00000002
        /*02a0*/ 	.word	0x00000090
        /*02a4*/ 	.short	0x0101
        /*02a6*/ 	.byte	0xff
	.zero		1


	//   ....[25]....
        /*02a8*/ 	.word	0x000019c0
        /*02ac*/ 	.word	0x000000ff
        /*02b0*/ 	.word	0x00000008
        /*02b4*/ 	.short	0x010a
        /*02b6*/ 	.byte	0x31
	.zero		1


	//   ....[26]....
        /*02b8*/ 	.word	0x00001a70
        /*02bc*/ 	.word	0x000000ff
        /*02c0*/ 	.word	0x00000008
        /*02c4*/ 	.short	0x010a
        /*02c6*/ 	.byte	0x31
	.zero		1


	//   ....[27]....
        /*02c8*/ 	.word	0x00001b70
        /*02cc*/ 	.word	0x000000ff
        /*02d0*/ 	.word	0x00000008
        /*02d4*/ 	.short	0x010a
        /*02d6*/ 	.byte	0x31
	.zero		1


	//   ....[28]....
        /*02d8*/ 	.word	0x00001e50
        /*02dc*/ 	.word	0x000000ff
        /*02e0*/ 	.word	0x00000058
        /*02e4*/ 	.short	0x0101
        /*02e6*/ 	.byte	0x31
	.zero		1


	//   ....[29]....
        /*02e8*/ 	.word	0x00001e70
        /*02ec*/ 	.word	0x000000ff
        /*02f0*/ 	.word	0x00000008
        /*02f4*/ 	.short	0x010a
        /*02f6*/ 	.byte	0x31
	.zero		1


	//   ....[30]....
        /*02f8*/ 	.word	0x00001ed0
        /*02fc*/ 	.word	0x000000ff
        /*0300*/ 	.word	0x00000008
        /*0304*/ 	.short	0x010a
        /*0306*/ 	.byte	0x31
	.zero		1


	//   ....[31]....
        /*0308*/ 	.word	0x00001fc0
        /*030c*/ 	.word	0x000000ff
        /*0310*/ 	.word	0x00000008
        /*0314*/ 	.short	0x010a
        /*0316*/ 	.byte	0x31
	.zero		1


	//   ....[32]....
        /*0318*/ 	.word	0x00002330
        /*031c*/ 	.word	0x00000002
        /*0320*/ 	.word	0x00000060
        /*0324*/ 	.short	0x010a
        /*0326*/ 	.byte	0xff
	.zero		1


	//   ....[33]....
        /*0328*/ 	.word	0x000023f0
        /*032c*/ 	.word	0x00000002
        /*0330*/ 	.word	0x00000000
        /*0334*/ 	.short	0x0101
        /*0336*/ 	.byte	0xff
	.zero		1


	//   ....[34]....
        /*0338*/ 	.word	0x00002950
        /*033c*/ 	.word	0x00000000
        /*0340*/ 	.word	0x00000008
        /*0344*/ 	.short	0x010a
        /*0346*/ 	.byte	0xff
	.zero		1


	//   ....[35]....
        /*0348*/ 	.word	0x00002a80
        /*034c*/ 	.word	0x00000000
        /*0350*/ 	.word	0x00000090
        /*0354*/ 	.short	0x010a
        /*0356*/ 	.byte	0xff
	.zero		1


	//   ....[36]....
        /*0358*/ 	.word	0x00002af0
        /*035c*/ 	.word	0x00000004
        /*0360*/ 	.word	0x00000000
        /*0364*/ 	.short	0x0101
        /*0366*/ 	.byte	0xff
	.zero		1


	//   ....[37]....
        /*0368*/ 	.word	0x00002b10
        /*036c*/ 	.word	0x000000ff
        /*0370*/ 	.word	0x00000070
        /*0374*/ 	.short	0x010a
        /*0376*/ 	.byte	0x04
	.zero		1


	//   ....[38]....
        /*0378*/ 	.word	0x00002c30
        /*037c*/ 	.word	0x00000000
        /*0380*/ 	.word	0x00000060
        /*0384*/ 	.short	0x010a
        /*0386*/ 	.byte	0xff
	.zero		1


	//   ....[39]....
        /*0388*/ 	.word	0x00002d30
        /*038c*/ 	.word	0x00000000
        /*0390*/ 	.word	0x00000000
        /*0394*/ 	.short	0x0101
        /*0396*/ 	.byte	0xff
	.zero		1


	//   ....[40]....
        /*0398*/ 	.word	0x00002dc0
        /*039c*/ 	.word	0x000000ff
        /*03a0*/ 	.word	0x00000070
        /*03a4*/ 	.short	0x0106
        /*03a6*/ 	.byte	0x04
	.zero		1


	//   ....[41]....
        /*03a8*/ 	.word	0x00002de0
        /*03ac*/ 	.word	0x000000ff
        /*03b0*/ 	.word	0x00000070
        /*03b4*/ 	.short	0x010a
        /*03b6*/ 	.byte	0x04
	.zero		1


	//   ....[42]....
        /*03b8*/ 	.word	0x00002e70
        /*03bc*/ 	.word	0x000000ff
        /*03c0*/ 	.word	0x00000070
        /*03c4*/ 	.short	0x0106
        /*03c6*/ 	.byte	0x07
	.zero		1


	//   ....[43]....
        /*03c8*/ 	.word	0x00002eb0
        /*03cc*/ 	.word	0x00000000
        /*03d0*/ 	.word	0x00000070
        /*03d4*/ 	.short	0x010a
        /*03d6*/ 	.byte	0xff
	.zero		1


	//   ....[44]....
        /*03d8*/ 	.word	0x00003d00
        /*03dc*/ 	.word	0x00000002
        /*03e0*/ 	.word	0x00000060
        /*03e4*/ 	.short	0x010a
        /*03e6*/ 	.byte	0xff
	.zero		1


	//   ....[45]....
        /*03e8*/ 	.word	0x00003e10
        /*03ec*/ 	.word	0x00000003
        /*03f0*/ 	.word	0x00000000
        /*03f4*/ 	.short	0x0101
        /*03f6*/ 	.byte	0xff
	.zero		1


	//   ....[46]....
        /*03f8*/ 	.word	0x00003ea0
        /*03fc*/ 	.word	0x000000ff
        /*0400*/ 	.word	0x00000000
        /*0404*/ 	.short	0x010a
        /*0406*/ 	.byte	0x06
	.zero		1


	//   ....[47]....
        /*0408*/ 	.word	0x00003ef0
        /*040c*/ 	.word	0x000000ff
        /*0410*/ 	.word	0x00000000
        /*0414*/ 	.short	0x010a
        /*0416*/ 	.byte	0x06
	.zero		1


	//   ....[48]....
        /*0418*/ 	.word	0x00003f10
        /*041c*/ 	.word	0x000000ff
        /*0420*/ 	.word	0x00000000
        /*0424*/ 	.short	0x010a
        /*0426*/ 	.byte	0x06
	.zero		1


	//   ....[49]....
        /*0428*/ 	.word	0x00003f80
        /*042c*/ 	.word	0x000000ff
        /*0430*/ 	.word	0x00000088
        /*0434*/ 	.short	0x010a
        /*0436*/ 	.byte	0x06
	.zero		1


	//   ....[50]....
        /*0438*/ 	.word	0x00004510
        /*043c*/ 	.word	0x000000ff
        /*0440*/ 	.word	0x00000000
        /*0444*/ 	.short	0x010a
        /*0446*/ 	.byte	0x06
	.zero		1


	//   ....[51]....
        /*0448*/ 	.word	0x000045a0
        /*044c*/ 	.word	0x000000ff
        /*0450*/ 	.word	0x00000000
        /*0454*/ 	.short	0x010a
        /*0456*/ 	.byte	0x06
	.zero		1


	//   ....[52]....
        /*0458*/ 	.word	0x00004980
        /*045c*/ 	.word	0x000000ff
        /*0460*/ 	.word	0x000000b0
        /*0464*/ 	.short	0x010a
        /*0466*/ 	.byte	0x06
	.zero		1


	//   ....[53]....
        /*0468*/ 	.word	0x00004df0
        /*046c*/ 	.word	0x00000000
        /*0470*/ 	.word	0x00000060
        /*0474*/ 	.short	0x010a
        /*0476*/ 	.byte	0xff
	.zero		1


	//   ....[54]....
        /*0478*/ 	.word	0x00004f10
        /*047c*/ 	.word	0x00000000
        /*0480*/ 	.word	0x00000000
        /*0484*/ 	.short	0x0101
        /*0486*/ 	.byte	0xff
	.zero		1


	//   ....[55]....
        /*0488*/ 	.word	0x00005230
        /*048c*/ 	.word	0x000000ff
        /*0490*/ 	.word	0x00000058
        /*0494*/ 	.short	0x010a
        /*0496*/ 	.byte	0x04
	.zero		1


	//   ....[56]....
        /*0498*/ 	.word	0x000053a0
        /*049c*/ 	.word	0x000000ff
        /*04a0*/ 	.word	0x00000030
        /*04a4*/ 	.short	0x010a
        /*04a6*/ 	.byte	0x04
	.zero		1


	//   ....[57]....
        /*04a8*/ 	.word	0x00005570
        /*04ac*/ 	.word	0x000000ff
        /*04b0*/ 	.word	0x00000010
        /*04b4*/ 	.short	0x010b
        /*04b6*/ 	.byte	0x04
	.zero		1


	//   ....[58]....
        /*04b8*/ 	.word	0x00005580
        /*04bc*/ 	.word	0x000000ff
        /*04c0*/ 	.word	0x00000000
        /*04c4*/ 	.short	0x0101
        /*04c6*/ 	.byte	0x15
	.zero		1


	//   ....[59]....
        /*04c8*/ 	.word	0x000055a0
        /*04cc*/ 	.word	0x000000ff
        /*04d0*/ 	.word	0x00000038
        /*04d4*/ 	.short	0x010a
        /*04d6*/ 	.byte	0x04
	.zero		1


	//   ....[60]....
        /*04d8*/ 	.word	0x000056f0
        /*04dc*/ 	.word	0x000000ff
        /*04e0*/ 	.word	0x00000018
        /*04e4*/ 	.short	0x010b
        /*04e6*/ 	.byte	0x04
	.zero		1


	//   ....[61]....
        /*04e8*/ 	.word	0x00005700
        /*04ec*/ 	.word	0x000000ff
        /*04f0*/ 	.word	0x00000000
        /*04f4*/ 	.short	0x0101
        /*04f6*/ 	.byte	0x0f
	.zero		1


	//   ....[62]....
        /*04f8*/ 	.word	0x00005720
        /*04fc*/ 	.word	0x000000ff
        /*0500*/ 	.word	0x00000040
        /*0504*/ 	.short	0x010a
        /*0506*/ 	.byte	0x04
	.zero		1


	//   ....[63]....
        /*0508*/ 	.word	0x00005880
        /*050c*/ 	.word	0x000000ff
        /*0510*/ 	.word	0x00000020
        /*0514*/ 	.short	0x010b
        /*0516*/ 	.byte	0x04
	.zero		1


	//   ....[64]....
        /*0518*/ 	.word	0x00005890
        /*051c*/ 	.word	0x000000ff
        /*0520*/ 	.word	0x00000000
        /*0524*/ 	.short	0x0101
        /*0526*/ 	.byte	0x0e
	.zero		1


	//   ....[65]....
        /*0528*/ 	.word	0x000058a0
        /*052c*/ 	.word	0x000000ff
        /*0530*/ 	.word	0x00000048
        /*0534*/ 	.short	0x010a
        /*0536*/ 	.byte	0x04
	.zero		1


	//   ....[66]....
        /*0538*/ 	.word	0x00005a90
        /*053c*/ 	.word	0x000000ff
        /*0540*/ 	.word	0x00000028
        /*0544*/ 	.short	0x010b
        /*0546*/ 	.byte	0x04
	.zero		1


	//   ....[67]....
        /*0548*/ 	.word	0x00005b30
        /*054c*/ 	.word	0x000000ff
        /*0550*/ 	.word	0x00000000
        /*0554*/ 	.short	0x0101
        /*0556*/ 	.byte	0x0d
	.zero		1


	//   ....[68]....
        /*0558*/ 	.word	0x00005c10
        /*055c*/ 	.word	0x000000ff
        /*0560*/ 	.word	0x00000030
        /*0564*/ 	.short	0x010a
        /*0566*/ 	.byte	0x04
	.zero		1


	//   ....[69]....
        /*0568*/ 	.word	0x00005c30
        /*056c*/ 	.word	0x000000ff
        /*0570*/ 	.word	0x00000038
        /*0574*/ 	.short	0x010a
        /*0576*/ 	.byte	0x04
	.zero		1


	//   ....[70]....
        /*0578*/ 	.word	0x00005c50
        /*057c*/ 	.word	0x000000ff
        /*0580*/ 	.word	0x00000040
        /*0584*/ 	.short	0x010a
        /*0586*/ 	.byte	0x04
	.zero		1


	//   ....[71]....
        /*0588*/ 	.word	0x00005c90
        /*058c*/ 	.word	0x00000000
        /*0590*/ 	.word	0x00000048
        /*0594*/ 	.short	0x010a
        /*0596*/ 	.byte	0xff
	.zero		1


	//   ....[72]....
        /*0598*/ 	.word	0x00005fe0
        /*059c*/ 	.word	0x00000000
        /*05a0*/ 	.word	0x00000060
        /*05a4*/ 	.short	0x010a
        /*05a6*/ 	.byte	0xff
	.zero		1


	//   ....[73]....
        /*05a8*/ 	.word	0x000060f0
        /*05ac*/ 	.word	0x00000000
        /*05b0*/ 	.word	0x00000000
        /*05b4*/ 	.short	0x0101
        /*05b6*/ 	.byte	0xff
	.zero		1


	//   ....[74]....
        /*05b8*/ 	.word	0x00006b80
        /*05bc*/ 	.word	0x000000ff
        /*05c0*/ 	.word	0x00000010
        /*05c4*/ 	.short	0x010a
        /*05c6*/ 	.byte	0x24
	.zero		1


	//   ....[75]....
        /*05c8*/ 	.word	0x00006c80
        /*05cc*/ 	.word	0x000000ff
        /*05d0*/ 	.word	0x00000080
        /*05d4*/ 	.short	0x010a
        /*05d6*/ 	.byte	0x24
	.zero		1


	//   ....[76]....
        /*05d8*/ 	.word	0x00006e30
        /*05dc*/ 	.word	0x000000ff
        /*05e0*/ 	.word	0x00000010
        /*05e4*/ 	.short	0x010a
        /*05e6*/ 	.byte	0x24
	.zero		1


	//   ....[77]....
        /*05e8*/ 	.word	0x00006f70
        /*05ec*/ 	.word	0x000000ff
        /*05f0*/ 	.word	0x00000080
        /*05f4*/ 	.short	0x010a
        /*05f6*/ 	.byte	0x24
	.zero		1


	//   ....[78]....
        /*05f8*/ 	.word	0x00007170
        /*05fc*/ 	.word	0x000000ff
        /*0600*/ 	.word	0x00000000
        /*0604*/ 	.short	0x0101
        /*0606*/ 	.byte	0x04
	.zero		1


	//   ....[79]....
        /*0608*/ 	.word	0x000081e0
        /*060c*/ 	.word	0x00000000
        /*0610*/ 	.word	0x00000000
        /*0614*/ 	.short	0x0101
        /*0616*/ 	.byte	0xff
	.zero		1


	//   ....[80]....
        /*0618*/ 	.word	0x000081f0
        /*061c*/ 	.word	0x00000003
        /*0620*/ 	.word	0x00000010
        /*0624*/ 	.short	0x010a
        /*0626*/ 	.byte	0xff
	.zero		1


	//   ....[81]....
        /*0628*/ 	.word	0x00008300
        /*062c*/ 	.word	0x00000003
        /*0630*/ 	.word	0x00000010
        /*0634*/ 	.short	0x010a
        /*0636*/ 	.byte	0xff
	.zero		1


	//   ....[82]....
        /*0638*/ 	.word	0x00009660
        /*063c*/ 	.word	0x00000000
        /*0640*/ 	.word	0x00000000
        /*0644*/ 	.short	0x0101
        /*0646*/ 	.byte	0xff
	.zero		1


	//   ....[83]....
        /*0648*/ 	.word	0x00009680
        /*064c*/ 	.word	0x00000003
        /*0650*/ 	.word	0x00000010
        /*0654*/ 	.short	0x010a
        /*0656*/ 	.byte	0xff
	.zero		1


	//   ....[84]....
        /*0658*/ 	.word	0x00009770
        /*065c*/ 	.word	0x00000003
        /*0660*/ 	.word	0x00000010
        /*0664*/ 	.short	0x010a
        /*0666*/ 	.byte	0xff
	.zero		1


	//   ....[85]....
        /*0668*/ 	.word	0x0000aad0
        /*066c*/ 	.word	0x00000000
        /*0670*/ 	.word	0x00000000
        /*0674*/ 	.short	0x0101
        /*0676*/ 	.byte	0xff
	.zero		1


	//   ....[86]....
        /*0678*/ 	.word	0x0000aaf0
        /*067c*/ 	.word	0x00000003
        /*0680*/ 	.word	0x00000010
        /*0684*/ 	.short	0x010a
        /*0686*/ 	.byte	0xff
	.zero		1


	//   ....[87]....
        /*0688*/ 	.word	0x0000abc0
        /*068c*/ 	.word	0x00000003
        /*0690*/ 	.word	0x00000010
        /*0694*/ 	.short	0x010a
        /*0696*/ 	.byte	0xff
	.zero		1


	//   ....[88]....
        /*0698*/ 	.word	0x0000bf10
        /*069c*/ 	.word	0x00000000
        /*06a0*/ 	.word	0x00000000
        /*06a4*/ 	.short	0x0101
        /*06a6*/ 	.byte	0xff
	.zero		1


	//   ....[89]....
        /*06a8*/ 	.word	0x0000bff0
        /*06ac*/ 	.word	0x000000ff
        /*06b0*/ 	.word	0x000000b0
        /*06b4*/ 	.short	0x0101
        /*06b6*/ 	.byte	0x24
	.zero		1


	//   ....[90]....
        /*06b8*/ 	.word	0x0000c180
        /*06bc*/ 	.word	0x000000ff
        /*06c0*/ 	.word	0x00000000
        /*06c4*/ 	.short	0x0101
        /*06c6*/ 	.byte	0x04
	.zero		1


	//   ....[91]....
        /*06c8*/ 	.word	0x0000c1a0
        /*06cc*/ 	.word	0x00000002
        /*06d0*/ 	.word	0x000000a0
        /*06d4*/ 	.short	0x010a
        /*06d6*/ 	.byte	0xff
	.zero		1


	//   ....[92]....
        /*06d8*/ 	.word	0x0000c200
        /*06dc*/ 	.word	0x00000002
        /*06e0*/ 	.word	0x00000008
        /*06e4*/ 	.short	0x010a
        /*06e6*/ 	.byte	0xff
	.zero		1


	//   ....[93]....
        /*06e8*/ 	.word	0x0000c260
        /*06ec*/ 	.word	0x00000002
        /*06f0*/ 	.word	0x00000008
        /*06f4*/ 	.short	0x010a
        /*06f6*/ 	.byte	0xff
	.zero		1


	//   ....[94]....
        /*06f8*/ 	.word	0x0000c2b0
        /*06fc*/ 	.word	0x00000002
        /*0700*/ 	.word	0x00000060
        /*0704*/ 	.short	0x010a
        /*0706*/ 	.byte	0xff
	.zero		1


	//   ....[95]....
        /*0708*/ 	.word	0x0000c300
        /*070c*/ 	.word	0x00000000
        /*0710*/ 	.word	0x00000090
        /*0714*/ 	.short	0x010a
        /*0716*/ 	.byte	0xff
	.zero		1


	//   ....[96]....
        /*0718*/ 	.word	0x0000c360
        /*071c*/ 	.word	0x00000000
        /*0720*/ 	.word	0x00000070
        /*0724*/ 	.short	0x010a
        /*0726*/ 	.byte	0xff
	.zero		1


	//   ....[97]....
        /*0728*/ 	.word	0x0000c3b0
        /*072c*/ 	.word	0x00000000
        /*0730*/ 	.word	0x00000060
        /*0734*/ 	.short	0x010a
        /*0736*/ 	.byte	0xff
	.zero		1


	//   ....[98]....
        /*0738*/ 	.word	0x0000c410
        /*073c*/ 	.word	0x00000000
        /*0740*/ 	.word	0x00000070
        /*0744*/ 	.short	0x010a
        /*0746*/ 	.byte	0xff
	.zero		1


	//   ....[99]....
        /*0748*/ 	.word	0x0000c460
        /*074c*/ 	.word	0x00000002
        /*0750*/ 	.word	0x00000060
        /*0754*/ 	.short	0x010a
        /*0756*/ 	.byte	0xff
	.zero		1


	//   ....[100]....
        /*0758*/ 	.word	0x0000c4c0
        /*075c*/ 	.word	0x00000011
        /*0760*/ 	.word	0x00000000
        /*0764*/ 	.short	0x010a
        /*0766*/ 	.byte	0xff
	.zero		1


	//   ....[101]....
        /*0768*/ 	.word	0x0000c520
        /*076c*/ 	.word	0x00000010
        /*0770*/ 	.word	0x00000088
        /*0774*/ 	.short	0x010a
        /*0776*/ 	.byte	0xff
	.zero		1


	//   ....[102]....
        /*0778*/ 	.word	0x0000c580
        /*077c*/ 	.word	0x00000011
        /*0780*/ 	.word	0x00000000
        /*0784*/ 	.short	0x010a
        /*0786*/ 	.byte	0xff
	.zero		1


	//   ....[103]....
        /*0788*/ 	.word	0x0000c5e0
        /*078c*/ 	.word	0x00000000
        /*0790*/ 	.word	0x000000b0
        /*0794*/ 	.short	0x010a
        /*0796*/ 	.byte	0xff
	.zero		1


	//   ....[104]....
        /*0798*/ 	.word	0x0000c630
        /*079c*/ 	.word	0x00000000
        /*07a0*/ 	.word	0x00000060
        /*07a4*/ 	.short	0x010a
        /*07a6*/ 	.byte	0xff
	.zero		1


	//   ....[105]....
        /*07a8*/ 	.word	0x0000c690
        /*07ac*/ 	.word	0x00000000
        /*07b0*/ 	.word	0x00000058
        /*07b4*/ 	.short	0x010a
        /*07b6*/ 	.byte	0xff
	.zero		1


	//   ....[106]....
        /*07b8*/ 	.word	0x0000c6f0
        /*07bc*/ 	.word	0x00000003
        /*07c0*/ 	.word	0x00000030
        /*07c4*/ 	.short	0x010a
        /*07c6*/ 	.byte	0xff
	.zero		1


	//   ....[107]....
        /*07c8*/ 	.word	0x0000c750
        /*07cc*/ 	.word	0x00000003
        /*07d0*/ 	.word	0x00000038
        /*07d4*/ 	.short	0x010a
        /*07d6*/ 	.byte	0xff
	.zero		1


	//   ....[108]....
        /*07d8*/ 	.word	0x0000c7b0
        /*07dc*/ 	.word	0x00000003
        /*07e0*/ 	.word	0x00000040
        /*07e4*/ 	.short	0x010a
        /*07e6*/ 	.byte	0xff
	.zero		1


	//   ....[109]....
        /*07e8*/ 	.word	0x0000c810
        /*07ec*/ 	.word	0x00000003
        /*07f0*/ 	.word	0x00000048
        /*07f4*/ 	.short	0x010a
        /*07f6*/ 	.byte	0xff
	.zero		1


	//   ....[110]....
        /*07f8*/ 	.word	0x0000c870
        /*07fc*/ 	.word	0x00000000
        /*0800*/ 	.word	0x00000030
        /*0804*/ 	.short	0x010a
        /*0806*/ 	.byte	0xff
	.zero		1


	//   ....[111]....
        /*0808*/ 	.word	0x0000c8d0
        /*080c*/ 	.word	0x00000000
        /*0810*/ 	.word	0x00000038
        /*0814*/ 	.short	0x010a
        /*0816*/ 	.byte	0xff
	.zero		1


	//   ....[112]....
        /*0818*/ 	.word	0x0000c930
        /*081c*/ 	.word	0x00000000
        /*0820*/ 	.word	0x00000040
        /*0824*/ 	.short	0x010a
        /*0826*/ 	.byte	0xff
	.zero		1


	//   ....[113]....
        /*0828*/ 	.word	0x0000c980
        /*082c*/ 	.word	0x00000000
        /*0830*/ 	.word	0x00000060
        /*0834*/ 	.short	0x010a
        /*0836*/ 	.byte	0xff
	.zero		1


	//   ....[114]....
        /*0838*/ 	.word	0x0000c9e0
        /*083c*/ 	.word	0x00000000
        /*0840*/ 	.word	0x00000010
        /*0844*/ 	.short	0x010a
        /*0846*/ 	.byte	0xff
	.zero		1


	//   ....[115]....
        /*0848*/ 	.word	0x0000ca40
        /*084c*/ 	.word	0x00000000
        /*0850*/ 	.word	0x00000080
        /*0854*/ 	.short	0x010a
        /*0856*/ 	.byte	0xff
	.zero		1


	//   ....[116]....
        /*0858*/ 	.word	0x0000ca90
        /*085c*/ 	.word	0x00000003
        /*0860*/ 	.word	0x00000010
        /*0864*/ 	.short	0x010a
        /*0866*/ 	.byte	0xff
	.zero		1


	//   ....[117]....
        /*0868*/ 	.word	0x0000cae0
        /*086c*/ 	.word	0x00000003
        /*0870*/ 	.word	0x00000010
        /*0874*/ 	.short	0x010a
        /*0876*/ 	.byte	0xff
	.zero		1


	//   ....[118]....
        /*0878*/ 	.word	0x0000cb30
        /*087c*/ 	.word	0x00000003
        /*0880*/ 	.word	0x00000010
        /*0884*/ 	.short	0x010a
        /*0886*/ 	.byte	0xff
	.zero		1


	//----- nvinfo : EIATTR_NUM_MBARRIERS
	.align		4
.L_47:
        /*0888*/ 	.byte	0x03, 0x38
        /*088a*/ 	.short	0x0017


	//----- nvinfo : EIATTR_EXIT_INSTR_OFFSETS
	.align		4
        /*088c*/ 	.byte	0x04, 0x1c
        /*088e*/ 	.short	(.L_49 - .L_48)


	//   ....[0]....
.L_48:
        /*0890*/ 	.word	0x00002980


	//   ....[1]....
        /*0894*/ 	.word	0x00002e80


	//   ....[2]....
        /*0898*/ 	.word	0x00002ee0


	//   ....[3]....
        /*089c*/ 	.word	0x00004be0


	//   ....[4]....
        /*08a0*/ 	.word	0x00005cc0


	//   ....[5]....
        /*08a4*/ 	.word	0x00005d00


	//   ....[6]....
        /*08a8*/ 	.word	0x0000c070


	//   ....[7]....
        /*08ac*/ 	.word	0x0000c0f0


	//   ....[8]....
        /*08b0*/ 	.word	0x0000c120


	//   ....[9]....
        /*08b4*/ 	.word	0x0000c190


	//----- nvinfo : EIATTR_MAX_THREADS
	.align		4
.L_49:
        /*08b8*/ 	.byte	0x04, 0x05
        /*08ba*/ 	.short	(.L_51 - .L_50)
.L_50:
        /*08bc*/ 	.word	0x00000100
        /*08c0*/ 	.word	0x00000001
        /*08c4*/ 	.word	0x00000001


	//----- nvinfo : EIATTR_CRS_STACK_SIZE
	.align		4
.L_51:
        /*08c8*/ 	.byte	0x04, 0x1e
        /*08ca*/ 	.short	(.L_53 - .L_52)
.L_52:
        /*08cc*/ 	.word	0x00000000


	//----- nvinfo : EIATTR_CBANK_PARAM_SIZE
	.align		4
.L_53:
        /*08d0*/ 	.byte	0x03, 0x19
        /*08d2*/ 	.short	0x0c00


	//----- nvinfo : EIATTR_PARAM_CBANK
	.align		4
        /*08d4*/ 	.byte	0x04, 0x0a
        /*08d6*/ 	.short	(.L_55 - .L_54)
	.align		4
.L_54:
        /*08d8*/ 	.word	index@(.nv.constant0._ZN7cutlass13device_kernelINS_4gemm6kernel13GemmUniversalIN4cute5tupleIJiiiiEEENS1_10collective13CollectiveMmaINS1_46MainloopSm100TmaUmmaWarpSpecializedBlockScaledILi1ELi2ELi1ENS5_IJNS4_1CILi1EEENSA_ILi8EEESB_EEEEENS5_IJNSA_ILi128EEENSA_ILi256EEESG_EEENS5_IJNS_12float_e5m2_tENS_13float_ue8m0_tEEEENS5_IJNS5_IJlSB_lEEENS4_6LayoutINS5_IJNS5_IJNS5_IJNSA_ILi32EEENSA_ILi4EEEEEEiEEESQ_NS5_IJSB_iEEEEEENS5_IJNS5_IJNS5_IJNSA_ILi16EEESO_EEEiEEENS5_IJNS5_IJNSA_ILi0EEESB_EEENSA_ILi512EEEEEENS5_IJSW_iEEEEEEEEEEESK_S13_NS4_8TiledMMAINS4_8MMA_AtomIJNS4_21SM100_MMA_MXF8F6F4_SSISI_SI_fSJ_Li128ELi256ELNS4_4UMMA5MajorE0ELS18_0ELNS17_7ScaleInE0ELS19_0EEEEEENSM_INS5_IJSB_SB_SB_EEENS5_IJSW_SW_SW_EEEEENS5_IJNS4_10UnderscoreES1F_S1F_EEEEENS5_IJNS4_23SM90_TMA_LOAD_MULTICASTES1I_EEENS5_IJNS4_14ComposedLayoutINS4_7SwizzleILi3ELi4ELi3EEENS4_18smem_ptr_flag_bitsILi8EEENSM_INS5_IJSC_SF_EEENS5_IJSF_SB_EEEEEEENSM_INS5_IJNS5_IJNS5_IJSP_SB_EEENS5_IJSN_SB_EEEEEESB_NS5_IJSO_NSA_ILi2EEEEEEEEENS5_IJNS5_IJNS5_IJSU_SY_EEESX_EEESW_NS5_IJSB_SY_EEEEEEEEEEEvNS4_8identityENS5_IJNS4_13SM90_TMA_LOADES26_EEENS5_IJS1S_NSM_INS5_IJNS5_IJNS5_IJSP_S1W_EEES1U_EEESB_S1X_EEENS5_IJS20_SW_NS5_IJSB_NSA_ILi1024EEEEEEEEEEEEEEvS25_EENS_8epilogue10collective18CollectiveEpilogueINS2H_23Sm100TmaWarpSpecializedILi4ELi2ELi64ELb1ELb0EEEJSH_NS5_IJNSM_ISF_SB_EENSM_INSA_ILi64EEESB_EEEEENS_10bfloat16_tESL_S2Q_SL_NS2H_6fusion15FusionCallbacksIS2L_NS2R_17LinearCombinationIS2Q_fS2Q_fLNS_15FloatRoundStyleE2EEESH_S2P_JEEENS4_5SM1004TMEM4LOAD26SM100_TMEM_LOAD_32dp32b64xES26_NS1K_IS1M_NS1N_ILi16EEENSM_INS5_IJSC_S2N_EEENS5_IJS2N_SB_EEEEEEENS4_39AutoVectorizingCopyWithAssumedAlignmentILi128EEENS4_14SM90_TMA_STOREES35_S37_S37_EEEvvEEEEvNT_6ParamsE)
        /*08dc*/ 	.short	0x0380
        /*08de*/ 	.short	0x0c00


	//----- nvinfo : EIATTR_SW_WAR
	.align		4
.L_55:
        /*08e0*/ 	.byte	0x04, 0x36
        /*08e2*/ 	.short	(.L_57 - .L_56)
.L_56:
        /*08e4*/ 	.word	0x00000008
.L_57:


//--------------------- .nv.callgraph             --------------------------
	.section	.nv.callgraph,"",@"SHT_CUDA_CALLGRAPH"
	.align	4
	.sectionentsize	8
	.align		4
        /*0000*/ 	.word	0x00000000
	.align		4
        /*0004*/ 	.word	0xffffffff
	.align		4
        /*0008*/ 	.word	index@(_ZN7cutlass13device_kernelINS_4gemm6kernel13GemmUniversalIN4cute5tupleIJiiiiEEENS1_10collective13CollectiveMmaINS1_46MainloopSm100TmaUmmaWarpSpecializedBlockScaledILi1ELi2ELi1ENS5_IJNS4_1CILi1EEENSA_ILi8EEESB_EEEEENS5_IJNSA_ILi128EEENSA_ILi256EEESG_EEENS5_IJNS_12float_e5m2_tENS_13float_ue8m0_tEEEENS5_IJNS5_IJlSB_lEEENS4_6LayoutINS5_IJNS5_IJNS5_IJNSA_ILi32EEENSA_ILi4EEEEEEiEEESQ_NS5_IJSB_iEEEEEENS5_IJNS5_IJNS5_IJNSA_ILi16EEESO_EEEiEEENS5_IJNS5_IJNSA_ILi0EEESB_EEENSA_ILi512EEEEEENS5_IJSW_iEEEEEEEEEEESK_S13_NS4_8TiledMMAINS4_8MMA_AtomIJNS4_21SM100_MMA_MXF8F6F4_SSISI_SI_fSJ_Li128ELi256ELNS4_4UMMA5MajorE0ELS18_0ELNS17_7ScaleInE0ELS19_0EEEEEENSM_INS5_IJSB_SB_SB_EEENS5_IJSW_SW_SW_EEEEENS5_IJNS4_10UnderscoreES1F_S1F_EEEEENS5_IJNS4_23SM90_TMA_LOAD_MULTICASTES1I_EEENS5_IJNS4_14ComposedLayoutINS4_7SwizzleILi3ELi4ELi3EEENS4_18smem_ptr_flag_bitsILi8EEENSM_INS5_IJSC_SF_EEENS5_IJSF_SB_EEEEEEENSM_INS5_IJNS5_IJNS5_IJSP_SB_EEENS5_IJSN_SB_EEEEEESB_NS5_IJSO_NSA_ILi2EEEEEEEEENS5_IJNS5_IJNS5_IJSU_SY_EEESX_EEESW_NS5_IJSB_SY_EEEEEEEEEEEvNS4_8identityENS5_IJNS4_13SM90_TMA_LOADES26_EEENS5_IJS1S_NSM_INS5_IJNS5_IJNS5_IJSP_S1W_EEES1U_EEESB_S1X_EEENS5_IJS20_SW_NS5_IJSB_NSA_ILi1024EEEEEEEEEEEEEEvS25_EENS_8epilogue10collective18CollectiveEpilogueINS2H_23Sm100TmaWarpSpecializedILi4ELi2ELi64ELb1ELb0EEEJSH_NS5_IJNSM_ISF_SB_EENSM_INSA_ILi64EEESB_EEEEENS_10bfloat16_tESL_S2Q_SL_NS2H_6fusion15FusionCallbacksIS2L_NS2R_17LinearCombinationIS2Q_fS2Q_fLNS_15FloatRoundStyleE2EEESH_S2P_JEEENS4_5SM1004TMEM4LOAD26SM100_TMEM_LOAD_32dp32b64xES26_NS1K_IS1M_NS1N_ILi16EEENSM_INS5_IJSC_S2N_EEENS5_IJS2N_SB_EEEEEEENS4_39AutoVectorizingCopyWithAssumedAlignmentILi128EEENS4_14SM90_TMA_STOREES35_S37_S37_EEEvvEEEEvNT_6ParamsE)
	.align		4
        /*000c*/ 	.word	index@(__assertfail)
	.align		4
        /*0010*/ 	.word	0x00000000
	.align		4
        /*0014*/ 	.word	0xfffffffe
	.align		4
        /*0018*/ 	.word	0x00000000
	.align		4
        /*001c*/ 	.word	0xfffffffd
	.align		4
        /*0020*/ 	.word	0x00000000
	.align		4
        /*0024*/ 	.word	0xfffffffc


//--------------------- .nv.constant4             --------------------------
	.section	.nv.constant4,"a",@progbits
	.align	8
	.align		8
.nv.constant4:
        /*0000*/ 	.dword	__assertfail
	.align		8
        /*0008*/ 	.dword	__unnamed_1
	.align		8
        /*0010*/ 	.dword	__unnamed_2
	.align		8
        /*0018*/ 	.dword	_ZN40_INTERNAL_f0f23a24_4_k_cu_9ac85858_372324cuda3std3__45__cpo5beginE
	.align		8
        /*0020*/ 	.dword	_ZN40_INTERNAL_f0f23a24_4_k_cu_9ac85858_372324cuda3std3__45__cpo3endE
	.align		8
        /*0028*/ 	.dword	_ZN40_INTERNAL_f0f23a24_4_k_cu_9ac85858_372324cuda3std3__45__cpo6cbeginE
	.align		8
        /*0030*/ 	.dword	_ZN40_INTERNAL_f0f23a24_4_k_cu_9ac85858_372324cuda3std3__45__cpo4cendE
	.align		8
        /*0038*/ 	.dword	_ZN40_INTERNAL_f0f23a24_4_k_cu_9ac85858_372324cuda3std3__442_GLOBAL__N__f0f23a24_4_k_cu_9ac85858_372326ignoreE
	.align		8
        /*0040*/ 	.dword	_ZN40_INTERNAL_f0f23a24_4_k_cu_9ac85858_372324cuda3std3__419piecewise_constructE
	.align		8
        /*0048*/ 	.dword	_ZN40_INTERNAL_f0f23a24_4_k_cu_9ac85858_372324cuda3std3__48in_placeE
	.align		8
        /*0050*/ 	.dword	_ZN40_INTERNAL_f0f23a24_4_k_cu_9ac85858_372324cuda3std6ranges3__45__cpo4swapE
	.align		8
        /*0058*/ 	.dword	_ZN40_INTERNAL_f0f23a24_4_k_cu_9ac85858_372324cuda3std6ranges3__45__cpo9iter_moveE
	.align		8
        /*0060*/ 	.dword	_ZN40_INTERNAL_f0f23a24_4_k_cu_9ac85858_372324cute7productE
	.align		8
        /*0068*/ 	.dword	_ZN40_INTERNAL_f0f23a24_4_k_cu_9ac85858_372324cute1_E
	.align		8
        /*0070*/ 	.dword	$str$25
	.align		8
        /*0078*/ 	.dword	$str$26
	.align		8
        /*0080*/ 	.dword	$str$27
	.align		8
        /*0088*/ 	.dword	$str$28


//--------------------- .text._ZN7cutlass13device_kernelINS_4gemm6kernel13GemmUniversalIN4cute5tupleIJiiiiEEENS1_10collective13CollectiveMmaINS1_46MainloopSm100TmaUmmaWarpSpecializedBlockScaledILi1ELi2ELi1ENS5_IJNS4_1CILi1EEENSA_ILi8EEESB_EEEEENS5_IJNSA_ILi128EEENSA_ILi256EEESG_EEENS5_IJNS_12float_e5m2_tENS_13float_ue8m0_tEEEENS5_IJNS5_IJlSB_lEEENS4_6LayoutINS5_IJNS5_IJNS5_IJNSA_ILi32EEENSA_ILi4EEEEEEiEEESQ_NS5_IJSB_iEEEEEENS5_IJNS5_IJNS5_IJNSA_ILi16EEESO_EEEiEEENS5_IJNS5_IJNSA_ILi0EEESB_EEENSA_ILi512EEEEEENS5_IJSW_iEEEEEEEEEEESK_S13_NS4_8TiledMMAINS4_8MMA_AtomIJNS4_21SM100_MMA_MXF8F6F4_SSISI_SI_fSJ_Li128ELi256ELNS4_4UMMA5MajorE0ELS18_0ELNS17_7ScaleInE0ELS19_0EEEEEENSM_INS5_IJSB_SB_SB_EEENS5_IJSW_SW_SW_EEEEENS5_IJNS4_10UnderscoreES1F_S1F_EEEEENS5_IJNS4_23SM90_TMA_LOAD_MULTICASTES1I_EEENS5_IJNS4_14ComposedLayoutINS4_7SwizzleILi3ELi4ELi3EEENS4_18smem_ptr_flag_bitsILi8EEENSM_INS5_IJSC_SF_EEENS5_IJSF_SB_EEEEEEENSM_INS5_IJNS5_IJNS5_IJSP_SB_EEENS5_IJSN_SB_EEEEEESB_NS5_IJSO_NSA_ILi2EEEEEEEEENS5_IJNS5_IJNS5_IJSU_SY_EEESX_EEESW_NS5_IJSB_SY_EEEEEEEEEEEvNS4_8identityENS5_IJNS4_13SM90_TMA_LOADES26_EEENS5_IJS1S_NSM_INS5_IJNS5_IJNS5_IJSP_S1W_EEES1U_EEESB_S1X_EEENS5_IJS20_SW_NS5_IJSB_NSA_ILi1024EEEEEEEEEEEEEEvS25_EENS_8epilogue10collective18CollectiveEpilogueINS2H_23Sm100TmaWarpSpecializedILi4ELi2ELi64ELb1ELb0EEEJSH_NS5_IJNSM_ISF_SB_EENSM_INSA_ILi64EEESB_EEEEENS_10bfloat16_tESL_S2Q_SL_NS2H_6fusion15FusionCallbacksIS2L_NS2R_17LinearCombinationIS2Q_fS2Q_fLNS_15FloatRoundStyleE2EEESH_S2P_JEEENS4_5SM1004TMEM4LOAD26SM100_TMEM_LOAD_32dp32b64xES26_NS1K_IS1M_NS1N_ILi16EEENSM_INS5_IJSC_S2N_EEENS5_IJS2N_SB_EEEEEEENS4_39AutoVectorizingCopyWithAssumedAlignmentILi128EEENS4_14SM90_TMA_STOREES35_S37_S37_EEEvvEEEEvNT_6ParamsE --------------------------
	.section	.text._ZN7cutlass13device_kernelINS_4gemm6kernel13GemmUniversalIN4cute5tupleIJiiiiEEENS1_10collective13CollectiveMmaINS1_46MainloopSm100TmaUmmaWarpSpecializedBlockScaledILi1ELi2ELi1ENS5_IJNS4_1CILi1EEENSA_ILi8EEESB_EEEEENS5_IJNSA_ILi128EEENSA_ILi256EEESG_EEENS5_IJNS_12float_e5m2_tENS_13float_ue8m0_tEEEENS5_IJNS5_IJlSB_lEEENS4_6LayoutINS5_IJNS5_IJNS5_IJNSA_ILi32EEENSA_ILi4EEEEEEiEEESQ_NS5_IJSB_iEEEEEENS5_IJNS5_IJNS5_IJNSA_ILi16EEESO_EEEiEEENS5_IJNS5_IJNSA_ILi0EEESB_EEENSA_ILi512EEEEEENS5_IJSW_iEEEEEEEEEEESK_S13_NS4_8TiledMMAINS4_8MMA_AtomIJNS4_21SM100_MMA_MXF8F6F4_SSISI_SI_fSJ_Li128ELi256ELNS4_4UMMA5MajorE0ELS18_0ELNS17_7ScaleInE0ELS19_0EEEEEENSM_INS5_IJSB_SB_SB_EEENS5_IJSW_SW_SW_EEEEENS5_IJNS4_10UnderscoreES1F_S1F_EEEEENS5_IJNS4_23SM90_TMA_LOAD_MULTICASTES1I_EEENS5_IJNS4_14ComposedLayoutINS4_7SwizzleILi3ELi4ELi3EEENS4_18smem_ptr_flag_bitsILi8EEENSM_INS5_IJSC_SF_EEENS5_IJSF_SB_EEEEEEENSM_INS5_IJNS5_IJNS5_IJSP_SB_EEENS5_IJSN_SB_EEEEEESB_NS5_IJSO_NSA_ILi2EEEEEEEEENS5_IJNS5_IJNS5_IJSU_SY_EEESX_EEESW_NS5_IJSB_SY_EEEEEEEEEEEvNS4_8identityENS5_IJNS4_13SM90_TMA_LOADES26_EEENS5_IJS1S_NSM_INS5_IJNS5_IJNS5_IJSP_S1W_EEES1U_EEESB_S1X_EEENS5_IJS20_SW_NS5_IJSB_NSA_ILi1024EEEEEEEEEEEEEEvS25_EENS_8epilogue10collective18CollectiveEpilogueINS2H_23Sm100TmaWarpSpecializedILi4ELi2ELi64ELb1ELb0EEEJSH_NS5_IJNSM_ISF_SB_EENSM_INSA_ILi64EEESB_EEEEENS_10bfloat16_tESL_S2Q_SL_NS2H_6fusion15FusionCallbacksIS2L_NS2R_17LinearCombinationIS2Q_fS2Q_fLNS_15FloatRoundStyleE2EEESH_S2P_JEEENS4_5SM1004TMEM4LOAD26SM100_TMEM_LOAD_32dp32b64xES26_NS1K_IS1M_NS1N_ILi16EEENSM_INS5_IJSC_S2N_EEENS5_IJS2N_SB_EEEEEEENS4_39AutoVectorizingCopyWithAssumedAlignmentILi128EEENS4_14SM90_TMA_STOREES35_S37_S37_EEEvvEEEEvNT_6ParamsE,"ax",@progbits
	.align	128
.text._ZN7cutlass13device_kernelINS_4gemm6kernel13GemmUniversalIN4cute5tupleIJiiiiEEENS1_10collective13CollectiveMmaINS1_46MainloopSm100TmaUmmaWarpSpecializedBlockScaledILi1ELi2ELi1ENS5_IJNS4_1CILi1EEENSA_ILi8EEESB_EEEEENS5_IJNSA_ILi128EEENSA_ILi256EEESG_EEENS5_IJNS_12float_e5m2_tENS_13float_ue8m0_tEEEENS5_IJNS5_IJlSB_lEEENS4_6LayoutINS5_IJNS5_IJNS5_IJNSA_ILi32EEENSA_ILi4EEEEEEiEEESQ_NS5_IJSB_iEEEEEENS5_IJNS5_IJNS5_IJNSA_ILi16EEESO_EEEiEEENS5_IJNS5_IJNSA_ILi0EEESB_EEENSA_ILi512EEEEEENS5_IJSW_iEEEEEEEEEEESK_S13_NS4_8TiledMMAINS4_8MMA_AtomIJNS4_21SM100_MMA_MXF8F6F4_SSISI_SI_fSJ_Li128ELi256ELNS4_4UMMA5MajorE0ELS18_0ELNS17_7ScaleInE0ELS19_0EEEEEENSM_INS5_IJSB_SB_SB_EEENS5_IJSW_SW_SW_EEEEENS5_IJNS4_10UnderscoreES1F_S1F_EEEEENS5_IJNS4_23SM90_TMA_LOAD_MULTICASTES1I_EEENS5_IJNS4_14ComposedLayoutINS4_7SwizzleILi3ELi4ELi3EEENS4_18smem_ptr_flag_bitsILi8EEENSM_INS5_IJSC_SF_EEENS5_IJSF_SB_EEEEEEENSM_INS5_IJNS5_IJNS5_IJSP_SB_EEENS5_IJSN_SB_EEEEEESB_NS5_IJSO_NSA_ILi2EEEEEEEEENS5_IJNS5_IJNS5_IJSU_SY_EEESX_EEESW_NS5_IJSB_SY_EEEEEEEEEEEvNS4_8identityENS5_IJNS4_13SM90_TMA_LOADES26_EEENS5_IJS1S_NSM_INS5_IJNS5_IJNS5_IJSP_S1W_EEES1U_EEESB_S1X_EEENS5_IJS20_SW_NS5_IJSB_NSA_ILi1024EEEEEEEEEEEEEEvS25_EENS_8epilogue10collective18CollectiveEpilogueINS2H_23Sm100TmaWarpSpecializedILi4ELi2ELi64ELb1ELb0EEEJSH_NS5_IJNSM_ISF_SB_EENSM_INSA_ILi64EEESB_EEEEENS_10bfloat16_tESL_S2Q_SL_NS2H_6fusion15FusionCallbacksIS2L_NS2R_17LinearCombinationIS2Q_fS2Q_fLNS_15FloatRoundStyleE2EEESH_S2P_JEEENS4_5SM1004TMEM4LOAD26SM100_TMEM_LOAD_32dp32b64xES26_NS1K_IS1M_NS1N_ILi16EEENSM_INS5_IJSC_S2N_EEENS5_IJS2N_SB_EEEEEEENS4_39AutoVectorizingCopyWithAssumedAlignmentILi128EEENS4_14SM90_TMA_STOREES35_S37_S37_EEEvvEEEEvNT_6ParamsE:
        .type           _ZN7cutlass13device_kernelINS_4gemm6kernel13GemmUniversalIN4cute5tupleIJiiiiEEENS1_10collective13CollectiveMmaINS1_46MainloopSm100TmaUmmaWarpSpecializedBlockScaledILi1ELi2ELi1ENS5_IJNS4_1CILi1EEENSA_ILi8EEESB_EEEEENS5_IJNSA_ILi128EEENSA_ILi256EEESG_EEENS5_IJNS_12float_e5m2_tENS_13float_ue8m0_tEEEENS5_IJNS5_IJlSB_lEEENS4_6LayoutINS5_IJNS5_IJNS5_IJNSA_ILi32EEENSA_ILi4EEEEEEiEEESQ_NS5_IJSB_iEEEEEENS5_IJNS5_IJNS5_IJNSA_ILi16EEESO_EEEiEEENS5_IJNS5_IJNSA_ILi0EEESB_EEENSA_ILi512EEEEEENS5_IJSW_iEEEEEEEEEEESK_S13_NS4_8TiledMMAINS4_8MMA_AtomIJNS4_21SM100_MMA_MXF8F6F4_SSISI_SI_fSJ_Li128ELi256ELNS4_4UMMA5MajorE0ELS18_0ELNS17_7ScaleInE0ELS19_0EEEEEENSM_INS5_IJSB_SB_SB_EEENS5_IJSW_SW_SW_EEEEENS5_IJNS4_10UnderscoreES1F_S1F_EEEEENS5_IJNS4_23SM90_TMA_LOAD_MULTICASTES1I_EEENS5_IJNS4_14ComposedLayoutINS4_7SwizzleILi3ELi4ELi3EEENS4_18smem_ptr_flag_bitsILi8EEENSM_INS5_IJSC_SF_EEENS5_IJSF_SB_EEEEEEENSM_INS5_IJNS5_IJNS5_IJSP_SB_EEENS5_IJSN_SB_EEEEEESB_NS5_IJSO_NSA_ILi2EEEEEEEEENS5_IJNS5_IJNS5_IJSU_SY_EEESX_EEESW_NS5_IJSB_SY_EEEEEEEEEEEvNS4_8identityENS5_IJNS4_13SM90_TMA_LOADES26_EEENS5_IJS1S_NSM_INS5_IJNS5_IJNS5_IJSP_S1W_EEES1U_EEESB_S1X_EEENS5_IJS20_SW_NS5_IJSB_NSA_ILi1024EEEEEEEEEEEEEEvS25_EENS_8epilogue10collective18CollectiveEpilogueINS2H_23Sm100TmaWarpSpecializedILi4ELi2ELi64ELb1ELb0EEEJSH_NS5_IJNSM_ISF_SB_EENSM_INSA_ILi64EEESB_EEEEENS_10bfloat16_tESL_S2Q_SL_NS2H_6fusion15FusionCallbacksIS2L_NS2R_17LinearCombinationIS2Q_fS2Q_fLNS_15FloatRoundStyleE2EEESH_S2P_JEEENS4_5SM1004TMEM4LOAD26SM100_TMEM_LOAD_32dp32b64xES26_NS1K_IS1M_NS1N_ILi16EEENSM_INS5_IJSC_S2N_EEENS5_IJS2N_SB_EEEEEEENS4_39AutoVectorizingCopyWithAssumedAlignmentILi128EEENS4_14SM90_TMA_STOREES35_S37_S37_EEEvvEEEEvNT_6ParamsE,@function
        .size           _ZN7cutlass13device_kernelINS_4gemm6kernel13GemmUniversalIN4cute5tupleIJiiiiEEENS1_10collective13CollectiveMmaINS1_46MainloopSm100TmaUmmaWarpSpecializedBlockScaledILi1ELi2ELi1ENS5_IJNS4_1CILi1EEENSA_ILi8EEESB_EEEEENS5_IJNSA_ILi128EEENSA_ILi256EEESG_EEENS5_IJNS_12float_e5m2_tENS_13float_ue8m0_tEEEENS5_IJNS5_IJlSB_lEEENS4_6LayoutINS5_IJNS5_IJNS5_IJNSA_ILi32EEENSA_ILi4EEEEEEiEEESQ_NS5_IJSB_iEEEEEENS5_IJNS5_IJNS5_IJNSA_ILi16EEESO_EEEiEEENS5_IJNS5_IJNSA_ILi0EEESB_EEENSA_ILi512EEEEEENS5_IJSW_iEEEEEEEEEEESK_S13_NS4_8TiledMMAINS4_8MMA_AtomIJNS4_21SM100_MMA_MXF8F6F4_SSISI_SI_fSJ_Li128ELi256ELNS4_4UMMA5MajorE0ELS18_0ELNS17_7ScaleInE0ELS19_0EEEEEENSM_INS5_IJSB_SB_SB_EEENS5_IJSW_SW_SW_EEEEENS5_IJNS4_10UnderscoreES1F_S1F_EEEEENS5_IJNS4_23SM90_TMA_LOAD_MULTICASTES1I_EEENS5_IJNS4_14ComposedLayoutINS4_7SwizzleILi3ELi4ELi3EEENS4_18smem_ptr_flag_bitsILi8EEENSM_INS5_IJSC_SF_EEENS5_IJSF_SB_EEEEEEENSM_INS5_IJNS5_IJNS5_IJSP_SB_EEENS5_IJSN_SB_EEEEEESB_NS5_IJSO_NSA_ILi2EEEEEEEEENS5_IJNS5_IJNS5_IJSU_SY_EEESX_EEESW_NS5_IJSB_SY_EEEEEEEEEEEvNS4_8identityENS5_IJNS4_13SM90_TMA_LOADES26_EEENS5_IJS1S_NSM_INS5_IJNS5_IJNS5_IJSP_S1W_EEES1U_EEESB_S1X_EEENS5_IJS20_SW_NS5_IJSB_NSA_ILi1024EEEEEEEEEEEEEEvS25_EENS_8epilogue10collective18CollectiveEpilogueINS2H_23Sm100TmaWarpSpecializedILi4ELi2ELi64ELb1ELb0EEEJSH_NS5_IJNSM_ISF_SB_EENSM_INSA_ILi64EEESB_EEEEENS_10bfloat16_tESL_S2Q_SL_NS2H_6fusion15FusionCallbacksIS2L_NS2R_17LinearCombinationIS2Q_fS2Q_fLNS_15FloatRoundStyleE2EEESH_S2P_JEEENS4_5SM1004TMEM4LOAD26SM100_TMEM_LOAD_32dp32b64xES26_NS1K_IS1M_NS1N_ILi16EEENSM_INS5_IJSC_S2N_EEENS5_IJS2N_SB_EEEEEEENS4_39AutoVectorizingCopyWithAssumedAlignmentILi128EEENS4_14SM90_TMA_STOREES35_S37_S37_EEEvvEEEEvNT_6ParamsE,(.L_x_172 - _ZN7cutlass13device_kernelINS_4gemm6kernel13GemmUniversalIN4cute5tupleIJiiiiEEENS1_10collective13CollectiveMmaINS1_46MainloopSm100TmaUmmaWarpSpecializedBlockScaledILi1ELi2ELi1ENS5_IJNS4_1CILi1EEENSA_ILi8EEESB_EEEEENS5_IJNSA_ILi128EEENSA_ILi256EEESG_EEENS5_IJNS_12float_e5m2_tENS_13float_ue8m0_tEEEENS5_IJNS5_IJlSB_lEEENS4_6LayoutINS5_IJNS5_IJNS5_IJNSA_ILi32EEENSA_ILi4EEEEEEiEEESQ_NS5_IJSB_iEEEEEENS5_IJNS5_IJNS5_IJNSA_ILi16EEESO_EEEiEEENS5_IJNS5_IJNSA_ILi0EEESB_EEENSA_ILi512EEEEEENS5_IJSW_iEEEEEEEEEEESK_S13_NS4_8TiledMMAINS4_8MMA_AtomIJNS4_21SM100_MMA_MXF8F6F4_SSISI_SI_fSJ_Li128ELi256ELNS4_4UMMA5MajorE0ELS18_0ELNS17_7ScaleInE0ELS19_0EEEEEENSM_INS5_IJSB_SB_SB_EEENS5_IJSW_SW_SW_EEEEENS5_IJNS4_10UnderscoreES1F_S1F_EEEEENS5_IJNS4_23SM90_TMA_LOAD_MULTICASTES1I_EEENS5_IJNS4_14ComposedLayoutINS4_7SwizzleILi3ELi4ELi3EEENS4_18smem_ptr_flag_bitsILi8EEENSM_INS5_IJSC_SF_EEENS5_IJSF_SB_EEEEEEENSM_INS5_IJNS5_IJNS5_IJSP_SB_EEENS5_IJSN_SB_EEEEEESB_NS5_IJSO_NSA_ILi2EEEEEEEEENS5_IJNS5_IJNS5_IJSU_SY_EEESX_EEESW_NS5_IJSB_SY_EEEEEEEEEEEvNS4_8identityENS5_IJNS4_13SM90_TMA_LOADES26_EEENS5_IJS1S_NSM_INS5_IJNS5_IJNS5_IJSP_S1W_EEES1U_EEESB_S1X_EEENS5_IJS20_SW_NS5_IJSB_NSA_ILi1024EEEEEEEEEEEEEEvS25_EENS_8epilogue10collective18CollectiveEpilogueINS2H_23Sm100TmaWarpSpecializedILi4ELi2ELi64ELb1ELb0EEEJSH_NS5_IJNSM_ISF_SB_EENSM_INSA_ILi64EEESB_EEEEENS_10bfloat16_tESL_S2Q_SL_NS2H_6fusion15FusionCallbacksIS2L_NS2R_17LinearCombinationIS2Q_fS2Q_fLNS_15FloatRoundStyleE2EEESH_S2P_JEEENS4_5SM1004TMEM4LOAD26SM100_TMEM_LOAD_32dp32b64xES26_NS1K_IS1M_NS1N_ILi16EEENSM_INS5_IJSC_S2N_EEENS5_IJS2N_SB_EEEEEEENS4_39AutoVectorizingCopyWithAssumedAlignmentILi128EEENS4_14SM90_TMA_STOREES35_S37_S37_EEEvvEEEEvNT_6ParamsE)
        .other          _ZN7cutlass13device_kernelINS_4gemm6kernel13GemmUniversalIN4cute5tupleIJiiiiEEENS1_10collective13CollectiveMmaINS1_46MainloopSm100TmaUmmaWarpSpecializedBlockScaledILi1ELi2ELi1ENS5_IJNS4_1CILi1EEENSA_ILi8EEESB_EEEEENS5_IJNSA_ILi128EEENSA_ILi256EEESG_EEENS5_IJNS_12float_e5m2_tENS_13float_ue8m0_tEEEENS5_IJNS5_IJlSB_lEEENS4_6LayoutINS5_IJNS5_IJNS5_IJNSA_ILi32EEENSA_ILi4EEEEEEiEEESQ_NS5_IJSB_iEEEEEENS5_IJNS5_IJNS5_IJNSA_ILi16EEESO_EEEiEEENS5_IJNS5_IJNSA_ILi0EEESB_EEENSA_ILi512EEEEEENS5_IJSW_iEEEEEEEEEEESK_S13_NS4_8TiledMMAINS4_8MMA_AtomIJNS4_21SM100_MMA_MXF8F6F4_SSISI_SI_fSJ_Li128ELi256ELNS4_4UMMA5MajorE0ELS18_0ELNS17_7ScaleInE0ELS19_0EEEEEENSM_INS5_IJSB_SB_SB_EEENS5_IJSW_SW_SW_EEEEENS5_IJNS4_10UnderscoreES1F_S1F_EEEEENS5_IJNS4_23SM90_TMA_LOAD_MULTICASTES1I_EEENS5_IJNS4_14ComposedLayoutINS4_7SwizzleILi3ELi4ELi3EEENS4_18smem_ptr_flag_bitsILi8EEENSM_INS5_IJSC_SF_EEENS5_IJSF_SB_EEEEEEENSM_INS5_IJNS5_IJNS5_IJSP_SB_EEENS5_IJSN_SB_EEEEEESB_NS5_IJSO_NSA_ILi2EEEEEEEEENS5_IJNS5_IJNS5_IJSU_SY_EEESX_EEESW_NS5_IJSB_SY_EEEEEEEEEEEvNS4_8identityENS5_IJNS4_13SM90_TMA_LOADES26_EEENS5_IJS1S_NSM_INS5_IJNS5_IJNS5_IJSP_S1W_EEES1U_EEESB_S1X_EEENS5_IJS20_SW_NS5_IJSB_NSA_ILi1024EEEEEEEEEEEEEEvS25_EENS_8epilogue10collective18CollectiveEpilogueINS2H_23Sm100TmaWarpSpecializedILi4ELi2ELi64ELb1ELb0EEEJSH_NS5_IJNSM_ISF_SB_EENSM_INSA_ILi64EEESB_EEEEENS_10bfloat16_tESL_S2Q_SL_NS2H_6fusion15FusionCallbacksIS2L_NS2R_17LinearCombinationIS2Q_fS2Q_fLNS_15FloatRoundStyleE2EEESH_S2P_JEEENS4_5SM1004TMEM4LOAD26SM100_TMEM_LOAD_32dp32b64xES26_NS1K_IS1M_NS1N_ILi16EEENSM_INS5_IJSC_S2N_EEENS5_IJS2N_SB_EEEEEEENS4_39AutoVectorizingCopyWithAssumedAlignmentILi128EEENS4_14SM90_TMA_STOREES35_S37_S37_EEEvvEEEEvNT_6ParamsE,@"STO_CUDA_ENTRY STV_DEFAULT"
_ZN7cutlass13device_kernelINS_4gemm6kernel13GemmUniversalIN4cute5tupleIJiiiiEEENS1_10collective13CollectiveMmaINS1_46MainloopSm100TmaUmmaWarpSpecializedBlockScaledILi1ELi2ELi1ENS5_IJNS4_1CILi1EEENSA_ILi8EEESB_EEEEENS5_IJNSA_ILi128EEENSA_ILi256EEESG_EEENS5_IJNS_12float_e5m2_tENS_13float_ue8m0_tEEEENS5_IJNS5_IJlSB_lEEENS4_6LayoutINS5_IJNS5_IJNS5_IJNSA_ILi32EEENSA_ILi4EEEEEEiEEESQ_NS5_IJSB_iEEEEEENS5_IJNS5_IJNS5_IJNSA_ILi16EEESO_EEEiEEENS5_IJNS5_IJNSA_ILi0EEESB_EEENSA_ILi512EEEEEENS5_IJSW_iEEEEEEEEEEESK_S13_NS4_8TiledMMAINS4_8MMA_AtomIJNS4_21SM100_MMA_MXF8F6F4_SSISI_SI_fSJ_Li128ELi256ELNS4_4UMMA5MajorE0ELS18_0ELNS17_7ScaleInE0ELS19_0EEEEEENSM_INS5_IJSB_SB_SB_EEENS5_IJSW_SW_SW_EEEEENS5_IJNS4_10UnderscoreES1F_S1F_EEEEENS5_IJNS4_23SM90_TMA_LOAD_MULTICASTES1I_EEENS5_IJNS4_14ComposedLayoutINS4_7SwizzleILi3ELi4ELi3EEENS4_18smem_ptr_flag_bitsILi8EEENSM_INS5_IJSC_SF_EEENS5_IJSF_SB_EEEEEEENSM_INS5_IJNS5_IJNS5_IJSP_SB_EEENS5_IJSN_SB_EEEEEESB_NS5_IJSO_NSA_ILi2EEEEEEEEENS5_IJNS5_IJNS5_IJSU_SY_EEESX_EEESW_NS5_IJSB_SY_EEEEEEEEEEEvNS4_8identityENS5_IJNS4_13SM90_TMA_LOADES26_EEENS5_IJS1S_NSM_INS5_IJNS5_IJNS5_IJSP_S1W_EEES1U_EEESB_S1X_EEENS5_IJS20_SW_NS5_IJSB_NSA_ILi1024EEEEEEEEEEEEEEvS25_EENS_8epilogue10collective18CollectiveEpilogueINS2H_23Sm100TmaWarpSpecializedILi4ELi2ELi64ELb1ELb0EEEJSH_NS5_IJNSM_ISF_SB_EENSM_INSA_ILi64EEESB_EEEEENS_10bfloat16_tESL_S2Q_SL_NS2H_6fusion15FusionCallbacksIS2L_NS2R_17LinearCombinationIS2Q_fS2Q_fLNS_15FloatRoundStyleE2EEESH_S2P_JEEENS4_5SM1004TMEM4LOAD26SM100_TMEM_LOAD_32dp32b64xES26_NS1K_IS1M_NS1N_ILi16EEENSM_INS5_IJSC_S2N_EEENS5_IJS2N_SB_EEEEEEENS4_39AutoVectorizingCopyWithAssumedAlignmentILi128EEENS4_14SM90_TMA_STOREES35_S37_S37_EEEvvEEEEvNT_6ParamsE:
[----:B------:R-:W1:Y:S01]  /*0000*/  LDC R1, c[0x0][0x37c] ;  /* 0x0000df00ff017b82 */ /* 0x000e620000000800 */
[----:B------:R-:W2:Y:S01]  /*0010*/  S2R R165, SR_TID.X ;  /* 0x0000000000a57919 */ /* 0x000ea20000002100 */
[----:B------:R-:W3:Y:S01]  /*0020*/  LDCU.64 UR12, c[0x0][0xc90] ;  /* 0x00019200ff0c77ac */ /* 0x000ee20008000a00 */
[----:B------:R-:W-:Y:S02]  /*0030*/  PRMT R151, RZ, 0x7610, R151 ;  /* 0x00007610ff977816 */ /* 0x000fe40000000097 */
[----:B------:R-:W-:Y:S01]  /*0040*/  ELECT P6, URZ, PT ;  /* 0x0000000000ff782f */ /* 0x000fe200038c0000 */
[----:B------:R-:W4:Y:S01]  /*0050*/  LDCU.64 UR54, c[0x0][0x358] ;  /* 0x00006b00ff3677ac */ /* 0x000f220008000a00 */
[----:B---3--:R-:W-:-:S04]  /*0060*/  UISETP.NE.U32.AND UP0, UPT, UR12, URZ, UPT ;  /* 0x000000ff0c00728c */ /* 0x008fc8000bf05070 */
[----:B------:R-:W-:Y:S01]  /*0070*/  UISETP.NE.AND.EX UP0, UPT, UR13, URZ, UPT, UP0 ;  /* 0x000000ff0d00728c */ /* 0x000fe2000bf05300 */
[----:B--2---:R-:W-:-:S05]  /*0080*/  SHF.R.U32.HI R158, RZ, 0x5, R165 ;  /* 0x00000005ff9e7819 */ /* 0x004fca00000116a5 */
[----:B------:R-:W2:Y:S02]  /*0090*/  SHFL.IDX PT, R0, R158, RZ, 0x1f ;  /* 0x00001fff9e007589 */ /* 0x000ea400000e0000 */
[----:B--2---:R-:W-:Y:S01]  /*00a0*/  R2UR UR14, R0 ;  /* 0x00000000000e72ca */ /* 0x004fe200000e0000 */
[----:B-1--4-:R-:W-:-:S14]  /*00b0*/  BRA.U UP0, `(.L_x_0) ;  /* 0x00000001002c7547 */ /* 0x012fdc000b800000 */
[----:B------:R-:W1:Y:S02]  /*00c0*/  LDCU.64 UR4, c[0x0][0xc88] ;  /* 0x00019100ff0477ac */ /* 0x000e640008000a00 */
[----:B-1----:R-:W-:-:S04]  /*00d0*/  UISETP.NE.U32.AND UP0, UPT, UR4, URZ, UPT ;  /* 0x000000ff0400728c */ /* 0x002fc8000bf05070 */
[----:B------:R-:W-:-:S09]  /*00e0*/  UISETP.NE.AND.EX UP0, UPT, UR5, URZ, UPT, UP0 ;  /* 0x000000ff0500728c */ /* 0x000fd2000bf05300 */
[----:B------:R-:W-:Y:S05]  /*00f0*/  BRA.U !UP0, `(.L_x_1) ;  /* 0x0000000108107547 */ /* 0x000fea000b800000 */
[----:B------:R-:W1:Y:S02]  /*0100*/  LDC.64 R2, c[0x0][0xc88] ;  /* 0x00032200ff027b82 */ /* 0x000e640000000a00 */
[----:B-1----:R1:W5:Y:S01]  /*0110*/  LDG.E R83, desc[UR54][R2.64] ;  /* 0x0000003602537981 */ /* 0x002362000c1e1900 */
[----:B------:R-:W-:Y:S01]  /*0120*/  HFMA2 R151, -RZ, RZ, 0, 5.9604644775390625e-08 ;  /* 0x00000001ff977431 */ /* 0x000fe200000001ff */
[----:B------:R-:W-:Y:S05]  /*0130*/  BRA `(.L_x_0) ;  /* 0x00000000000c7947 */ /* 0x000fea0003800000 */
.L_x_1:
[----:B------:R-:W1:Y:S01]  /*0140*/  LDCU UR4, c[0x0][0xc80] ;  /* 0x00019000ff0477ac */ /* 0x000e620008000800 */
[----:B------:R-:W-:Y:S01]  /*0150*/  HFMA2 R151, -RZ, RZ, 0, 5.9604644775390625e-08 ;  /* 0x00000001ff977431 */ /* 0x000fe200000001ff */
[----:B-1----:R-:W-:-:S07]  /*0160*/  MOV R83, UR4 ;  /* 0x0000000400537c02 */ /* 0x002fce0008000f00 */
.L_x_0:
[----:B------:R-:W2:Y:S02]  /*0170*/  LDCU.64 UR4, c[0x0][0xcb0] ;  /* 0x00019600ff0477ac */ /* 0x000ea40008000a00 */
[----:B--2---:R-:W-:-:S04]  /*0180*/  UISETP.NE.U32.AND UP0, UPT, UR4, URZ, UPT ;  /* 0x000000ff0400728c */ /* 0x004fc8000bf05070 */
[----:B------:R-:W-:-:S09]  /*0190*/  UISETP.NE.AND.EX UP0, UPT, UR5, URZ, UPT, UP0 ;  /* 0x000000ff0500728c */ /* 0x000fd2000bf05300 */
[----:B------:R-:W-:Y:S05]  /*01a0*/  BRA.U UP0, `(.L_x_2) ;  /* 0x0000000100247547 */ /* 0x000fea000b800000 */
[----:B------:R-:W2:Y:S02]  /*01b0*/  LDCU.64 UR4, c[0x0][0xca8] ;  /* 0x00019500ff0477ac */ /* 0x000ea40008000a00 */
[----:B--2---:R-:W-:-:S04]  /*01c0*/  UISETP.NE.U32.AND UP0, UPT, UR4, URZ, UPT ;  /* 0x000000ff0400728c */ /* 0x004fc8000bf05070 */
[----:B------:R-:W-:-:S09]  /*01d0*/  UISETP.NE.AND.EX UP0, UPT, UR5, URZ, UPT, UP0 ;  /* 0x000000ff0500728c */ /* 0x000fd2000bf05300 */
[----:B------:R-:W-:Y:S05]  /*01e0*/  BRA.U !UP0, `(.L_x_3) ;  /* 0x00000001080c7547 */ /* 0x000fea000b800000 */
[----:B------:R-:W2:Y:S02]  /*01f0*/  LDC.64 R76, c[0x0][0xca8] ;  /* 0x00032a00ff4c7b82 */ /* 0x000ea40000000a00 */
[----:B--2---:R2:W5:Y:S01]  /*0200*/  LDG.E R76, desc[UR54][R76.64] ;  /* 0x000000364c4c7981 */ /* 0x004562000c1e1900 */
[----:B------:R-:W-:Y:S05]  /*0210*/  BRA `(.L_x_2) ;  /* 0x0000000000087947 */ /* 0x000fea0003800000 */
.L_x_3:
[----:B------:R-:W2:Y:S02]  /*0220*/  LDCU UR4, c[0x0][0xca0] ;  /* 0x00019400ff0477ac */ /* 0x000ea40008000800 */
[----:B--2---:R-:W-:Y:S02]  /*0230*/  MOV R76, UR4 ;  /* 0x00000004004c7c02 */ /* 0x004fe40008000f00 */
.L_x_2:
[----:B------:R-:W-:Y:S01]  /*0240*/  IMAD.U32 R0, RZ, RZ, UR14 ;  /* 0x0000000eff007e24 */ /* 0x000fe2000f8e00ff */
[----:B------:R-:W-:Y:S04]  /*0250*/  BSSY.RECONVERGENT B0, `(.L_x_4) ;  /* 0x0000012000007945 */ /* 0x000fe80003800200 */
[C---:B------:R-:W-:Y:S02]  /*0260*/  ISETP.NE.OR P1, PT, R0.reuse, 0x1, !P6 ;  /* 0x000000010000780c */ /* 0x040fe40007725670 */
[----:B------:R-:W-:-:S11]  /*0270*/  ISETP.NE.OR P0, PT, R0, 0x3, !P6 ;  /* 0x000000030000780c */ /* 0x000fd60007705670 */
[----:B------:R-:W-:Y:S05]  /*0280*/  @P1 BRA `(.L_x_5) ;  /* 0x0000000000381947 */ /* 0x000fea0003800000 */
[----:B------:R-:W3:Y:S02]  /*0290*/  LDCU.64 UR4, c[0x0][0x348] ;  /* 0x00006900ff0477ac */ /* 0x000ee40008000a00 */
[----:B---3--:R-:W-:Y:S02]  /*02a0*/  UIADD3 UR10, UP3, UPT, UR4, 0x80, URZ ;  /* 0x00000080040a7890 */ /* 0x008fe4000ff7e0ff */
[----:B------:R-:W-:Y:S02]  /*02b0*/  UIADD3 UR8, UP2, UPT, UR4, 0x180, URZ ;  /* 0x0000018004087890 */ /* 0x000fe4000ff5e0ff */
[----:B------:R-:W-:Y:S02]  /*02c0*/  UIADD3 UR6, UP1, UPT, UR4, 0x280, URZ ;  /* 0x0000028004067890 */ /* 0x000fe4000ff3e0ff */
[----:B------:R-:W-:Y:S02]  /*02d0*/  UIADD3 UR4, UP0, UPT, UR4, 0x380, URZ ;  /* 0x0000038004047890 */ /* 0x000fe4000ff1e0ff */
[----:B------:R-:W-:-:S02]  /*02e0*/  UIADD3.X UR11, UPT, UPT, URZ, UR5, URZ, UP3, !UPT ;  /* 0x00000005ff0b7290 */ /* 0x000fc40009ffe4ff */
[----:B------:R-:W-:Y:S02]  /*02f0*/  UIADD3.X UR9, UPT, UPT, URZ, UR5, URZ, UP2, !UPT ;  /* 0x00000005ff097290 */ /* 0x000fe400097fe4ff */
[----:B------:R-:W-:Y:S02]  /*0300*/  UIADD3.X UR7, UPT, UPT, URZ, UR5, URZ, UP1, !UPT ;  /* 0x00000005ff077290 */ /* 0x000fe40008ffe4ff */
[----:B------:R-:W-:-:S03]  /*0310*/  UIADD3.X UR5, UPT, UPT, URZ, UR5, URZ, UP0, !UPT ;  /* 0x00000005ff057290 */ /* 0x000fc600087fe4ff */
[----:B------:R3:W-:Y:S02]  /*0320*/  UTMACCTL.PF [UR10] ;  /* 0x000000000a0079b9 */ /* 0x0007e40008040000 */
[----:B------:R3:W-:Y:S02]  /*0330*/  UTMACCTL.PF [UR8] ;  /* 0x00000000080079b9 */ /* 0x0007e40008040000 */
[----:B------:R3:W-:Y:S02]  /*0340*/  UTMACCTL.PF [UR6] ;  /* 0x00000000060079b9 */ /* 0x0007e40008040000 */
[----:B------:R3:W-:Y:S02]  /*0350*/  UTMACCTL.PF [UR4] ;  /* 0x00000000040079b9 */ /* 0x0007e40008040000 */
[----:B---3--:R-:W-:Y:S01]  /*0360*/  NOP ;  /* 0x0000000000007918 */ /* 0x008fe20000000000 */
.L_x_5:
[----:B------:R-:W-:Y:S05]  /*0370*/  BSYNC.RECONVERGENT B0 ;  /* 0x0000000000007941 */ /* 0x000fea0003800200 */
.L_x_4:
[----:B------:R-:W-:Y:S04]  /*0380*/  BSSY.RECONVERGENT B0, `(.L_x_6) ;  /* 0x000000a000007945 */ /* 0x000fe80003800200 */
[----:B------:R-:W-:Y:S05]  /*0390*/  @P0 BRA `(.L_x_7) ;  /* 0x0000000000200947 */ /* 0x000fea0003800000 */
[----:B------:R-:W3:Y:S02]  /*03a0*/  LDCU.64 UR4, c[0x0][0x348] ;  /* 0x00006900ff0477ac */ /* 0x000ee40008000a00 */
[----:B---3--:R-:W-:Y:S02]  /*03b0*/  UIADD3 UR6, UP1, UPT, UR4, 0x980, URZ ;  /* 0x0000098004067890 */ /* 0x008fe4000ff3e0ff */
[----:B------:R-:W-:Y:S02]  /*03c0*/  UIADD3 UR4, UP0, UPT, UR4, 0xa80, URZ ;  /* 0x00000a8004047890 */ /* 0x000fe4000ff1e0ff */
[----:B------:R-:W-:Y:S02]  /*03d0*/  UIADD3.X UR7, UPT, UPT, URZ, UR5, URZ, UP1, !UPT ;  /* 0x00000005ff077290 */ /* 0x000fe40008ffe4ff */
[----:B------:R-:W-:-:S07]  /*03e0*/  UIADD3.X UR5, UPT, UPT, URZ, UR5, URZ, UP0, !UPT ;  /* 0x00000005ff057290 */ /* 0x000fce00087fe4ff */
[----:B------:R3:W-:Y:S02]  /*03f0*/  UTMACCTL.PF [UR6] ;  /* 0x00000000060079b9 */ /* 0x0007e40008040000 */
[----:B------:R3:W-:Y:S02]  /*0400*/  UTMACCTL.PF [UR4] ;  /* 0x00000000040079b9 */ /* 0x0007e40008040000 */
[----:B---3--:R-:W-:Y:S01]  /*0410*/  NOP ;  /* 0x0000000000007918 */ /* 0x008fe20000000000 */
.L_x_7:
[----:B------:R-:W-:Y:S05]  /*0420*/  BSYNC.RECONVERGENT B0 ;  /* 0x0000000000007941 */ /* 0x000fea0003800200 */
.L_x_6:
[----:B------:R-:W3:Y:S01]  /*0430*/  LDCU.64 UR4, c[0x0][0xc88] ;  /* 0x00019100ff0477ac */ /* 0x000ee20008000a00 */
[----:B------:R-:W-:Y:S02]  /*0440*/  UISETP.EQ.U32.AND UP1, UPT, UR12, URZ, UPT ;  /* 0x000000ff0c00728c */ /* 0x000fe4000bf22070 */
[----:B------:R-:W-:Y:S02]  /*0450*/  UPLOP3.LUT UP4, UPT, UPT, UPT, UPT, 0x80, 0x8 ;  /* 0x000000000008789c */ /* 0x000fe40003f8f070 */
[----:B---3--:R-:W-:-:S04]  /*0460*/  UISETP.NE.U32.AND UP0, UPT, UR4, URZ, UPT ;  /* 0x000000ff0400728c */ /* 0x008fc8000bf05070 */
[----:B------:R-:W-:-:S04]  /*0470*/  UISETP.NE.AND.EX UP0, UPT, UR5, URZ, UPT, UP0 ;  /* 0x000000ff0500728c */ /* 0x000fc8000bf05300 */
[----:B------:R-:W-:-:S04]  /*0480*/  UISETP.EQ.OR.EX UP2, UPT, UR13, URZ, !UP0, UP1 ;  /* 0x000000ff0d00728c */ /* 0x000fc8000c742710 */
[----:B------:R-:W-:-:S05]  /*0490*/  UP2UR UR50, UPR, URZ, 0x4 ;  /* 0x00000004ff327883 */ /* 0x000fca0008000000 */
[----:B------:R-:W-:Y:S07]  /*04a0*/  BRA.U !UP2, `(.L_x_8) ;  /* 0x000000010a207547 */ /* 0x000fee000b800000 */
[----:B------:R-:W-:Y:S01]  /*04b0*/  UISETP.NE.U32.AND UP1, UPT, UR12, URZ, UPT ;  /* 0x000000ff0c00728c */ /* 0x000fe2000bf25070 */
[----:B-----5:R-:W-:Y:S01]  /*04c0*/  FSETP.NEU.AND P0, PT, R83, RZ, PT ;  /* 0x000000ff5300720b */ /* 0x020fe20003f0d000 */
[----:B------:R-:W-:Y:S02]  /*04d0*/  USEL UR4, URZ, 0xffffffff, UP0 ;  /* 0xffffffffff047887 */ /* 0x000fe40008000000 */
[----:B------:R-:W-:-:S10]  /*04e0*/  UISETP.NE.AND.EX UP1, UPT, UR13, URZ, UPT, UP1 ;  /* 0x000000ff0d00728c */ /* 0x000fd4000bf25310 */
[----:B------:R-:W-:Y:S01]  /*04f0*/  VOTEU.ANY UP0, P0 ;  /* 0x0000000000ff7886 */ /* 0x000fe20000000100 */
[----:B------:R-:W-:-:S04]  /*0500*/  @!UP1 USEL UR4, URZ, 0xffffffff, UP0 ;  /* 0xffffffffff049887 */ /* 0x000fc80008000000 */
[----:B------:R-:W-:-:S04]  /*0510*/  ULOP3.LUT UR4, UR4, 0x1, URZ, 0xc0, !UPT ;  /* 0x0000000104047892 */ /* 0x000fc8000f8ec0ff */
[----:B------:R-:W-:-:S11]  /*0520*/  UISETP.NE.U32.AND UP4, UPT, UR4, 0x1, UPT ;  /* 0x000000010400788c */ /* 0x000fd6000bf85070 */
.L_x_8:
[----:B-1----:R-:W1:Y:S01]  /*0530*/  SHFL.IDX PT, R2, R158, RZ, 0x1f ;  /* 0x00001fff9e027589 */ /* 0x002e6200000e0000 */
[----:B------:R-:W-:-:S04]  /*0540*/  UISETP.NE.AND UP0, UPT, UR14, 0x2, UPT ;  /* 0x000000020e00788c */ /* 0x000fc8000bf05270 */
[----:B------:R-:W-:Y:S01]  /*0550*/  USEL UR37, URZ, 0x1, UP0 ;  /* 0x00000001ff257887 */ /* 0x000fe20008000000 */
[----:B-1----:R-:W-:-:S13]  /*0560*/  ISETP.NE.AND P0, PT, R2, RZ, PT ;  /* 0x000000ff0200720c */ /* 0x002fda0003f05270 */
[----:B------:R-:W-:Y:S05]  /*0570*/  @P0 BRA `(.L_x_9) ;  /* 0x0000000000400947 */ /* 0x000fea0003800000 */
[----:B------:R-:W1:Y:S01]  /*0580*/  S2UR UR4, SR_CgaCtaId ;  /* 0x00000000000479c3 */ /* 0x000e620000008800 */
[----:B------:R-:W-:Y:S01]  /*0590*/  UMOV UR5, 0x400 ;  /* 0x0000040000057882 */ /* 0x000fe20000000000 */
[----:B------:R-:W-:Y:S01]  /*05a0*/  UMOV UR8, 0x1 ;  /* 0x0000000100087882 */ /* 0x000fe20000000000 */
[----:B------:R-:W-:Y:S01]  /*05b0*/  UMOV UR6, 0x8 ;  /* 0x0000000800067882 */ /* 0x000fe20000000000 */
[----:B------:R-:W-:-:S04]  /*05c0*/  UIADD3 UR8, UPT, UPT, -UR8, 0x100000, URZ ;  /* 0x0010000008087890 */ /* 0x000fc8000fffe1ff */
[----:B------:R-:W-:Y:S02]  /*05d0*/  USHF.L.U32 UR9, UR8, 0xb, URZ ;  /* 0x0000000b08097899 */ /* 0x000fe400080006ff */
[----:B------:R-:W-:Y:S02]  /*05e0*/  USHF.L.U32 UR8, UR8, 0x1, URZ ;  /* 0x0000000108087899 */ /* 0x000fe400080006ff */
[----:B------:R-:W-:-:S04]  /*05f0*/  UIADD3 UR6, UPT, UPT, -UR6, 0x100000, URZ ;  /* 0x0010000006067890 */ /* 0x000fc8000fffe1ff */
[----:B------:R-:W-:Y:S02]  /*0600*/  USHF.L.U32 UR7, UR6, 0xb, URZ ;  /* 0x0000000b06077899 */ /* 0x000fe400080006ff */
[----:B------:R-:W-:Y:S01]  /*0610*/  USHF.L.U32 UR6, UR6, 0x1, URZ ;  /* 0x0000000106067899 */ /* 0x000fe200080006ff */
[----:B------:R-:W-:Y:S01]  /*0620*/  ELECT P0, URZ, PT ;  /* 0x0000000000ff782f */ /* 0x000fe20003800000 */
[----:B-1----:R-:W-:Y:S01]  /*0630*/  ULEA UR4, UR4, UR5, 0x18 ;  /* 0x0000000504047291 */ /* 0x002fe2000f8ec0ff */
[----:B------:R-:W1:Y:S11]  /*0640*/  FENCE.VIEW.ASYNC.S ;  /* 0x00000000000073c6 */ /* 0x000e760000000000 */
[----:B-1----:R1:W3:Y:S01]  /*0650*/  SYNCS.EXCH.64 URZ, [UR4], UR8 ;  /* 0x0000000804ff75b2 */ /* 0x0022e20008000100 */
[----:B------:R1:W4:Y:S01]  /*0660*/  SYNCS.EXCH.64 URZ, [UR4+0x8], UR6 ;  /* 0x0000080604ff75b2 */ /* 0x0003220008000100 */
[----:B------:R-:W-:Y:S01]  /*0670*/  NOP ;  /* 0x0000000000007918 */ /* 0x000fe20000000000 */
.L_x_9:
[----:B------:R-:W2:Y:S01]  /*0680*/  SHFL.IDX PT, R2, R158, RZ, 0x1f ;  /* 0x00001fff9e027589 */ /* 0x000ea200000e0000 */
[----:B------:R-:W-:Y:S01]  /*0690*/  NOP ;  /* 0x0000000000007918 */ /* 0x000fe20000000000 */
[----:B--2---:R-:W-:-:S13]  /*06a0*/  ISETP.NE.AND P0, PT, R2, 0x1, PT ;  /* 0x000000010200780c */ /* 0x004fda0003f05270 */
[----:B------:R-:W-:Y:S05]  /*06b0*/  @P0 BRA `(.L_x_10) ;  /* 0x0000000000580947 */ /* 0x000fea0003800000 */
[----:B-1----:R-:W1:Y:S01]  /*06c0*/  S2UR UR4, SR_CgaCtaId ;  /* 0x00000000000479c3 */ /* 0x002e620000008800 */
        /* <DEDUP_REMOVED lines=12> */
[----:B-1----:R2:W1:Y:S01]  /*0790*/  SYNCS.EXCH.64 URZ, [UR4+0x10], UR8 ;  /* 0x0000100804ff75b2 */ /* 0x0024620008000100 */
[----:B------:R2:W1:Y:S01]  /*07a0*/  SYNCS.EXCH.64 URZ, [UR4+0x30], UR6 ;  /* 0x0000300604ff75b2 */ /* 0x0004620008000100 */
[----:B------:R2:W1:Y:S01]  /*07b0*/  SYNCS.EXCH.64 URZ, [UR4+0x18], UR8 ;  /* 0x0000180804ff75b2 */ /* 0x0004620008000100 */
[----:B------:R2:W1:Y:S01]  /*07c0*/  SYNCS.EXCH.64 URZ, [UR4+0x38], UR6 ;  /* 0x0000380604ff75b2 */ /* 0x0004620008000100 */
[----:B------:R2:W1:Y:S01]  /*07d0*/  SYNCS.EXCH.64 URZ, [UR4+0x20], UR8 ;  /* 0x0000200804ff75b2 */ /* 0x0004620008000100 */
[----:B------:R2:W1:Y:S01]  /*07e0*/  SYNCS.EXCH.64 URZ, [UR4+0x40], UR6 ;  /* 0x0000400604ff75b2 */ /* 0x0004620008000100 */
[----:B------:R2:W1:Y:S01]  /*07f0*/  SYNCS.EXCH.64 URZ, [UR4+0x28], UR8 ;  /* 0x0000280804ff75b2 */ /* 0x0004620008000100 */
[----:B------:R2:W1:Y:S02]  /*0800*/  SYNCS.EXCH.64 URZ, [UR4+0x48], UR6 ;  /* 0x0000480604ff75b2 */ /* 0x0004640008000100 */
[----:B--2---:R-:W-:Y:S01]  /*0810*/  NOP ;  /* 0x0000000000007918 */ /* 0x004fe20000000000 */
.L_x_10:
[----:B------:R-:W2:Y:S01]  /*0820*/  SHFL.IDX PT, R2, R158, RZ, 0x1f ;  /* 0x00001fff9e027589 */ /* 0x000ea200000e0000 */
[----:B------:R-:W-:Y:S01]  /*0830*/  NOP ;  /* 0x0000000000007918 */ /* 0x000fe20000000000 */
[----:B--2---:R-:W-:-:S13]  /*0840*/  ISETP.NE.AND P0, PT, R2, 0x3, PT ;  /* 0x000000030200780c */ /* 0x004fda0003f05270 */
[----:B------:R-:W-:Y:S05]  /*0850*/  @P0 BRA `(.L_x_11) ;  /* 0x0000000000300947 */ /* 0x000fea0003800000 */
[----:B-1----:R-:W1:Y:S01]  /*0860*/  S2UR UR6, SR_CgaCtaId ;  /* 0x00000000000679c3 */ /* 0x002e620000008800 */
[----:B------:R-:W-:Y:S01]  /*0870*/  UMOV UR4, 0x400 ;  /* 0x0000040000047882 */ /* 0x000fe20000000000 */
[----:B------:R-:W-:Y:S01]  /*0880*/  UMOV UR5, 0x20 ;  /* 0x0000002000057882 */ /* 0x000fe20000000000 */
[----:B------:R-:W-:Y:S01]  /*0890*/  ELECT P0, URZ, PT ;  /* 0x0000000000ff782f */ /* 0x000fe20003800000 */
[----:B-1----:R-:W-:Y:S02]  /*08a0*/  ULEA UR6, UR6, UR4, 0x18 ;  /* 0x0000000406067291 */ /* 0x002fe4000f8ec0ff */
[----:B------:R-:W-:-:S04]  /*08b0*/  UIADD3 UR4, UPT, UPT, -UR5, 0x100000, URZ ;  /* 0x0010000005047890 */ /* 0x000fc8000fffe1ff */
[----:B------:R-:W-:Y:S02]  /*08c0*/  USHF.L.U32 UR5, UR4, 0xb, URZ ;  /* 0x0000000b04057899 */ /* 0x000fe400080006ff */
[----:B------:R-:W-:Y:S01]  /*08d0*/  USHF.L.U32 UR4, UR4, 0x1, URZ ;  /* 0x0000000104047899 */ /* 0x000fe200080006ff */
[----:B------:R-:W1:Y:S11]  /*08e0*/  FENCE.VIEW.ASYNC.S ;  /* 0x00000000000073c6 */ /* 0x000e760000000000 */
[----:B-1----:R2:W1:Y:S01]  /*08f0*/  SYNCS.EXCH.64 URZ, [UR6+0x50], UR4 ;  /* 0x0000500406ff75b2 */ /* 0x0024620008000100 */
[----:B------:R2:W1:Y:S02]  /*0900*/  SYNCS.EXCH.64 URZ, [UR6+0x58], UR4 ;  /* 0x0000580406ff75b2 */ /* 0x0004640008000100 */
[----:B--2---:R-:W-:Y:S01]  /*0910*/  NOP ;  /* 0x0000000000007918 */ /* 0x004fe20000000000 */
.L_x_11:
[----:B------:R-:W2:Y:S01]  /*0920*/  SHFL.IDX PT, R2, R158, RZ, 0x1f ;  /* 0x00001fff9e027589 */ /* 0x000ea200000e0000 */
[----:B------:R-:W-:Y:S01]  /*0930*/  NOP ;  /* 0x0000000000007918 */ /* 0x000fe20000000000 */
[----:B--2---:R-:W-:-:S13]  /*0940*/  ISETP.NE.AND P0, PT, R2, 0x4, PT ;  /* 0x000000040200780c */ /* 0x004fda0003f05270 */
[----:B------:R-:W-:Y:S05]  /*0950*/  @P0 BRA `(.L_x_12) ;  /* 0x00000000004c0947 */ /* 0x000fea0003800000 */
[----:B-1----:R-:W1:Y:S01]  /*0960*/  S2UR UR6, SR_CgaCtaId ;  /* 0x00000000000679c3 */ /* 0x002e620000008800 */
[----:B------:R-:W-:Y:S01]  /*0970*/  UMOV UR4, 0x720 ;  /* 0x0000072000047882 */ /* 0x000fe20000000000 */
[----:B------:R-:W-:Y:S01]  /*0980*/  UMOV UR5, 0x400 ;  /* 0x0000040000057882 */ /* 0x000fe20000000000 */
[----:B------:R-:W-:Y:S01]  /*0990*/  USEL UR4, UR4, 0x620, UP4 ;  /* 0x0000062004047887 */ /* 0x000fe2000a000000 */
[----:B------:R-:W-:Y:S01]  /*09a0*/  UMOV UR8, 0x1 ;  /* 0x0000000100087882 */ /* 0x000fe20000000000 */
[----:B------:R-:W-:Y:S01]  /*09b0*/  ELECT P0, URZ, PT ;  /* 0x0000000000ff782f */ /* 0x000fe20003800000 */
[----:B------:R-:W-:-:S04]  /*09c0*/  UIADD3 UR8, UPT, UPT, -UR8, 0x100000, URZ ;  /* 0x0010000008087890 */ /* 0x000fc8000fffe1ff */
[----:B------:R-:W-:Y:S02]  /*09d0*/  USHF.L.U32 UR9, UR8, 0xb, URZ ;  /* 0x0000000b08097899 */ /* 0x000fe400080006ff */
[----:B------:R-:W-:Y:S02]  /*09e0*/  USHF.L.U32 UR8, UR8, 0x1, URZ ;  /* 0x0000000108087899 */ /* 0x000fe400080006ff */
[----:B-1----:R-:W-:Y:S02]  /*09f0*/  ULEA UR6, UR6, UR5, 0x18 ;  /* 0x0000000506067291 */ /* 0x002fe4000f8ec0ff */
[----:B------:R-:W-:-:S04]  /*0a00*/  UIADD3 UR4, UPT, UPT, -UR4, 0x100000, URZ ;  /* 0x0010000004047890 */ /* 0x000fc8000fffe1ff */
[----:B------:R-:W-:Y:S02]  /*0a10*/  USHF.L.U32 UR5, UR4, 0xb, URZ ;  /* 0x0000000b04057899 */ /* 0x000fe400080006ff */
[----:B------:R-:W-:Y:S01]  /*0a20*/  USHF.L.U32 UR4, UR4, 0x1, URZ ;  /* 0x0000000104047899 */ /* 0x000fe200080006ff */
[----:B------:R-:W1:Y:S03]  /*0a30*/  FENCE.VIEW.ASYNC.S ;  /* 0x00000000000073c6 */ /* 0x000e660000000000 */
[----:B-1----:R2:W1:Y:S08]  /*0a40*/  SYNCS.EXCH.64 URZ, [UR6+0x60], UR8 ;  /* 0x0000600806ff75b2 */ /* 0x0024700008000100 */
[----:B------:R2:W1:Y:S01]  /*0a50*/  SYNCS.EXCH.64 URZ, [UR6+0x70], UR4 ;  /* 0x0000700406ff75b2 */ /* 0x0004620008000100 */
[----:B------:R2:W1:Y:S01]  /*0a60*/  SYNCS.EXCH.64 URZ, [UR6+0x68], UR8 ;  /* 0x0000680806ff75b2 */ /* 0x0004620008000100 */
[----:B------:R2:W1:Y:S02]  /*0a70*/  SYNCS.EXCH.64 URZ, [UR6+0x78], UR4 ;  /* 0x0000780406ff75b2 */ /* 0x0004640008000100 */
[----:B--2---:R-:W-:Y:S01]  /*0a80*/  NOP ;  /* 0x0000000000007918 */ /* 0x004fe20000000000 */
.L_x_12:
        /* <DEDUP_REMOVED lines=18> */
[----:B------:R2:W1:Y:S02]  /*0bb0*/  SYNCS.EXCH.64 URZ, [UR4+0x88], UR6 ;  /* 0x0000880604ff75b2 */ /* 0x0004640008000100 */
[----:B--2---:R-:W-:Y:S01]  /*0bc0*/  NOP ;  /* 0x0000000000007918 */ /* 0x004fe20000000000 */
.L_x_13:
[----:B------:R-:W2:Y:S01]  /*0bd0*/  SHFL.IDX PT, R2, R158, RZ, 0x1f ;  /* 0x00001fff9e027589 */ /* 0x000ea200000e0000 */
[----:B------:R-:W1:Y:S01]  /*0be0*/  S2UR UR61, SR_CgaCtaId ;  /* 0x00000000003d79c3 */ /* 0x000e620000008800 */
[----:B------:R-:W-:Y:S01]  /*0bf0*/  ISETP.NE.OR P1, PT, RZ, UR14, !P6 ;  /* 0x0000000eff007c0c */ /* 0x000fe2000f725670 */
[----:B------:R-:W-:Y:S01]  /*0c00*/  NOP ;  /* 0x0000000000007918 */ /* 0x000fe20000000000 */
[----:B--2---:R-:W-:-:S13]  /*0c10*/  ISETP.NE.AND P0, PT, R2, 0x3, PT ;  /* 0x000000030200780c */ /* 0x004fda0003f05270 */
[----:B-1----:R-:W-:Y:S05]  /*0c20*/  @P0 BRA `(.L_x_14) ;  /* 0x0000000000380947 */ /* 0x002fea0003800000 */
[----:B------:R-:W1:Y:S01]  /*0c30*/  S2UR UR4, SR_CgaCtaId ;  /* 0x00000000000479c3 */ /* 0x000e620000008800 */
[----:B------:R-:W-:Y:S01]  /*0c40*/  UMOV UR5, 0x400 ;  /* 0x0000040000057882 */ /* 0x000fe20000000000 */
[----:B------:R-:W-:Y:S01]  /*0c50*/  UMOV UR6, 0x20 ;  /* 0x0000002000067882 */ /* 0x000fe20000000000 */
[----:B------:R-:W-:Y:S01]  /*0c60*/  ELECT P0, URZ, PT ;  /* 0x0000000000ff782f */ /* 0x000fe20003800000 */
[----:B------:R-:W-:-:S04]  /*0c70*/  UIADD3 UR6, UPT, UPT, -UR6, 0x100000, URZ ;  /* 0x0010000006067890 */ /* 0x000fc8000fffe1ff */
[----:B------:R-:W-:Y:S02]  /*0c80*/  USHF.L.U32 UR7, UR6, 0xb, URZ ;  /* 0x0000000b06077899 */ /* 0x000fe400080006ff */
[----:B------:R-:W-:Y:S02]  /*0c90*/  USHF.L.U32 UR6, UR6, 0x1, URZ ;  /* 0x0000000106067899 */ /* 0x000fe400080006ff */
[----:B-1----:R-:W-:Y:S01]  /*0ca0*/  ULEA UR4, UR4, UR5, 0x18 ;  /* 0x0000000504047291 */ /* 0x002fe2000f8ec0ff */
[----:B------:R-:W1:Y:S11]  /*0cb0*/  FENCE.VIEW.ASYNC.S ;  /* 0x00000000000073c6 */ /* 0x000e760000000000 */
[----:B-1----:R1:W2:Y:S01]  /*0cc0*/  SYNCS.EXCH.64 URZ, [UR4+0x90], UR6 ;  /* 0x0000900604ff75b2 */ /* 0x0022a20008000100 */
[----:B------:R1:W1:Y:S01]  /*0cd0*/  SYNCS.EXCH.64 URZ, [UR4+0xa0], UR6 ;  /* 0x0000a00604ff75b2 */ /* 0x0002620008000100 */
[----:B------:R1:W1:Y:S01]  /*0ce0*/  SYNCS.EXCH.64 URZ, [UR4+0x98], UR6 ;  /* 0x0000980604ff75b2 */ /* 0x0002620008000100 */
[----:B------:R1:W1:Y:S01]  /*0cf0*/  SYNCS.EXCH.64 URZ, [UR4+0xa8], UR6 ;  /* 0x0000a80604ff75b2 */ /* 0x0002620008000100 */
[----:B------:R-:W-:Y:S01]  /*0d00*/  NOP ;  /* 0x0000000000007918 */ /* 0x000fe20000000000 */
.L_x_14:
[----:B------:R-:W-:Y:S01]  /*0d10*/  VOTEU.ALL UP0, P1 ;  /* 0x0000000000ff7886 */ /* 0x000fe20000800000 */
[----:B-1----:R-:W1:Y:S01]  /*0d20*/  LDCU UR7, c[0x0][0x36c] ;  /* 0x00006d80ff0777ac */ /* 0x002e620008000800 */
[----:B------:R-:W-:Y:S01]  /*0d30*/  NOP ;  /* 0x0000000000007918 */ /* 0x000fe20000000000 */
[----:B------:R-:W-:Y:S01]  /*0d40*/  ISETP.NE.OR P6, PT, R0, 0x2, !P6 ;  /* 0x000000020000780c */ /* 0x000fe200077c5670 */
[----:B------:R-:W-:Y:S01]  /*0d50*/  UMOV UR4, 0x80 ;  /* 0x0000008000047882 */ /* 0x000fe20000000000 */
[----:B------:R-:W-:Y:S01]  /*0d60*/  @!UP0 UMOV UR6, 0x400 ;  /* 0x0000040000068882 */ /* 0x000fe20000000000 */
[----:B------:R-:W-:-:S04]  /*0d70*/  @!UP0 UIADD3 UR4, UPT, UPT, -UR4, 0x100000, URZ ;  /* 0x0010000004048890 */ /* 0x000fc8000fffe1ff */
[----:B------:R-:W-:Y:S02]  /*0d80*/  @!UP0 USHF.L.U32 UR5, UR4, 0xb, URZ ;  /* 0x0000000b04058899 */ /* 0x000fe400080006ff */
[----:B------:R-:W-:Y:S01]  /*0d90*/  @!UP0 USHF.L.U32 UR4, UR4, 0x1, URZ ;  /* 0x0000000104048899 */ /* 0x000fe200080006ff */
[----:B------:R-:W-:Y:S01]  /*0da0*/  LOP3.LUT R8, R165, 0x1f, RZ, 0xc0, !PT ;  /* 0x0000001fa5087812 */ /* 0x000fe200078ec0ff */
[----:B------:R-:W-:Y:S01]  /*0db0*/  @!UP0 ULEA UR6, UR61, UR6, 0x18 ;  /* 0x000000063d068291 */ /* 0x000fe2000f8ec0ff */
[----:B------:R-:W-:Y:S01]  /*0dc0*/  VOTEU.ALL UP0, P1 ;  /* 0x0000000000ff7886 */ /* 0x000fe20000800000 */
[----:B------:R-:W-:Y:S01]  /*0dd0*/  UISETP.NE.AND UP3, UPT, UR14, URZ, UPT ;  /* 0x000000ff0e00728c */ /* 0x000fe2000bf65270 */
[----:B------:R-:W3:Y:S09]  /*0de0*/  FENCE.VIEW.ASYNC.S ;  /* 0x00000000000073c6 */ /* 0x000ef20000000000 */
[----:B---3--:R3:W2:Y:S01]  /*0df0*/  @!UP0 SYNCS.EXCH.64 URZ, [UR6+0xb0], UR4 ;  /* 0x0000b00406ff85b2 */ /* 0x0086a20008000100 */
[----:B-1----:R-:W-:-:S09]  /*0e00*/  UISETP.EQ.U32.AND UP0, UPT, UR7, 0x1, UPT ;  /* 0x000000010700788c */ /* 0x002fd2000bf02070 */
[----:B------:R-:W-:Y:S05]  /*0e10*/  BRA.U !UP0, `(.L_x_15) ;  /* 0x0000000108087547 */ /* 0x000fea000b800000 */
[----:B--2-4-:R-:W-:Y:S01]  /*0e20*/  UCGABAR_ARV ;  /* 0x00000000000079c7 */ /* 0x014fe20008000000 */
[----:B------:R-:W-:Y:S05]  /*0e30*/  BRA `(.L_x_16) ;  /* 0x0000000000047947 */ /* 0x000fea0003800000 */
.L_x_15:
[----:B--2-4-:R-:W-:Y:S01]  /*0e40*/  NOP ;  /* 0x0000000000007918 */ /* 0x014fe20000000000 */
.L_x_16:
[----:B------:R-:W1:Y:S01]  /*0e50*/  S2UR UR28, SR_CTAID.X ;  /* 0x00000000001c79c3 */ /* 0x000e620000002500 */
[----:B------:R-:W-:-:S05]  /*0e60*/  CS2R.32 R152, SR_CgaSize ;  /* 0x0000000000987805 */ /* 0x000fca0000008a00 */
[----:B------:R-:W-:-:S05]  /*0e70*/  IMAD R152, R152, -0xa0, RZ ;  /* 0xffffff6098987824 */ /* 0x000fca00078e02ff */
[----:B---3--:R-:W-:-:S14]  /*0e80*/  R2UR UR6, R152 ;  /* 0x00000000980672ca */ /* 0x008fdc00000e0000 */
[----:B------:R-:W2:Y:S01]  /*0e90*/  LDCU UR6, c[0x0][UR6+0x2b0] ;  /* 0x00005600060677ac */ /* 0x000ea20008000800 */
[----:B------:R-:W-:-:S05]  /*0ea0*/  CS2R.32 R152, SR_CgaSize ;  /* 0x0000000000987805 */ /* 0x000fca0000008a00 */
[----:B------:R-:W-:-:S05]  /*0eb0*/  IMAD R152, R152, -0xa0, RZ ;  /* 0xffffff6098987824 */ /* 0x000fca00078e02ff */
[----:B------:R-:W-:-:S14]  /*0ec0*/  R2UR UR5, R152 ;  /* 0x00000000980572ca */ /* 0x000fdc00000e0000 */
[----:B------:R-:W3:Y:S01]  /*0ed0*/  LDCU UR5, c[0x0][UR5+0x2b4] ;  /* 0x00005680050577ac */ /* 0x000ee20008000800 */
[----:B------:R-:W4:Y:S01]  /*0ee0*/  S2UR UR4, SR_CTAID.Y ;  /* 0x00000000000479c3 */ /* 0x000f220000002600 */
[----:B------:R-:W-:Y:S02]  /*0ef0*/  ULOP3.LUT UR63, UR61, 0x7, URZ, 0xc0, !UPT ;  /* 0x000000073d3f7892 */ /* 0x000fe4000f8ec0ff */
[----:B------:R-:W-:Y:S02]  /*0f00*/  USHF.L.U32 UR26, UR61, 0x6, URZ ;  /* 0x000000063d1a7899 */ /* 0x000fe400080006ff */
[----:B------:R-:W-:Y:S02]  /*0f10*/  UISETP.NE.AND UP1, UPT, UR14, 0x2, UPT ;  /* 0x000000020e00788c */ /* 0x000fe4000bf25270 */
[----:B------:R-:W-:Y:S01]  /*0f20*/  USHF.R.U32.HI UR27, URZ, 0x2, UR63 ;  /* 0x00000002ff1b7899 */ /* 0x000fe2000801163f */
[----:B------:R-:W3:Y:S01]  /*0f30*/  LDC R11, c[0x0][0xf24] ;  /* 0x0003c900ff0b7b82 */ /* 0x000ee20000000800 */
[----:B------:R-:W-:Y:S01]  /*0f40*/  ULOP3.LUT UR26, UR26, 0xc0, URZ, 0xc0, !UPT ;  /* 0x000000c01a1a7892 */ /* 0x000fe2000f8ec0ff */
[----:B-1----:R-:W-:-:S02]  /*0f50*/  I2FP.F32.U32 R152, UR28 ;  /* 0x0000001c00987c45 */ /* 0x002fc40008201000 */
[----:B------:R-:W-:-:S05]  /*0f60*/  CS2R.32 R5, SR_CgaSize ;  /* 0x0000000000057805 */ /* 0x000fca0000008a00 */
[----:B------:R-:W-:-:S06]  /*0f70*/  IMAD R5, R5, -0xa0, RZ ;  /* 0xffffff6005057824 */ /* 0x000fcc00078e02ff */
[----:B------:R-:W1:Y:S01]  /*0f80*/  LDC R5, c[0x0][R5+0x2a0] ;  /* 0x0000a80005057b82 */ /* 0x000e620000000800 */
[----:B--2---:R-:W-:Y:S01]  /*0f90*/  FMUL R152, R152, UR6 ;  /* 0x0000000698987c20 */ /* 0x004fe20008400000 */
[----:B----4-:R-:W-:Y:S02]  /*0fa0*/  I2FP.F32.U32 R0, UR4 ;  /* 0x0000000400007c45 */ /* 0x010fe40008201000 */
[----:B------:R-:W-:-:S05]  /*0fb0*/  CS2R.32 R3, SR_CgaSize ;  /* 0x0000000000037805 */ /* 0x000fca0000008a00 */
[----:B------:R-:W-:-:S06]  /*0fc0*/  IMAD R3, R3, -0xa0, RZ ;  /* 0xffffff6003037824 */ /* 0x000fcc00078e02ff */
[----:B------:R-:W2:Y:S01]  /*0fd0*/  LDC R3, c[0x0][R3+0x2a4] ;  /* 0x0000a90003037b82 */ /* 0x000ea20000000800 */
[----:B------:R-:W-:Y:S01]  /*0fe0*/  MOV R20, UR4 ;  /* 0x0000000400147c02 */ /* 0x000fe20008000f00 */
[----:B------:R-:W4:Y:S01]  /*0ff0*/  F2I.U32.TRUNC.NTZ R152, R152 ;  /* 0x0000009800987305 */ /* 0x000f22000020f000 */
[----:B---3--:R-:W-:Y:S01]  /*1000*/  FMUL R0, R0, UR5 ;  /* 0x0000000500007c20 */ /* 0x008fe20008400000 */
[----:B------:R-:W3:Y:S01]  /*1010*/  LDCU UR5, c[0x0][0xf30] ;  /* 0x0001e600ff0577ac */ /* 0x000ee20008000800 */
[----:B------:R-:W-:-:S03]  /*1020*/  ISETP.GE.AND P0, PT, R11, 0x1, PT ;  /* 0x000000010b00780c */ /* 0x000fc60003f06270 */
[----:B------:R-:W2:Y:S02]  /*1030*/  LDC R72, c[0x0][0xf24] ;  /* 0x0003c900ff487b82 */ /* 0x000ea40000000800 */
[----:B------:R-:W3:Y:S06]  /*1040*/  F2I.U32.TRUNC.NTZ R150, R0 ;  /* 0x0000000000967305 */ /* 0x000eec000020f000 */
[----:B------:R-:W2:Y:S01]  /*1050*/  S2UR UR52, SR_CTAID.Z ;  /* 0x00000000003479c3 */ /* 0x000ea20000002700 */
[----:B----4-:R-:W-:-:S05]  /*1060*/  IADD3 R152, PT, PT, -R152, RZ, RZ ;  /* 0x000000ff98987210 */ /* 0x010fca0007ffe1ff */
[----:B-1----:R-:W-:Y:S01]  /*1070*/  IMAD R152, R5, R152, UR28 ;  /* 0x0000001c05987e24 */ /* 0x002fe2000f8e0298 */
[----:B---3--:R-:W-:Y:S01]  /*1080*/  UISETP.NE.AND UP2, UPT, UR5, 0x1, UPT ;  /* 0x000000010500788c */ /* 0x008fe2000bf45270 */
[----:B------:R-:W-:Y:S02]  /*1090*/  IADD3 R150, PT, PT, -R150, RZ, RZ ;  /* 0x000000ff96967210 */ /* 0x000fe40007ffe1ff */
[----:B------:R-:W-:-:S03]  /*10a0*/  PRMT R0, RZ, 0x7610, R0 ;  /* 0x00007610ff007816 */ /* 0x000fc60000000000 */
[----:B--2---:R-:W-:Y:S01]  /*10b0*/  IMAD R150, R3, R150, UR4 ;  /* 0x0000000403967e24 */ /* 0x004fe2000f8e0296 */
[----:B------:R-:W-:Y:S06]  /*10c0*/  BRA.U UP3, `(.L_x_17) ;  /* 0x0000000103747547 */ /* 0x000fec000b800000 */
[C---:B------:R-:W-:Y:S02]  /*10d0*/  ISETP.NE.AND P3, PT, R150.reuse, 0x2, PT ;  /* 0x000000029600780c */ /* 0x040fe40003f65270 */
[C---:B------:R-:W-:Y:S02]  /*10e0*/  ISETP.NE.AND P1, PT, R150.reuse, RZ, PT ;  /* 0x000000ff9600720c */ /* 0x040fe40003f25270 */
[----:B------:R-:W-:Y:S02]  /*10f0*/  ISETP.NE.AND P4, PT, R150, 0x1, PT ;  /* 0x000000019600780c */ /* 0x000fe40003f85270 */
[----:B------:R-:W-:Y:S02]  /*1100*/  SEL R5, RZ, 0x4, P3 ;  /* 0x00000004ff057807 */ /* 0x000fe40001800000 */
[C---:B------:R-:W-:Y:S02]  /*1110*/  ISETP.EQ.OR P3, PT, R152.reuse, RZ, !P1 ;  /* 0x000000ff9800720c */ /* 0x040fe40004f62670 */
[----:B------:R-:W-:-:S02]  /*1120*/  ISETP.NE.AND P5, PT, R152, RZ, PT ;  /* 0x000000ff9800720c */ /* 0x000fc40003fa5270 */
[C---:B------:R-:W-:Y:S02]  /*1130*/  ISETP.NE.AND P2, PT, R150.reuse, 0x3, PT ;  /* 0x000000039600780c */ /* 0x040fe40003f45270 */
[----:B------:R-:W-:Y:S02]  /*1140*/  SEL R0, RZ, 0x2, P4 ;  /* 0x00000002ff007807 */ /* 0x000fe40002000000 */
[----:B------:R-:W-:Y:S02]  /*1150*/  ISETP.NE.AND P1, PT, R150, 0x4, PT ;  /* 0x000000049600780c */ /* 0x000fe40003f25270 */
[----:B------:R-:W-:Y:S02]  /*1160*/  SEL R0, R0, 0x2, P5 ;  /* 0x0000000200007807 */ /* 0x000fe40002800000 */
[----:B------:R-:W-:Y:S02]  /*1170*/  SEL R5, R5, 0x4, P5 ;  /* 0x0000000405057807 */ /* 0x000fe40002800000 */
[----:B------:R-:W-:-:S02]  /*1180*/  SEL R2, RZ, 0x1, !P3 ;  /* 0x00000001ff027807 */ /* 0x000fc40005800000 */
[----:B------:R-:W-:Y:S02]  /*1190*/  SEL R4, RZ, 0x8, P2 ;  /* 0x00000008ff047807 */ /* 0x000fe40001000000 */
[----:B------:R-:W-:Y:S02]  /*11a0*/  SEL R3, RZ, 0x10, P1 ;  /* 0x00000010ff037807 */ /* 0x000fe40000800000 */
[C---:B------:R-:W-:Y:S02]  /*11b0*/  ISETP.NE.AND P3, PT, R150.reuse, 0x5, PT ;  /* 0x000000059600780c */ /* 0x040fe40003f65270 */
[----:B------:R-:W-:Y:S02]  /*11c0*/  ISETP.NE.AND P2, PT, R150, 0x6, PT ;  /* 0x000000069600780c */ /* 0x000fe40003f45270 */
[----:B------:R-:W-:Y:S02]  /*11d0*/  IADD3 R5, PT, PT, R5, R0, R2 ;  /* 0x0000000005057210 */ /* 0x000fe40007ffe002 */
[----:B------:R-:W-:-:S02]  /*11e0*/  SEL R4, R4, 0x8, P5 ;  /* 0x0000000804047807 */ /* 0x000fc40002800000 */
[----:B------:R-:W-:Y:S02]  /*11f0*/  SEL R3, R3, 0x10, P5 ;  /* 0x0000001003037807 */ /* 0x000fe40002800000 */
[----:B------:R-:W-:Y:S02]  /*1200*/  ISETP.NE.AND P1, PT, R150, 0x7, PT ;  /* 0x000000079600780c */ /* 0x000fe40003f25270 */
[----:B------:R-:W-:Y:S02]  /*1210*/  SEL R2, RZ, 0x20, P3 ;  /* 0x00000020ff027807 */ /* 0x000fe40001800000 */
[----:B------:R-:W-:Y:S02]  /*1220*/  SEL R0, RZ, 0x40, P2 ;  /* 0x00000040ff007807 */ /* 0x000fe40001000000 */
[----:B------:R-:W-:Y:S02]  /*1230*/  IADD3 R4, PT, PT, R3, R4, R5 ;  /* 0x0000000403047210 */ /* 0x000fe40007ffe005 */
[----:B------:R-:W-:-:S02]  /*1240*/  SEL R3, RZ, 0x80, P1 ;  /* 0x00000080ff037807 */ /* 0x000fc40000800000 */
[----:B------:R-:W-:Y:S02]  /*1250*/  SEL R5, R2, 0x20, P5 ;  /* 0x0000002002057807 */ /* 0x000fe40002800000 */
[----:B------:R-:W-:Y:S02]  /*1260*/  SEL R0, R0, 0x40, P5 ;  /* 0x0000004000007807 */ /* 0x000fe40002800000 */
[----:B------:R-:W-:Y:S02]  /*1270*/  SEL R3, R3, 0x80, P5 ;  /* 0x0000008003037807 */ /* 0x000fe40002800000 */
[----:B------:R-:W-:-:S05]  /*1280*/  IADD3 R0, PT, PT, R0, R5, R4 ;  /* 0x0000000500007210 */ /* 0x000fca0007ffe004 */
[----:B------:R-:W-:Y:S02]  /*1290*/  IMAD.IADD R0, R0, 0x1, R3 ;  /* 0x0000000100007824 */ /* 0x000fe400078e0203 */
.L_x_17:
[----:B------:R-:W-:Y:S05]  /*12a0*/  @!P0 BRA `(.L_x_18) ;  /* 0x0000000000c08947 */ /* 0x000fea0003800000 */
[----:B------:R-:W1:Y:S01]  /*12b0*/  LDC.64 R4, c[0x0][0xf18] ;  /* 0x0003c600ff047b82 */ /* 0x000e620000000a00 */
[----:B------:R-:W-:-:S07]  /*12c0*/  ISETP.NE.AND P0, PT, R11, 0x1, PT ;  /* 0x000000010b00780c */ /* 0x000fce0003f05270 */
[----:B------:R-:W2:Y:S08]  /*12d0*/  LDC R10, c[0x0][0xf0c] ;  /* 0x0003c300ff0a7b82 */ /* 0x000eb00000000800 */
[----:B------:R-:W3:Y:S08]  /*12e0*/  LDC R13, c[0x0][0x370] ;  /* 0x0000dc00ff0d7b82 */ /* 0x000ef00000000800 */
[----:B------:R-:W4:Y:S01]  /*12f0*/  LDC R12, c[0x0][0x374] ;  /* 0x0000dd00ff0c7b82 */ /* 0x000f220000000800 */
[----:B-1----:R-:W-:Y:S01]  /*1300*/  ISETP.NE.AND P1, PT, R4, 0x1, PT ;  /* 0x000000010400780c */ /* 0x002fe20003f25270 */
[----:B------:R-:W-:-:S06]  /*1310*/  IMAD.HI.U32 R18, R20, R5, RZ ;  /* 0x0000000514127227 */ /* 0x000fcc00078e00ff */
[----:B------:R-:W3:Y:S01]  /*1320*/  LDC.64 R6, c[0x0][0xf10] ;  /* 0x0003c400ff067b82 */ /* 0x000ee20000000a00 */
[----:B--2---:R-:W-:-:S07]  /*1330*/  ISETP.NE.AND P2, PT, R10, 0x1, PT ;  /* 0x000000010a00780c */ /* 0x004fce0003f45270 */
[----:B------:R-:W1:Y:S08]  /*1340*/  LDC R9, c[0x0][0xf20] ;  /* 0x0003c800ff097b82 */ /* 0x000e700000000800 */
[----:B------:R-:W2:Y:S01]  /*1350*/  LDC.64 R2, c[0x0][0xf28] ;  /* 0x0003ca00ff027b82 */ /* 0x000ea20000000a00 */
[----:B----4-:R-:W-:-:S04]  /*1360*/  IMAD.HI.U32 R14, R12, R5, RZ ;  /* 0x000000050c0e7227 */ /* 0x010fc800078e00ff */
[----:B------:R-:W-:Y:S02]  /*1370*/  IMAD.U32 R5, RZ, RZ, UR28 ;  /* 0x0000001cff057e24 */ /* 0x000fe4000f8e00ff */
[----:B---3--:R-:W-:-:S04]  /*1380*/  IMAD.HI.U32 R16, R13, R6, RZ ;  /* 0x000000060d107227 */ /* 0x008fc800078e00ff */
[----:B------:R-:W-:Y:S01]  /*1390*/  IMAD.HI.U32 R6, R6, UR28, RZ ;  /* 0x0000001c06067c27 */ /* 0x000fe2000f8e00ff */
[----:B------:R-:W-:Y:S02]  /*13a0*/  @P2 SHF.R.U32.HI R13, RZ, R7, R16 ;  /* 0x00000007ff0d2219 */ /* 0x000fe40000011610 */
[-C--:B-1----:R-:W-:Y:S02]  /*13b0*/  @P1 SHF.R.U32.HI R12, RZ, R9.reuse, R14 ;  /* 0x00000009ff0c1219 */ /* 0x082fe4000001160e */
[----:B------:R-:W-:Y:S02]  /*13c0*/  SHF.R.U32.HI R9, RZ, R9, R18 ;  /* 0x00000009ff097219 */ /* 0x000fe40000011612 */
[----:B------:R-:W-:Y:S02]  /*13d0*/  SHF.R.U32.HI R6, RZ, R7, R6 ;  /* 0x00000007ff067219 */ /* 0x000fe40000011606 */
[----:B------:R-:W-:Y:S01]  /*13e0*/  SEL R9, R20, R9, !P1 ;  /* 0x0000000914097207 */ /* 0x000fe20004800000 */
[----:B--2---:R-:W-:Y:S01]  /*13f0*/  IMAD.HI.U32 R14, R12, R2, RZ ;  /* 0x000000020c0e7227 */ /* 0x004fe200078e00ff */
[----:B------:R-:W-:-:S03]  /*1400*/  SEL R5, R5, R6, !P2 ;  /* 0x0000000605057207 */ /* 0x000fc60005000000 */
[----:B------:R-:W-:Y:S01]  /*1410*/  IMAD.HI.U32 R16, R13, R2, RZ ;  /* 0x000000020d107227 */ /* 0x000fe200078e00ff */
[----:B------:R-:W-:-:S03]  /*1420*/  @P0 SHF.R.U32.HI R12, RZ, R3, R14 ;  /* 0x00000003ff0c0219 */ /* 0x000fc6000001160e */
[----:B------:R-:W-:Y:S01]  /*1430*/  IMAD.MOV R7, RZ, RZ, -R5 ;  /* 0x000000ffff077224 */ /* 0x000fe200078e0a05 */
[----:B------:R-:W-:Y:S01]  /*1440*/  @P0 SHF.R.U32.HI R13, RZ, R3, R16 ;  /* 0x00000003ff0d0219 */ /* 0x000fe20000011610 */
[----:B------:R-:W-:Y:S02]  /*1450*/  IMAD R12, R12, R11, RZ ;  /* 0x0000000b0c0c7224 */ /* 0x000fe400078e02ff */
[----:B------:R-:W-:Y:S02]  /*1460*/  IMAD R7, R10, R7, UR28 ;  /* 0x0000001c0a077e24 */ /* 0x000fe4000f8e0207 */
[----:B------:R-:W-:Y:S01]  /*1470*/  IMAD R6, R13, R11, RZ ;  /* 0x0000000b0d067224 */ /* 0x000fe200078e02ff */
[----:B------:R-:W-:-:S04]  /*1480*/  ISETP.GE.AND P1, PT, R9, R12, PT ;  /* 0x0000000c0900720c */ /* 0x000fc80003f26270 */
[----:B------:R-:W-:Y:S01]  /*1490*/  ISETP.GE.OR P1, PT, R5, R6, P1 ;  /* 0x000000060500720c */ /* 0x000fe20000f26670 */
[----:B------:R-:W-:-:S05]  /*14a0*/  IMAD.HI.U32 R6, R9, R2, RZ ;  /* 0x0000000209067227 */ /* 0x000fca00078e00ff */
[----:B------:R-:W-:-:S04]  /*14b0*/  SHF.R.U32.HI R6, RZ, R3, R6 ;  /* 0x00000003ff067219 */ /* 0x000fc80000011606 */
[----:B------:R-:W-:-:S03]  /*14c0*/  SEL R6, R9, R6, !P0 ;  /* 0x0000000609067207 */ /* 0x000fc60004000000 */
[----:B------:R-:W-:-:S04]  /*14d0*/  @!P1 IMAD.HI.U32 R12, R5, R2, RZ ;  /* 0x00000002050c9227 */ /* 0x000fc800078e00ff */
[----:B------:R-:W-:Y:S01]  /*14e0*/  IMAD.MOV R2, RZ, RZ, -R6 ;  /* 0x000000ffff027224 */ /* 0x000fe200078e0a06 */
[----:B------:R-:W-:-:S03]  /*14f0*/  @!P1 SHF.R.U32.HI R12, RZ, R3, R12 ;  /* 0x00000003ff0c9219 */ /* 0x000fc6000001160c */
[----:B------:R-:W-:Y:S01]  /*1500*/  IMAD R2, R11, R2, R9 ;  /* 0x000000020b027224 */ /* 0x000fe200078e0209 */
[----:B------:R-:W-:-:S04]  /*1510*/  @!P1 SEL R3, R5, R12, !P0 ;  /* 0x0000000c05039207 */ /* 0x000fc80004000000 */
[----:B------:R-:W-:Y:S01]  /*1520*/  @!P1 IADD3 R6, PT, PT, R6, -R3, RZ ;  /* 0x8000000306069210 */ /* 0x000fe20007ffe0ff */
[----:B------:R-:W-:Y:S01]  /*1530*/  @!P1 IMAD R2, R2, R13, R3 ;  /* 0x0000000d02029224 */ /* 0x000fe200078e0203 */
[----:B------:R-:W-:-:S03]  /*1540*/  IADD3 R3, PT, PT, -R9, RZ, RZ ;  /* 0x000000ff09037210 */ /* 0x000fc60007ffe1ff */
[----:B------:R-:W-:Y:S01]  /*1550*/  @!P1 IMAD R9, R6, R11, R5 ;  /* 0x0000000b06099224 */ /* 0x000fe200078e0205 */
[----:B------:R-:W-:Y:S01]  /*1560*/  @!P1 MOV R5, R2 ;  /* 0x0000000200059202 */ /* 0x000fe20000000f00 */
[----:B------:R-:W-:-:S04]  /*1570*/  IMAD R3, R4, R3, R20 ;  /* 0x0000000304037224 */ /* 0x000fc800078e0214 */
[----:B------:R-:W-:Y:S02]  /*1580*/  IMAD R7, R5, R10, R7 ;  /* 0x0000000a05077224 */ /* 0x000fe400078e0207 */
[----:B------:R-:W-:-:S03]  /*1590*/  IMAD R20, R9, R4, R3 ;  /* 0x0000000409147224 */ /* 0x000fc600078e0203 */
[----:B------:R-:W-:-:S15]  /*15a0*/  R2UR UR28, R7 ;  /* 0x00000000071c72ca */ /* 0x000fde00000e0000 */
.L_x_18:
[----:B------:R-:W-:Y:S05]  /*15b0*/  BRA.U UP2, `(.L_x_19) ;  /* 0x0000000102487547 */ /* 0x000fea000b800000 */
[----:B------:R-:W1:Y:S08]  /*15c0*/  LDC.64 R4, c[0x0][0xf10] ;  /* 0x0003c400ff047b82 */ /* 0x000e700000000a00 */
[----:B------:R-:W2:Y:S08]  /*15d0*/  LDC.64 R2, c[0x0][0xf18] ;  /* 0x0003c600ff027b82 */ /* 0x000eb00000000a00 */
[----:B------:R-:W3:Y:S08]  /*15e0*/  LDC R6, c[0x0][0xf20] ;  /* 0x0003c800ff067b82 */ /* 0x000ef00000000800 */
[----:B------:R-:W4:Y:S01]  /*15f0*/  LDC R7, c[0x0][0xf0c] ;  /* 0x0003c300ff077b82 */ /* 0x000f220000000800 */
[----:B-1----:R-:W-:-:S05]  /*1600*/  IMAD.HI.U32 R4, R4, UR28, RZ ;  /* 0x0000001c04047c27 */ /* 0x002fca000f8e00ff */
[----:B------:R-:W-:Y:S01]  /*1610*/  SHF.R.U32.HI R4, RZ, R5, R4 ;  /* 0x00000005ff047219 */ /* 0x000fe20000011604 */
[----:B--2---:R-:W-:Y:S01]  /*1620*/  IMAD.HI.U32 R3, R20, R3, RZ ;  /* 0x0000000314037227 */ /* 0x004fe200078e00ff */
[----:B------:R-:W-:-:S04]  /*1630*/  ISETP.NE.AND P0, PT, R2, 0x1, PT ;  /* 0x000000010200780c */ /* 0x000fc80003f05270 */
[----:B---3--:R-:W-:Y:S01]  /*1640*/  SHF.R.U32.HI R5, RZ, R6, R3 ;  /* 0x00000006ff057219 */ /* 0x008fe20000011603 */
[----:B------:R-:W-:Y:S01]  /*1650*/  IMAD.U32 R3, RZ, RZ, UR28 ;  /* 0x0000001cff037e24 */ /* 0x000fe2000f8e00ff */
[----:B----4-:R-:W-:-:S04]  /*1660*/  ISETP.NE.AND P1, PT, R7, 0x1, PT ;  /* 0x000000010700780c */ /* 0x010fc80003f25270 */
[----:B------:R-:W-:Y:S02]  /*1670*/  SEL R3, R3, R4, !P1 ;  /* 0x0000000403037207 */ /* 0x000fe40004800000 */
[----:B------:R-:W-:-:S05]  /*1680*/  SEL R4, R20, R5, !P0 ;  /* 0x0000000514047207 */ /* 0x000fca0004000000 */
[----:B------:R-:W-:Y:S02]  /*1690*/  IMAD.IADD R6, R4, 0x1, -R3 ;  /* 0x0000000104067824 */ /* 0x000fe400078e0a03 */
[----:B------:R-:W-:Y:S02]  /*16a0*/  IMAD.IADD R3, R3, 0x1, -R4 ;  /* 0x0000000103037824 */ /* 0x000fe400078e0a04 */
[----:B------:R-:W-:Y:S02]  /*16b0*/  IMAD R6, R6, R7, UR28 ;  /* 0x0000001c06067e24 */ /* 0x000fe4000f8e0207 */
[----:B------:R-:W-:-:S03]  /*16c0*/  IMAD R20, R3, R2, R20 ;  /* 0x0000000203147224 */ /* 0x000fc600078e0214 */
[----:B------:R-:W-:-:S15]  /*16d0*/  R2UR UR28, R6 ;  /* 0x00000000061c72ca */ /* 0x000fde00000e0000 */
.L_x_19:
[----:B------:R-:W-:Y:S05]  /*16e0*/  BRA.U !UP0, `(.L_x_20) ;  /* 0x00000001080c7547 */ /* 0x000fea000b800000 */
[----:B------:R-:W-:Y:S01]  /*16f0*/  UCGABAR_WAIT ;  /* 0x0000000000007dc7 */ /* 0x000fe20008000000 */
[----:B------:R-:W-:Y:S01]  /*1700*/  CCTL.IVALL ;  /* 0x00000000ff00798f */ /* 0x000fe20002000000 */
[----:B------:R-:W-:Y:S05]  /*1710*/  BRA `(.L_x_21) ;  /* 0x0000000000047947 */ /* 0x000fea0003800000 */
.L_x_20:
[----:B------:R-:W-:Y:S06]  /*1720*/  BAR.SYNC.DEFER_BLOCKING 0x0 ;  /* 0x0000000000007b1d */ /* 0x000fec0000010000 */
.L_x_21:
[----:B------:R-:W-:Y:S05]  /*1730*/  BRA.U UP1, `(.L_x_22) ;  /* 0x0000001101987547 */ /* 0x000fea000b800000 */
[----:B------:R-:W1:Y:S01]  /*1740*/  LDCU UR62, c[0x0][0x38c] ;  /* 0x00007180ff3e77ac */ /* 0x000e620008000800 */
[----:B------:R-:W2:Y:S01]  /*1750*/  LDC R9, c[0x0][0x370] ;  /* 0x0000dc00ff097b82 */ /* 0x000ea20000000800 */
[----:B------:R-:W-:Y:S01]  /*1760*/  PLOP3.LUT P1, PT, PT, PT, UP4, 0x80, 0x8 ;  /* 0x000000000008781c */ /* 0x000fe20003f2f048 */
[----:B------:R-:W-:Y:S01]  /*1770*/  HFMA2 R12, -RZ, RZ, 0, 0 ;  /* 0x00000000ff0c7431 */ /* 0x000fe200000001ff */
[----:B------:R-:W-:Y:S01]  /*1780*/  UISETP.NE.AND UP0, UPT, UR14, URZ, UPT ;  /* 0x000000ff0e00728c */ /* 0x000fe2000bf05270 */
[----:B------:R-:W-:Y:S01]  /*1790*/  ISETP.EQ.OR P4, PT, R8, RZ, P6 ;  /* 0x000000ff0800720c */ /* 0x000fe20003782670 */
[----:B------:R-:W-:Y:S01]  /*17a0*/  UMOV UR49, 0x400 ;  /* 0x0000040000317882 */ /* 0x000fe20000000000 */
[----:B------:R-:W-:Y:S01]  /*17b0*/  PLOP3.LUT P1, PT, P1, PT, PT, 0x8, 0x80 ;  /* 0x000000000080781c */ /* 0x000fe20000f2e170 */
[----:B------:R-:W-:Y:S01]  /*17c0*/  USEL UR37, UR37, 0x2, UP0 ;  /* 0x0000000225257887 */ /* 0x000fe20008000000 */
[----:B------:R-:W3:Y:S01]  /*17d0*/  LDC R0, c[0x0][0x374] ;  /* 0x0000dd00ff007b82 */ /* 0x000ee20000000800 */
[----:B------:R-:W-:Y:S01]  /*17e0*/  ULEA UR49, UR61, UR49, 0x18 ;  /* 0x000000313d317291 */ /* 0x000fe2000f8ec0ff */
[----:B------:R-:W-:Y:S01]  /*17f0*/  IMAD.MOV.U32 R15, RZ, RZ, 0x1 ;  /* 0x00000001ff0f7424 */ /* 0x000fe200078e00ff */
[----:B------:R-:W-:Y:S01]  /*1800*/  MOV R8, 0x1 ;  /* 0x0000000100087802 */ /* 0x000fe20000000f00 */
[----:B------:R-:W-:Y:S01]  /*1810*/  IMAD.MOV.U32 R14, RZ, RZ, RZ ;  /* 0x000000ffff0e7224 */ /* 0x000fe200078e00ff */
[----:B------:R-:W4:Y:S01]  /*1820*/  LDCU.64 UR38, c[0x0][0x348] ;  /* 0x00006900ff2677ac */ /* 0x000f220008000a00 */
[----:B------:R-:W-:Y:S01]  /*1830*/  IMAD.MOV.U32 R10, RZ, RZ, RZ ;  /* 0x000000ffff0a7224 */ /* 0x000fe200078e00ff */
[----:B-1----:R-:W-:-:S02]  /*1840*/  UIADD3 UR5, UPT, UPT, UR62, 0xff, URZ ;  /* 0x000000ff3e057890 */ /* 0x002fc4000fffe0ff */
[----:B------:R-:W-:Y:S02]  /*1850*/  UIADD3 UR62, UPT, UPT, UR62, -0x1, URZ ;  /* 0xffffffff3e3e7890 */ /* 0x000fe4000fffe0ff */
[----:B------:R-:W-:Y:S02]  /*1860*/  USHF.R.S32.HI UR4, URZ, 0x1f, UR5 ;  /* 0x0000001fff047899 */ /* 0x000fe40008011405 */
[----:B------:R-:W-:Y:S02]  /*1870*/  UISETP.GE.U32.AND UP0, UPT, UR62, -0x1ff, UPT ;  /* 0xfffffe013e00788c */ /* 0x000fe4000bf06070 */
[----:B------:R-:W-:Y:S02]  /*1880*/  ULEA.HI UR4, UR4, UR5, URZ, 0x8 ;  /* 0x0000000504047291 */ /* 0x000fe4000f8f40ff */
[----:B------:R-:W-:Y:S02]  /*1890*/  ULEA UR45, UR63, UR49, 0x7 ;  /* 0x000000313f2d7291 */ /* 0x000fe4000f8e38ff */
[----:B------:R-:W-:-:S02]  /*18a0*/  USHF.R.S32.HI UR53, URZ, 0x8, UR4 ;  /* 0x00000008ff357899 */ /* 0x000fc40008011404 */
[----:B------:R-:W-:Y:S02]  /*18b0*/  ULEA UR15, UR63, UR49, 0xb ;  /* 0x000000313f0f7291 */ /* 0x000fe4000f8e58ff */
[----:B------:R-:W-:Y:S02]  /*18c0*/  UIADD3 UR54, UPT, UPT, UR53, -0x1, URZ ;  /* 0xffffffff35367890 */ /* 0x000fe4000fffe0ff */
[----:B------:R-:W-:Y:S02]  /*18d0*/  USEL UR55, URZ, 0x1, UP0 ;  /* 0x00000001ff377887 */ /* 0x000fe40008000000 */
[----:B----4-:R-:W-:-:S12]  /*18e0*/  @UP0 UIADD3 UR54, UPT, UPT, UR53, URZ, URZ ;  /* 0x000000ff35360290 */ /* 0x010fd8000fffe0ff */
.L_x_44:
[----:B------:R-:W-:Y:S01]  /*18f0*/  UISETP.NE.AND UP0, UPT, UR61, URZ, UPT ;  /* 0x000000ff3d00728c */ /* 0x000fe2000bf05270 */
[----:B------:R-:W-:-:S08]  /*1900*/  SHF.L.U32 R3, R15, 0x1f, RZ ;  /* 0x0000001f0f037819 */ /* 0x000fd000000006ff */
[----:B------:R-:W-:Y:S05]  /*1910*/  BRA.U UP0, `(.L_x_23) ;  /* 0x0000000100287547 */ /* 0x000fea000b800000 */
[----:B------:R-:W-:Y:S02]  /*1920*/  LEA R2, R10, UR49, 0x3 ;  /* 0x000000310a027c11 */ /* 0x000fe4000f8e18ff */
[----:B------:R-:W-:-:S04]  /*1930*/  SHF.L.U32 R5, R8, 0x1f, RZ ;  /* 0x0000001f08057819 */ /* 0x000fc800000006ff */
[----:B------:R-:W1:Y:S02]  /*1940*/  SYNCS.PHASECHK.TRANS64.TRYWAIT P0, [R2+URZ+0xa0], R5 ;  /* 0x0000a005020075a7 */ /* 0x000e6400080011ff */
[----:B-1----:R-:W-:Y:S05]  /*1950*/  @!P0 BRA `(.L_x_24) ;  /* 0x000000a800108947 */ /* 0x002fea0003800000 */
.L_x_138:
[----:B------:R4:W-:Y:S01]  /*1960*/  SYNCS.ARRIVE.TRANS64.A1T0 RZ, [R2+URZ+0x90], RZ ;  /* 0x000090ff02ff79a7 */ /* 0x0009e200081000ff */
[----:B------:R-:W-:-:S05]  /*1970*/  VIADD R10, R10, 0x1 ;  /* 0x000000010a0a7836 */ /* 0x000fca0000000000 */
[----:B------:R-:W-:-:S04]  /*1980*/  ISETP.NE.AND P0, PT, R10, 0x2, PT ;  /* 0x000000020a00780c */ /* 0x000fc80003f05270 */
[----:B-1----:R-:W-:Y:S02]  /*1990*/  SEL R5, RZ, 0x1, P0 ;  /* 0x00000001ff057807 */ /* 0x002fe40000000000 */
[----:B------:R-:W-:Y:S02]  /*19a0*/  SEL R10, R10, RZ, P0 ;  /* 0x000000ff0a0a7207 */ /* 0x000fe40000000000 */
[----:B------:R-:W-:-:S07]  /*19b0*/  LOP3.LUT R8, R8, R5, RZ, 0x3c, !PT ;  /* 0x0000000508087212 */ /* 0x000fce00078e3cff */
.L_x_23:
[----:B------:R1:W1:Y:S01]  /*19c0*/  SYNCS.PHASECHK.TRANS64.TRYWAIT P0, [UR49+0x8], R3 ;  /* 0x00000803ff0075a7 */ /* 0x0002620008001131 */
[----:B------:R-:W-:Y:S01]  /*19d0*/  R2UR UR11, R20 ;  /* 0x00000000140b72ca */ /* 0x000fe200000e0000 */
[----:B------:R-:W-:Y:S02]  /*19e0*/  UISETP.GT.U32.AND UP0, UPT, UR62, -0x200, UPT ;  /* 0xfffffe003e00788c */ /* 0x000fe4000bf04070 */
[----:B------:R-:W-:Y:S01]  /*19f0*/  ULEA UR51, UR28, UR63, 0x3 ;  /* 0x0000003f1c337291 */ /* 0x000fe2000f8e18ff */
[----:B------:R-:W-:-:S03]  /*1a00*/  UMOV UR14, URZ ;  /* 0x000000ff000e7c82 */ /* 0x000fc60008000000 */
[----:B------:R-:W-:-:S06]  /*1a10*/  USHF.L.U32 UR51, UR51, 0x4, URZ ;  /* 0x0000000433337899 */ /* 0x000fcc00080006ff */
[----:B------:R-:W-:Y:S02]  /*1a20*/  USHF.L.U32 UR35, UR11, 0x8, URZ ;  /* 0x000000080b237899 */ /* 0x000fe400080006ff */
[----:B------:R-:W-:Y:S01]  /*1a30*/  USHF.L.U32 UR11, UR11, 0x1, URZ ;  /* 0x000000010b0b7899 */ /* 0x000fe200080006ff */
[----:B------:R-:W-:Y:S11]  /*1a40*/  BRA.U UP0, `(.L_x_25) ;  /* 0x0000000100fc7547 */ /* 0x000ff6000b800000 */
[----:B------:R-:W-:Y:S01]  /*1a50*/  @!P6 MOV R4, 0x18c00 ;  /* 0x00018c000004e802 */ /* 0x000fe20000000f00 */
[----:B-1----:R-:W-:Y:S06]  /*1a60*/  @P0 BRA `(.L_x_26) ;  /* 0x0000000000080947 */ /* 0x002fec0003800000 */
[----:B------:R-:W1:Y:S02]  /*1a70*/  SYNCS.PHASECHK.TRANS64.TRYWAIT P0, [UR49+0x8], R3 ;  /* 0x00000803ff0075a7 */ /* 0x000e640008001131 */
[----:B-1----:R-:W-:Y:S05]  /*1a80*/  @!P0 BRA `(.L_x_27) ;  /* 0x000000a400d88947 */ /* 0x002fea0003800000 */
.L_x_26:
[----:B------:R1:W-:Y:S01]  /*1a90*/  @!P6 SYNCS.ARRIVE.TRANS64 RZ, [UR49], R4 ;  /* 0x00000004ffffe9a7 */ /* 0x0003e20008000031 */
[----:B------:R-:W-:Y:S01]  /*1aa0*/  ULOP3.LUT UR4, UR37, 0x2, URZ, 0xfc, !UPT ;  /* 0x0000000225047892 */ /* 0x000fe2000f8efcff */
[----:B------:R-:W-:-:S03]  /*1ab0*/  LOP3.LUT R15, R15, 0x1, RZ, 0x3c, !PT ;  /* 0x000000010f0f7812 */ /* 0x000fc600078e3cff */
[----:B------:R-:W-:-:S09]  /*1ac0*/  UISETP.NE.AND UP0, UPT, UR4, 0x2, UPT ;  /* 0x000000020400788c */ /* 0x000fd2000bf05270 */
[----:B------:R-:W-:Y:S05]  /*1ad0*/  BRA.U UP0, `(.L_x_28) ;  /* 0x0000000100047547 */ /* 0x000fea000b800000 */
[----:B------:R-:W-:Y:S05]  /*1ae0*/  BPT.TRAP 0x1 ;  /* 0x000000040000795c */ /* 0x000fea0000300000 */
.L_x_28:
[----:B------:R-:W-:Y:S04]  /*1af0*/  BSSY.RECONVERGENT B0, `(.L_x_29) ;  /* 0x0000003000007945 */ /* 0x000fe80003800200 */
[----:B------:R-:W-:Y:S05]  /*1b00*/  @P4 BRA `(.L_x_30) ;  /* 0x0000000000044947 */ /* 0x000fea0003800000 */
[----:B------:R-:W-:Y:S05]  /*1b10*/  BPT.TRAP 0x1 ;  /* 0x000000040000795c */ /* 0x000fea0000300000 */
.L_x_30:
[----:B------:R-:W-:Y:S05]  /*1b20*/  BSYNC.RECONVERGENT B0 ;  /* 0x0000000000007941 */ /* 0x000fea0003800200 */
.L_x_29:
[----:B------:R-:W-:Y:S02]  /*1b30*/  ELECT P0, URZ, PT ;  /* 0x0000000000ff782f */ /* 0x000fe40003800000 */
[----:B-1--4-:R-:W-:Y:S01]  /*1b40*/  SHF.L.U32 R2, R15, 0x1f, RZ ;  /* 0x0000001f0f027819 */ /* 0x012fe200000006ff */
[----:B------:R-:W-:Y:S01]  /*1b50*/  UMOV UR14, 0x1 ;  /* 0x00000001000e7882 */ /* 0x000fe20000000000 */
[----:B------:R-:W-:Y:S02]  /*1b60*/  BSSY.RECONVERGENT B0, `(.L_x_25) ;  /* 0x000002d000007945 */ /* 0x000fe40003800200 */
[----:B------:R1:W-:Y:S07]  /*1b70*/  SYNCS.PHASECHK.TRANS64.TRYWAIT PT, [UR49+0x8], R2 ;  /* 0x00000802ff0075a7 */ /* 0x0003ee00080e1131 */
[----:B------:R-:W-:Y:S05]  /*1b80*/  @!P0 BRA `(.L_x_31) ;  /* 0x0000000000a88947 */ /* 0x000fea0003800000 */
[----:B------:R-:W-:Y:S02]  /*1b90*/  UIADD3 UR4, UP3, UPT, UR38, 0x80, URZ ;  /* 0x0000008026047890 */ /* 0x000fe4000ff7e0ff */
[----:B------:R-:W-:Y:S02]  /*1ba0*/  UIADD3 UR6, UP2, UPT, UR38, 0x180, URZ ;  /* 0x0000018026067890 */ /* 0x000fe4000ff5e0ff */
[----:B------:R-:W-:Y:S02]  /*1bb0*/  UIADD3 UR30, UP1, UPT, UR38, 0x280, URZ ;  /* 0x00000280261e7890 */ /* 0x000fe4000ff3e0ff */
[----:B------:R-:W-:Y:S02]  /*1bc0*/  UIADD3 UR48, UPT, UPT, UR15, 0x10800, URZ ;  /* 0x000108000f307890 */ /* 0x000fe4000fffe0ff */
[----:B------:R-:W-:Y:S02]  /*1bd0*/  UIADD3.X UR5, UPT, UPT, URZ, UR39, URZ, UP3, !UPT ;  /* 0x00000027ff057290 */ /* 0x000fe40009ffe4ff */
[----:B------:R-:W-:-:S02]  /*1be0*/  UIADD3 UR22, UP0, UPT, UR38, 0x380, URZ ;  /* 0x0000038026167890 */ /* 0x000fc4000ff1e0ff */
[----:B------:R-:W-:Y:S02]  /*1bf0*/  UIADD3 UR40, UPT, UPT, UR15, 0x14800, URZ ;  /* 0x000148000f287890 */ /* 0x000fe4000fffe0ff */
[----:B------:R-:W-:Y:S02]  /*1c00*/  UIADD3 UR32, UPT, UPT, UR49, 0x18800, URZ ;  /* 0x0001880031207890 */ /* 0x000fe4000fffe0ff */
[----:B------:R-:W-:Y:S02]  /*1c10*/  UIADD3.X UR7, UPT, UPT, URZ, UR39, URZ, UP2, !UPT ;  /* 0x00000027ff077290 */ /* 0x000fe400097fe4ff */
[----:B------:R-:W-:Y:S02]  /*1c20*/  UIADD3 UR16, UPT, UPT, UR49, 0x20800, URZ ;  /* 0x0002080031107890 */ /* 0x000fe4000fffe0ff */
[----:B------:R-:W-:Y:S02]  /*1c30*/  UIADD3 UR24, UPT, UPT, UR45, 0x28800, URZ ;  /* 0x000288002d187890 */ /* 0x000fe4000fffe0ff */
[----:B------:R-:W-:-:S02]  /*1c40*/  UIADD3.X UR31, UPT, UPT, URZ, UR39, URZ, UP1, !UPT ;  /* 0x00000027ff1f7290 */ /* 0x000fc40008ffe4ff */
[----:B------:R-:W-:Y:S02]  /*1c50*/  UIADD3 UR8, UPT, UPT, UR49, 0x28c00, URZ ;  /* 0x00028c0031087890 */ /* 0x000fe4000fffe0ff */
[----:B------:R-:W-:Y:S01]  /*1c60*/  UIADD3.X UR23, UPT, UPT, URZ, UR39, URZ, UP0, !UPT ;  /* 0x00000027ff177290 */ /* 0x000fe200087fe4ff */
[----:B------:R-:W-:Y:S01]  /*1c70*/  UMOV UR21, 0xff0000 ;  /* 0x00ff000000157882 */ /* 0x000fe20000000000 */
[----:B------:R-:W-:Y:S01]  /*1c80*/  UMOV UR46, 0x0 ;  /* 0x00000000002e7882 */ /* 0x000fe20000000000 */
[----:B------:R-:W-:Y:S01]  /*1c90*/  UMOV UR47, 0x10000000 ;  /* 0x10000000002f7882 */ /* 0x000fe20000000000 */
[----:B------:R-:W-:Y:S01]  /*1ca0*/  UMOV UR50, URZ ;  /* 0x000000ff00327c82 */ /* 0x000fe20008000000 */
[----:B------:R-:W-:Y:S01]  /*1cb0*/  UMOV UR42, 0x80 ;  /* 0x00000080002a7882 */ /* 0x000fe20000000000 */
[----:B------:R-:W-:Y:S01]  /*1cc0*/  UMOV UR41, UR49 ;  /* 0x0000003100297c82 */ /* 0x000fe20008000000 */
[----:B------:R-:W-:Y:S01]  /*1cd0*/  UMOV UR43, UR51 ;  /* 0x00000033002b7c82 */ /* 0x000fe20008000000 */
[----:B------:R-:W-:Y:S01]  /*1ce0*/  UMOV UR44, UR52 ;  /* 0x00000034002c7c82 */ /* 0x000fe20008000000 */
[----:B------:R-:W-:Y:S01]  /*1cf0*/  UMOV UR33, UR49 ;  /* 0x0000003100217c82 */ /* 0x000fe20008000000 */
[----:B------:R-:W-:Y:S01]  /*1d00*/  UMOV UR36, UR52 ;  /* 0x0000003400247c82 */ /* 0x000fe20008000000 */
[----:B------:R4:W-:Y:S01]  /*1d10*/  UTMALDG.3D.MULTICAST [UR48], [UR4], UR21, desc[UR46] ;  /* 0x00002e30040073b4 */ /* 0x0009e20008011815 */
[----:B------:R-:W-:Y:S01]  /*1d20*/  UMOV UR34, UR50 ;  /* 0x0000003200227c82 */ /* 0x000fe20008000000 */
[----:B------:R-:W-:Y:S01]  /*1d30*/  UMOV UR17, UR49 ;  /* 0x0000003100117c82 */ /* 0x000fe20008000000 */
[----:B------:R-:W-:Y:S01]  /*1d40*/  UMOV UR18, 0x80 ;  /* 0x0000008000127882 */ /* 0x000fe20000000000 */
[----:B------:R-:W-:Y:S01]  /*1d50*/  UMOV UR19, UR35 ;  /* 0x0000002300137c82 */ /* 0x000fe20008000000 */
[----:B------:R-:W-:Y:S01]  /*1d60*/  UMOV UR20, UR52 ;  /* 0x0000003400147c82 */ /* 0x000fe20008000000 */
[----:B------:R-:W-:Y:S01]  /*1d70*/  UMOV UR25, UR49 ;  /* 0x0000003100197c82 */ /* 0x000fe20008000000 */
[----:B------:R-:W-:Y:S01]  /*1d80*/  UMOV UR29, UR52 ;  /* 0x00000034001d7c82 */ /* 0x000fe20008000000 */
[----:B------:R4:W-:Y:S01]  /*1d90*/  UTMALDG.3D.MULTICAST [UR40], [UR4], UR21, desc[UR46] ;  /* 0x00002e28040073b4 */ /* 0x0009e20008011815 */
[----:B------:R-:W-:Y:S01]  /*1da0*/  UMOV UR10, URZ ;  /* 0x000000ff000a7c82 */ /* 0x000fe20008000000 */
[----:B------:R-:W-:Y:S01]  /*1db0*/  UMOV UR12, URZ ;  /* 0x000000ff000c7c82 */ /* 0x000fe20008000000 */
[----:B------:R-:W-:Y:S01]  /*1dc0*/  UMOV UR9, UR49 ;  /* 0x0000003100097c82 */ /* 0x000fe20008000000 */
[----:B------:R-:W-:Y:S01]  /*1dd0*/  UMOV UR13, UR52 ;  /* 0x00000034000d7c82 */ /* 0x000fe20008000000 */
[----:B------:R4:W-:Y:S01]  /*1de0*/  UTMALDG.3D [UR32], [UR6], desc[UR46] ;  /* 0x00002e20060075b4 */ /* 0x0009e20008011000 */
[----:B------:R4:W-:Y:S01]  /*1df0*/  UTMALDG.3D [UR16], [UR6], desc[UR46] ;  /* 0x00002e10060075b4 */ /* 0x0009e20008011000 */
[----:B------:R4:W-:Y:S01]  /*1e00*/  UTMALDG.4D.MULTICAST [UR24], [UR30], UR21, desc[UR46] ;  /* 0x00002e181e0073b4 */ /* 0x0009e20008019815 */
[----:B------:R4:W-:Y:S02]  /*1e10*/  UTMALDG.4D [UR8], [UR22], desc[UR46] ;  /* 0x00002e08160075b4 */ /* 0x0009e40008019000 */
[----:B----4-:R-:W-:Y:S01]  /*1e20*/  NOP ;  /* 0x0000000000007918 */ /* 0x010fe20000000000 */
.L_x_31:
[----:B------:R-:W-:Y:S05]  /*1e30*/  BSYNC.RECONVERGENT B0 ;  /* 0x0000000000007941 */ /* 0x000fea0003800200 */
.L_x_25:
[----:B-1--4-:R-:W-:Y:S01]  /*1e40*/  SHF.L.U32 R2, R15, 0x1f, RZ ;  /* 0x0000001f0f027819 */ /* 0x012fe200000006ff */
[----:B------:R-:W-:Y:S01]  /*1e50*/  @!P1 SYNCS.ARRIVE.TRANS64.A1T0 RZ, [UR49+0x58], RZ ;  /* 0x000058ffffff99a7 */ /* 0x000fe20008100031 */
[----:B------:R-:W-:Y:S02]  /*1e60*/  UISETP.GT.AND UP0, UPT, UR53, UR55, UPT ;  /* 0x000000373500728c */ /* 0x000fe4000bf04270 */
[----:B------:R1:W4:Y:S07]  /*1e70*/  SYNCS.PHASECHK.TRANS64.TRYWAIT P1, [UR49+0x8], R2 ;  /* 0x00000802ff0075a7 */ /* 0x00032e0008021131 */
[----:B------:R-:W-:Y:S05]  /*1e80*/  BRA.U !UP0, `(.L_x_32) ;  /* 0x0000000508187547 */ /* 0x000fea000b800000 */
[----:B------:R-:W-:-:S12]  /*1e90*/  UIADD3 UR29, UPT, UPT, UR54, UR14, URZ ;  /* 0x0000000e361d7290 */ /* 0x000fd8000fffe0ff */
.L_x_40:
[----:B----4-:R-:W-:Y:S01]  /*1ea0*/  @!P6 MOV R3, 0x18c00 ;  /* 0x00018c000003e802 */ /* 0x010fe20000000f00 */
[----:B-1--4-:R-:W-:Y:S06]  /*1eb0*/  @P1 BRA `(.L_x_33) ;  /* 0x00000000000c1947 */ /* 0x012fec0003800000 */
[----:B------:R-:W-:-:S04]  /*1ec0*/  SHF.L.U32 R5, R15, 0x1f, RZ ;  /* 0x0000001f0f057819 */ /* 0x000fc800000006ff */
[----:B------:R-:W4:Y:S02]  /*1ed0*/  SYNCS.PHASECHK.TRANS64.TRYWAIT P0, [UR49+0x8], R5 ;  /* 0x00000805ff0075a7 */ /* 0x000f240008001131 */
[----:B----4-:R-:W-:Y:S05]  /*1ee0*/  @!P0 BRA `(.L_x_34) ;  /* 0x000000a000d88947 */ /* 0x010fea0003800000 */
.L_x_33:
[----:B------:R4:W-:Y:S01]  /*1ef0*/  @!P6 SYNCS.ARRIVE.TRANS64 RZ, [UR49], R3 ;  /* 0x00000003ffffe9a7 */ /* 0x0009e20008000031 */
[----:B------:R-:W-:-:S04]  /*1f00*/  ULOP3.LUT UR4, UR37, 0x2, URZ, 0xfc, !UPT ;  /* 0x0000000225047892 */ /* 0x000fc8000f8efcff */
[----:B------:R-:W-:-:S09]  /*1f10*/  UISETP.NE.AND UP0, UPT, UR4, 0x2, UPT ;  /* 0x000000020400788c */ /* 0x000fd2000bf05270 */
[----:B------:R-:W-:Y:S05]  /*1f20*/  BRA.U UP0, `(.L_x_35) ;  /* 0x0000000100047547 */ /* 0x000fea000b800000 */
[----:B------:R-:W-:Y:S05]  /*1f30*/  BPT.TRAP 0x1 ;  /* 0x000000040000795c */ /* 0x000fea0000300000 */
.L_x_35:
[----:B------:R-:W-:Y:S04]  /*1f40*/  BSSY.RECONVERGENT B0, `(.L_x_36) ;  /* 0x0000003000007945 */ /* 0x000fe80003800200 */
[----:B------:R-:W-:Y:S05]  /*1f50*/  @P4 BRA `(.L_x_37) ;  /* 0x0000000000044947 */ /* 0x000fea0003800000 */
[----:B------:R-:W-:Y:S05]  /*1f60*/  BPT.TRAP 0x1 ;  /* 0x000000040000795c */ /* 0x000fea0000300000 */
.L_x_37:
[----:B------:R-:W-:Y:S05]  /*1f70*/  BSYNC.RECONVERGENT B0 ;  /* 0x0000000000007941 */ /* 0x000fea0003800200 */
.L_x_36:
[----:B------:R-:W-:Y:S02]  /*1f80*/  ELECT P0, URZ, PT ;  /* 0x0000000000ff782f */ /* 0x000fe40003800000 */
[----:B------:R-:W-:Y:S01]  /*1f90*/  LOP3.LUT R15, R15, 0x1, RZ, 0x3c, !PT ;  /* 0x000000010f0f7812 */ /* 0x000fe200078e3cff */
[----:B------:R-:W-:Y:S03]  /*1fa0*/  BSSY.RECONVERGENT B0, `(.L_x_38) ;  /* 0x0000031000007945 */ /* 0x000fe60003800200 */
[----:B-1----:R-:W-:-:S04]  /*1fb0*/  SHF.L.U32 R2, R15, 0x1f, RZ ;  /* 0x0000001f0f027819 */ /* 0x002fc800000006ff */
[----:B------:R1:W1:Y:S03]  /*1fc0*/  SYNCS.PHASECHK.TRANS64.TRYWAIT P1, [UR49+0x8], R2 ;  /* 0x00000802ff0075a7 */ /* 0x0002660008021131 */
[----:B------:R-:W-:Y:S05]  /*1fd0*/  @!P0 BRA `(.L_x_39) ;  /* 0x0000000000b48947 */ /* 0x000fea0003800000 */
[----:B------:R-:W-:Y:S02]  /*1fe0*/  UIADD3 UR4, UP3, UPT, UR38, 0x80, URZ ;  /* 0x0000008026047890 */ /* 0x000fe4000ff7e0ff */
[----:B------:R-:W-:Y:S02]  /*1ff0*/  USHF.L.U32 UR58, UR14, 0x8, URZ ;  /* 0x000000080e3a7899 */ /* 0x000fe400080006ff */
[----:B------:R-:W-:Y:S02]  /*2000*/  UIADD3 UR6, UP2, UPT, UR38, 0x180, URZ ;  /* 0x0000018026067890 */ /* 0x000fe4000ff5e0ff */
[----:B------:R-:W-:Y:S02]  /*2010*/  UIADD3 UR22, UP1, UPT, UR38, 0x280, URZ ;  /* 0x0000028026167890 */ /* 0x000fe4000ff3e0ff */
[----:B------:R-:W-:Y:S02]  /*2020*/  UIADD3 UR56, UPT, UPT, UR15, 0x10800, URZ ;  /* 0x000108000f387890 */ /* 0x000fe4000fffe0ff */
[----:B------:R-:W-:-:S02]  /*2030*/  USHF.L.U32 UR12, UR14, 0x1, URZ ;  /* 0x000000010e0c7899 */ /* 0x000fc400080006ff */
[----:B------:R-:W-:Y:S02]  /*2040*/  UIADD3.X UR5, UPT, UPT, URZ, UR39, URZ, UP3, !UPT ;  /* 0x00000027ff057290 */ /* 0x000fe40009ffe4ff */
[----:B------:R-:W-:Y:S02]  /*2050*/  UIADD3 UR48, UPT, UPT, UR15, 0x14800, URZ ;  /* 0x000148000f307890 */ /* 0x000fe4000fffe0ff */
[----:B------:R-:W-:Y:S02]  /*2060*/  UIADD3 UR50, UPT, UPT, UR58, 0x80, URZ ;  /* 0x000000803a327890 */ /* 0x000fe4000fffe0ff */
[----:B------:R-:W-:Y:S02]  /*2070*/  UIADD3 UR40, UPT, UPT, UR49, 0x18800, URZ ;  /* 0x0001880031287890 */ /* 0x000fe4000fffe0ff */
[----:B------:R-:W-:Y:S02]  /*2080*/  UIADD3.X UR7, UPT, UPT, URZ, UR39, URZ, UP2, !UPT ;  /* 0x00000027ff077290 */ /* 0x000fe400097fe4ff */
[----:B------:R-:W-:-:S02]  /*2090*/  UIADD3 UR24, UP0, UPT, UR38, 0x380, URZ ;  /* 0x0000038026187890 */ /* 0x000fc4000ff1e0ff */
[----:B------:R-:W-:Y:S02]  /*20a0*/  UIADD3 UR32, UPT, UPT, UR49, 0x20800, URZ ;  /* 0x0002080031207890 */ /* 0x000fe4000fffe0ff */
[----:B------:R-:W-:Y:S02]  /*20b0*/  UIADD3 UR16, UPT, UPT, UR45, 0x28800, URZ ;  /* 0x000288002d107890 */ /* 0x000fe4000fffe0ff */
[----:B------:R-:W-:Y:S02]  /*20c0*/  UIADD3.X UR23, UPT, UPT, URZ, UR39, URZ, UP1, !UPT ;  /* 0x00000027ff177290 */ /* 0x000fe40008ffe4ff */
[----:B------:R-:W-:Y:S01]  /*20d0*/  UIADD3 UR19, UPT, UPT, UR27, UR12, URZ ;  /* 0x0000000c1b137290 */ /* 0x000fe2000fffe0ff */
[----:B------:R-:W-:Y:S01]  /*20e0*/  UMOV UR9, 0xff0000 ;  /* 0x00ff000000097882 */ /* 0x000fe20000000000 */
[----:B------:R-:W-:Y:S01]  /*20f0*/  UMOV UR30, 0x0 ;  /* 0x00000000001e7882 */ /* 0x000fe20000000000 */
[----:B------:R-:W-:Y:S01]  /*2100*/  UMOV UR31, 0x10000000 ;  /* 0x10000000001f7882 */ /* 0x000fe20000000000 */
[----:B------:R-:W-:Y:S01]  /*2110*/  UMOV UR57, UR49 ;  /* 0x0000003100397c82 */ /* 0x000fe20008000000 */
[----:B------:R-:W-:Y:S01]  /*2120*/  UMOV UR59, UR51 ;  /* 0x00000033003b7c82 */ /* 0x000fe20008000000 */
[----:B------:R-:W-:Y:S01]  /*2130*/  UMOV UR60, UR52 ;  /* 0x00000034003c7c82 */ /* 0x000fe20008000000 */
[----:B------:R-:W-:Y:S01]  /*2140*/  UIADD3 UR8, UPT, UPT, UR49, 0x28c00, URZ ;  /* 0x00028c0031087890 */ /* 0x000fe2000fffe0ff */
[----:B------:R-:W-:Y:S01]  /*2150*/  UTMALDG.3D.MULTICAST [UR56], [UR4], UR9, desc[UR30] ;  /* 0x00001e38040073b4 */ /* 0x000fe20008011809 */
[----:B------:R-:W-:Y:S01]  /*2160*/  UIADD3.X UR25, UPT, UPT, URZ, UR39, URZ, UP0, !UPT ;  /* 0x00000027ff197290 */ /* 0x000fe200087fe4ff */
[----:B------:R-:W-:Y:S01]  /*2170*/  UMOV UR41, UR49 ;  /* 0x0000003100297c82 */ /* 0x000fe20008000000 */
[----:B------:R-:W-:Y:S01]  /*2180*/  UMOV UR43, UR35 ;  /* 0x00000023002b7c82 */ /* 0x000fe20008000000 */
[----:B------:R-:W-:Y:S01]  /*2190*/  UMOV UR44, UR52 ;  /* 0x00000034002c7c82 */ /* 0x000fe20008000000 */
[----:B------:R-:W-:Y:S01]  /*21a0*/  UMOV UR42, UR58 ;  /* 0x0000003a002a7c82 */ /* 0x000fe20008000000 */
[----:B------:R-:W-:Y:S01]  /*21b0*/  UMOV UR33, UR49 ;  /* 0x0000003100217c82 */ /* 0x000fe20008000000 */
[----:B------:R-:W-:Y:S01]  /*21c0*/  UMOV UR36, UR52 ;  /* 0x0000003400247c82 */ /* 0x000fe20008000000 */
[----:B------:R-:W-:Y:S01]  /*21d0*/  UTMALDG.3D.MULTICAST [UR48], [UR4], UR9, desc[UR30] ;  /* 0x00001e30040073b4 */ /* 0x000fe20008011809 */
[----:B------:R-:W-:Y:S01]  /*21e0*/  UMOV UR34, UR50 ;  /* 0x0000003200227c82 */ /* 0x000fe20008000000 */
[----:B------:R-:W-:Y:S01]  /*21f0*/  UMOV UR17, UR49 ;  /* 0x0000003100117c82 */ /* 0x000fe20008000000 */
[----:B------:R-:W-:Y:S01]  /*2200*/  UMOV UR18, UR26 ;  /* 0x0000001a00127c82 */ /* 0x000fe20008000000 */
[----:B------:R-:W-:Y:S01]  /*2210*/  UMOV UR20, UR28 ;  /* 0x0000001c00147c82 */ /* 0x000fe20008000000 */
[----:B------:R-:W-:Y:S01]  /*2220*/  UMOV UR21, UR52 ;  /* 0x0000003400157c82 */ /* 0x000fe20008000000 */
[----:B------:R-:W-:Y:S01]  /*2230*/  UMOV UR10, URZ ;  /* 0x000000ff000a7c82 */ /* 0x000fe20008000000 */
[----:B------:R-:W-:Y:S01]  /*2240*/  UMOV UR13, UR52 ;  /* 0x00000034000d7c82 */ /* 0x000fe20008000000 */
[----:B------:R-:W-:Y:S01]  /*2250*/  UTMALDG.3D [UR40], [UR6], desc[UR30] ;  /* 0x00001e28060075b4 */ /* 0x000fe20008011000 */
[----:B------:R-:W-:Y:S01]  /*2260*/  UTMALDG.3D [UR32], [UR6], desc[UR30] ;  /* 0x00001e20060075b4 */ /* 0x000fe20008011000 */
[----:B------:R2:W-:Y:S02]  /*2270*/  UTMALDG.4D.MULTICAST [UR16], [UR22], UR9, desc[UR30] ;  /* 0x00001e10160073b4 */ /* 0x0005e40008019809 */
[----:B--2---:R-:W-:-:S02]  /*2280*/  UMOV UR9, UR49 ;  /* 0x0000003100097c82 */ /* 0x004fc40008000000 */
[----:B------:R2:W-:Y:S02]  /*2290*/  UTMALDG.4D [UR8], [UR24], desc[UR30] ;  /* 0x00001e08180075b4 */ /* 0x0005e40008019000 */
[----:B--2---:R-:W-:Y:S01]  /*22a0*/  NOP ;  /* 0x0000000000007918 */ /* 0x004fe20000000000 */
.L_x_39:
[----:B------:R-:W-:Y:S05]  /*22b0*/  BSYNC.RECONVERGENT B0 ;  /* 0x0000000000007941 */ /* 0x000fea0003800200 */
.L_x_38:
[----:B------:R-:W-:-:S04]  /*22c0*/  UIADD3 UR14, UPT, UPT, UR14, 0x1, URZ ;  /* 0x000000010e0e7890 */ /* 0x000fc8000fffe0ff */
[----:B------:R-:W-:-:S09]  /*22d0*/  UISETP.NE.AND UP0, UPT, UR14, UR29, UPT ;  /* 0x0000001d0e00728c */ /* 0x000fd2000bf05270 */
[----:B------:R-:W-:Y:S05]  /*22e0*/  BRA.U UP0, `(.L_x_40) ;  /* 0xfffffff900ec7547 */ /* 0x000fea000b83ffff */
.L_x_32:
[----:B-1----:R-:W-:Y:S01]  /*22f0*/  LEA R2, R14, UR49, 0x3 ;  /* 0x000000310e027c11 */ /* 0x002fe2000f8e18ff */
[----:B------:R-:W-:Y:S01]  /*2300*/  NOP ;  /* 0x0000000000007918 */ /* 0x000fe20000000000 */
[----:B----4-:R-:W-:Y:S02]  /*2310*/  SHF.L.U32 R3, R12, 0x1f, RZ ;  /* 0x0000001f0c037819 */ /* 0x010fe400000006ff */
[----:B------:R-:W-:Y:S02]  /*2320*/  LEA R4, R14, UR49, 0x4 ;  /* 0x000000310e047c11 */ /* 0x000fe4000f8e20ff */
[----:B------:R-:W1:Y:S02]  /*2330*/  SYNCS.PHASECHK.TRANS64.TRYWAIT P0, [R2+URZ+0x60], R3 ;  /* 0x00006003020075a7 */ /* 0x000e6400080011ff */
[----:B-1----:R-:W-:Y:S05]  /*2340*/  @!P0 BRA `(.L_x_41) ;  /* 0x0000009c00d88947 */ /* 0x002fea0003800000 */
.L_x_141:
[----:B------:R-:W4:Y:S01]  /*2350*/  LDS.128 R4, [R4+0xc0] ;  /* 0x0000c00004047984 */ /* 0x000f220000000c00 */
[----:B------:R-:W-:Y:S01]  /*2360*/  ISETP.GE.AND P0, PT, R72, 0x1, PT ;  /* 0x000000014800780c */ /* 0x000fe20003f06270 */
[----:B-1----:R-:W-:Y:S01]  /*2370*/  VIADD R2, R2, 0x70 ;  /* 0x0000007002027836 */ /* 0x002fe20000000000 */
[----:B------:R-:W-:Y:S01]  /*2380*/  @!PT LDS RZ, [RZ] ;  /* 0x00000000fffff984 */ /* 0x000fe20000000800 */
[----:B------:R-:W-:Y:S01]  /*2390*/  @!PT LDS RZ, [RZ] ;  /* 0x00000000fffff984 */ /* 0x000fe20000000800 */
[----:B------:R-:W-:Y:S01]  /*23a0*/  @!PT LDS RZ, [RZ] ;  /* 0x00000000fffff984 */ /* 0x000fe20000000800 */
[----:B------:R-:W-:Y:S01]  /*23b0*/  @!PT LDS RZ, [RZ] ;  /* 0x00000000fffff984 */ /* 0x000fe20000000800 */
[----:B------:R1:W-:Y:S06]  /*23c0*/  MEMBAR.ALL.CTA ;  /* 0x0000000000007992 */ /* 0x0003ec0000008000 */
[----:B-1----:R-:W1:Y:S01]  /*23d0*/  FENCE.VIEW.ASYNC.S ;  /* 0x00000000000073c6 */ /* 0x002e620000000000 */
[----:B------:R-:W-:-:S04]  /*23e0*/  PRMT R2, RZ, 0x654, R2 ;  /* 0x00000654ff027816 */ /* 0x000fc80000000002 */
[----:B-1----:R1:W-:Y:S01]  /*23f0*/  SYNCS.ARRIVE.TRANS64.RED.A1T0 RZ, [R2+URZ], RZ ;  /* 0x000000ff02ff79a7 */ /* 0x0023e200081004ff */
[----:B----4-:R-:W-:-:S13]  /*2400*/  LOP3.LUT P2, RZ, R6, 0x1, RZ, 0xc0, !PT ;  /* 0x0000000106ff7812 */ /* 0x010fda000784c0ff */
[----:B------:R-:W-:Y:S01]  /*2410*/  @P2 SHF.R.U32.HI R3, RZ, 0x10, R5 ;  /* 0x00000010ff032819 */ /* 0x000fe20000011605 */
[----:B------:R-:W-:Y:S01]  /*2420*/  VOTEU.ANY UP0, P2 ;  /* 0x0000000000ff7886 */ /* 0x000fe20001000100 */
[----:B------:R-:W-:Y:S02]  /*2430*/  @P2 MOV R13, R4 ;  /* 0x00000004000d2202 */ /* 0x000fe40000000f00 */
[----:B------:R-:W-:Y:S02]  /*2440*/  @P2 R2UR.BROADCAST UR4, R3 ;  /* 0x00000000030422ca */ /* 0x000fe400008e0000 */
[----:B------:R-:W-:-:S11]  /*2450*/  @P2 LOP3.LUT R11, R5, 0xffff, RZ, 0xc0, !PT ;  /* 0x0000ffff050b2812 */ /* 0x000fd600078ec0ff */
[----:B------:R-:W-:Y:S01]  /*2460*/  @UP0 UMOV UR52, UR4 ;  /* 0x0000000400340c82 */ /* 0x000fe20008000000 */
[----:B-1----:R-:W-:Y:S05]  /*2470*/  @!P0 BRA `(.L_x_42) ;  /* 0x0000000000b88947 */ /* 0x002fea0003800000 */
[----:B------:R-:W3:Y:S01]  /*2480*/  LDC.64 R4, c[0x0][0xf18] ;  /* 0x0003c600ff047b82 */ /* 0x000ee20000000a00 */
[----:B------:R-:W-:-:S07]  /*2490*/  ISETP.NE.AND P3, PT, R72, 0x1, PT ;  /* 0x000000014800780c */ /* 0x000fce0003f65270 */
[----:B------:R-:W2:Y:S08]  /*24a0*/  LDC.64 R6, c[0x0][0xf10] ;  /* 0x0003c400ff067b82 */ /* 0x000eb00000000a00 */
[----:B------:R-:W1:Y:S08]  /*24b0*/  LDC R16, c[0x0][0xf20] ;  /* 0x0003c800ff107b82 */ /* 0x000e700000000800 */
[----:B------:R-:W4:Y:S01]  /*24c0*/  LDC R18, c[0x0][0xf0c] ;  /* 0x0003c300ff127b82 */ /* 0x000f220000000800 */
[----:B---3--:R-:W-:Y:S01]  /*24d0*/  IMAD.HI.U32 R17, R0, R5, RZ ;  /* 0x0000000500117227 */ /* 0x008fe200078e00ff */
[----:B------:R-:W-:-:S03]  /*24e0*/  ISETP.NE.AND P0, PT, R4, 0x1, PT ;  /* 0x000000010400780c */ /* 0x000fc60003f05270 */
[----:B------:R-:W-:-:S03]  /*24f0*/  IMAD.HI.U32 R5, R11, R5, RZ ;  /* 0x000000050b057227 */ /* 0x000fc600078e00ff */
[----:B------:R-:W3:Y:S01]  /*2500*/  LDC.64 R2, c[0x0][0xf28] ;  /* 0x0003ca00ff027b82 */ /* 0x000ee20000000a00 */
[----:B--2---:R-:W-:-:S04]  /*2510*/  IMAD.HI.U32 R20, R9, R6, RZ ;  /* 0x0000000609147227 */ /* 0x004fc800078e00ff */
[----:B------:R-:W-:Y:S01]  /*2520*/  IMAD.HI.U32 R22, R13, R6, RZ ;  /* 0x000000060d167227 */ /* 0x000fe200078e00ff */
[----:B------:R-:W-:Y:S02]  /*2530*/  SHF.R.U32.HI R20, RZ, R7, R20 ;  /* 0x00000007ff147219 */ /* 0x000fe40000011614 */
[-C--:B-1----:R-:W-:Y:S02]  /*2540*/  SHF.R.U32.HI R17, RZ, R16.reuse, R17 ;  /* 0x00000010ff117219 */ /* 0x082fe40000011611 */
[----:B------:R-:W-:Y:S02]  /*2550*/  SHF.R.U32.HI R16, RZ, R16, R5 ;  /* 0x00000010ff107219 */ /* 0x000fe40000011605 */
[----:B------:R-:W-:Y:S02]  /*2560*/  SEL R17, R0, R17, !P0 ;  /* 0x0000001100117207 */ /* 0x000fe40004000000 */
[----:B------:R-:W-:Y:S02]  /*2570*/  SHF.R.U32.HI R22, RZ, R7, R22 ;  /* 0x00000007ff167219 */ /* 0x000fe40000011616 */
[----:B----4-:R-:W-:-:S02]  /*2580*/  ISETP.NE.AND P1, PT, R18, 0x1, PT ;  /* 0x000000011200780c */ /* 0x010fc40003f25270 */
[----:B------:R-:W-:Y:S02]  /*2590*/  SEL R5, R11, R16, !P0 ;  /* 0x000000100b057207 */ /* 0x000fe40004000000 */
[----:B------:R-:W-:Y:S02]  /*25a0*/  SEL R19, R9, R20, !P1 ;  /* 0x0000001409137207 */ /* 0x000fe40004800000 */
[----:B------:R-:W-:Y:S01]  /*25b0*/  SEL R7, R13, R22, !P1 ;  /* 0x000000160d077207 */ /* 0x000fe20004800000 */
[----:B---3--:R-:W-:-:S04]  /*25c0*/  IMAD.HI.U32 R20, R17, R2, RZ ;  /* 0x0000000211147227 */ /* 0x008fc800078e00ff */
[----:B------:R-:W-:Y:S01]  /*25d0*/  IMAD.HI.U32 R6, R19, R2, RZ ;  /* 0x0000000213067227 */ /* 0x000fe200078e00ff */
[----:B------:R-:W-:-:S04]  /*25e0*/  @P3 SHF.R.U32.HI R17, RZ, R3, R20 ;  /* 0x00000003ff113219 */ /* 0x000fc80000011614 */
[----:B------:R-:W-:Y:S01]  /*25f0*/  @P3 SHF.R.U32.HI R19, RZ, R3, R6 ;  /* 0x00000003ff133219 */ /* 0x000fe20000011606 */
[----:B------:R-:W-:-:S04]  /*2600*/  IMAD R17, R72, R17, RZ ;  /* 0x0000001148117224 */ /* 0x000fc800078e02ff */
        /* <DEDUP_REMOVED lines=10> */
[----:B------:R-:W-:Y:S02]  /*26b0*/  @!P0 SEL R3, R7, R16, !P3 ;  /* 0x0000001007038207 */ /* 0x000fe40005800000 */
[----:B------:R-:W-:-:S03]  /*26c0*/  IADD3 R16, PT, PT, -R5, RZ, RZ ;  /* 0x000000ff05107210 */ /* 0x000fc60007ffe1ff */
[--C-:B------:R-:W-:Y:S02]  /*26d0*/  @!P0 IMAD.IADD R6, R6, 0x1, -R3.reuse ;  /* 0x0000000106068824 */ /* 0x100fe400078e0a03 */
[----:B------:R-:W-:Y:S01]  /*26e0*/  @!P0 IMAD R3, R2, R19, R3 ;  /* 0x0000001302038224 */ /* 0x000fe200078e0203 */
[----:B------:R-:W-:Y:S01]  /*26f0*/  IADD3 R2, PT, PT, -R7, RZ, RZ ;  /* 0x000000ff07027210 */ /* 0x000fe20007ffe1ff */
[----:B------:R-:W-:Y:S02]  /*2700*/  @!P0 IMAD R5, R72, R6, R7 ;  /* 0x0000000648058224 */ /* 0x000fe400078e0207 */
[----:B------:R-:W-:Y:S02]  /*2710*/  IMAD R11, R4, R16, R11 ;  /* 0x00000010040b7224 */ /* 0x000fe400078e020b */
[----:B------:R-:W-:Y:S02]  /*2720*/  @!P0 IMAD.MOV.U32 R7, RZ, RZ, R3 ;  /* 0x000000ffff078224 */ /* 0x000fe400078e0003 */
[----:B------:R-:W-:-:S02]  /*2730*/  IMAD R2, R18, R2, R13 ;  /* 0x0000000212027224 */ /* 0x000fc400078e020d */
[----:B------:R-:W-:Y:S02]  /*2740*/  IMAD R11, R5, R4, R11 ;  /* 0x00000004050b7224 */ /* 0x000fe400078e020b */
[----:B------:R-:W-:Y:S02]  /*2750*/  IMAD R13, R7, R18, R2 ;  /* 0x00000012070d7224 */ /* 0x000fe400078e0202 */
.L_x_42:
[----:B------:R-:W1:Y:S02]  /*2760*/  LDCU UR4, c[0x0][0xf30] ;  /* 0x0001e600ff0477ac */ /* 0x000e640008000800 */
[----:B-1----:R-:W-:-:S09]  /*2770*/  UISETP.NE.AND UP0, UPT, UR4, 0x1, UPT ;  /* 0x000000010400788c */ /* 0x002fd2000bf05270 */
[----:B------:R-:W-:Y:S05]  /*2780*/  BRA.U UP0, `(.L_x_43) ;  /* 0x0000000100407547 */ /* 0x000fea000b800000 */
[----:B------:R-:W1:Y:S08]  /*2790*/  LDC.64 R4, c[0x0][0xf10] ;  /* 0x0003c400ff047b82 */ /* 0x000e700000000a00 */
[----:B------:R-:W4:Y:S08]  /*27a0*/  LDC.64 R2, c[0x0][0xf18] ;  /* 0x0003c600ff027b82 */ /* 0x000f300000000a00 */
[----:B------:R-:W2:Y:S08]  /*27b0*/  LDC R6, c[0x0][0xf20] ;  /* 0x0003c800ff067b82 */ /* 0x000eb00000000800 */
[----:B------:R-:W3:Y:S01]  /*27c0*/  LDC R16, c[0x0][0xf0c] ;  /* 0x0003c300ff107b82 */ /* 0x000ee20000000800 */
[----:B-1----:R-:W-:-:S05]  /*27d0*/  IMAD.HI.U32 R4, R13, R4, RZ ;  /* 0x000000040d047227 */ /* 0x002fca00078e00ff */
[----:B------:R-:W-:Y:S01]  /*27e0*/  SHF.R.U32.HI R4, RZ, R5, R4 ;  /* 0x00000005ff047219 */ /* 0x000fe20000011604 */
[----:B----4-:R-:W-:Y:S01]  /*27f0*/  IMAD.HI.U32 R3, R11, R3, RZ ;  /* 0x000000030b037227 */ /* 0x010fe200078e00ff */
[----:B------:R-:W-:-:S04]  /*2800*/  ISETP.NE.AND P0, PT, R2, 0x1, PT ;  /* 0x000000010200780c */ /* 0x000fc80003f05270 */
[----:B--2---:R-:W-:-:S04]  /*2810*/  SHF.R.U32.HI R6, RZ, R6, R3 ;  /* 0x00000006ff067219 */ /* 0x004fc80000011603 */
[----:B------:R-:W-:Y:S02]  /*2820*/  SEL R3, R11, R6, !P0 ;  /* 0x000000060b037207 */ /* 0x000fe40004000000 */
[----:B---3--:R-:W-:-:S04]  /*2830*/  ISETP.NE.AND P1, PT, R16, 0x1, PT ;  /* 0x000000011000780c */ /* 0x008fc80003f25270 */
[----:B------:R-:W-:-:S05]  /*2840*/  SEL R4, R13, R4, !P1 ;  /* 0x000000040d047207 */ /* 0x000fca0004800000 */
[----:B------:R-:W-:Y:S02]  /*2850*/  IMAD.IADD R5, R3, 0x1, -R4 ;  /* 0x0000000103057824 */ /* 0x000fe400078e0a04 */
[----:B------:R-:W-:Y:S02]  /*2860*/  IMAD.IADD R3, R4, 0x1, -R3 ;  /* 0x0000000104037824 */ /* 0x000fe400078e0a03 */
[----:B------:R-:W-:Y:S02]  /*2870*/  IMAD R13, R5, R16, R13 ;  /* 0x00000010050d7224 */ /* 0x000fe400078e020d */
[----:B------:R-:W-:-:S07]  /*2880*/  IMAD R11, R3, R2, R11 ;  /* 0x00000002030b7224 */ /* 0x000fce00078e020b */
.L_x_43:
[----:B------:R-:W-:Y:S01]  /*2890*/  VIADD R14, R14, 0x1 ;  /* 0x000000010e0e7836 */ /* 0x000fe20000000000 */
[----:B------:R-:W-:Y:S01]  /*28a0*/  PLOP3.LUT P1, PT, PT, PT, PT, 0x80, 0x8 ;  /* 0x000000000008781c */ /* 0x000fe20003f2f070 */
[----:B------:R-:W-:Y:S02]  /*28b0*/  IMAD.IADD R2, R13, 0x1, R152 ;  /* 0x000000010d027824 */ /* 0x000fe400078e0298 */
[----:B------:R-:W-:Y:S01]  /*28c0*/  IMAD.IADD R20, R11, 0x1, R150 ;  /* 0x000000010b147824 */ /* 0x000fe200078e0296 */
[----:B------:R-:W-:Y:S02]  /*28d0*/  ISETP.NE.AND P0, PT, R14, 0x2, PT ;  /* 0x000000020e00780c */ /* 0x000fe40003f05270 */
[----:B------:R-:W-:Y:S02]  /*28e0*/  R2UR UR28, R2 ;  /* 0x00000000021c72ca */ /* 0x000fe400000e0000 */
[----:B------:R-:W-:Y:S02]  /*28f0*/  SEL R3, RZ, 0x1, P0 ;  /* 0x00000001ff037807 */ /* 0x000fe40000000000 */
[----:B------:R-:W-:-:S02]  /*2900*/  SEL R14, R14, RZ, P0 ;  /* 0x000000ff0e0e7207 */ /* 0x000fc40000000000 */
[----:B------:R-:W-:Y:S01]  /*2910*/  LOP3.LUT R12, R12, R3, RZ, 0x3c, !PT ;  /* 0x000000030c0c7212 */ /* 0x000fe200078e3cff */
[----:B------:R-:W-:Y:S08]  /*2920*/  @P2 BRA `(.L_x_44) ;  /* 0xffffffec00f02947 */ /* 0x000ff0000383ffff */
[----:B---3--:R-:W-:-:S07]  /*2930*/  MOV R0, UR49 ;  /* 0x0000003100007c02 */ /* 0x008fce0008000f00 */
.L_x_45:
[----:B-1----:R-:W-:-:S04]  /*2940*/  SHF.L.U32 R3, R15, 0x1f, RZ ;  /* 0x0000001f0f037819 */ /* 0x002fc800000006ff */
[----:B------:R1:W3:Y:S03]  /*2950*/  SYNCS.PHASECHK.TRANS64.TRYWAIT P0, [R0+URZ+0x8], R3 ;  /* 0x00000803000075a7 */ /* 0x0002e600080011ff */
[----:B---3--:R-:W-:Y:S05]  /*2960*/  @!P0 NANOSLEEP.SYNCS 0x989680 ;  /* 0x009896800000895d */ /* 0x008fea0003900000 */
[----:B------:R-:W3:Y:S02]  /*2970*/  @!P0 SYNCS.PHASECHK.TRANS64 P0, [R0+URZ+0x8], R3 ;  /* 0x00000803000085a7 */ /* 0x000ee400080010ff */
[----:B---3--:R-:W-:Y:S05]  /*2980*/  @P0 EXIT ;  /* 0x000000000000094d */ /* 0x008fea0003800000 */
[----:B------:R-:W-:Y:S05]  /*2990*/  BRA `(.L_x_45) ;  /* 0xfffffffc00e87947 */ /* 0x000fea000383ffff */
.L_x_22:
[----:B------:R-:W-:-:S04]  /*29a0*/  UISETP.NE.AND UP0, UPT, UR61, URZ, UPT ;  /* 0x000000ff3d00728c */ /* 0x000fc8000bf05270 */
[----:B------:R-:W-:-:S09]  /*29b0*/  UISETP.NE.OR UP0, UPT, UR14, 0x1, UP0 ;  /* 0x000000010e00788c */ /* 0x000fd20008705670 */
[----:B------:R-:W-:Y:S05]  /*29c0*/  BRA.U UP0, `(.L_x_46) ;  /* 0x00000005004c7547 */ /* 0x000fea000b800000 */
[----:B------:R-:W-:Y:S01]  /*29d0*/  HFMA2 R3, -RZ, RZ, 0, 0 ;  /* 0x00000000ff037431 */ /* 0x000fe200000001ff */
[----:B------:R-:W-:Y:S01]  /*29e0*/  ISETP.GE.U32.AND P2, PT, R8, 0x8, PT ;  /* 0x000000080800780c */ /* 0x000fe20003f46070 */
[----:B------:R-:W-:Y:S01]  /*29f0*/  IMAD.MOV.U32 R12, RZ, RZ, 0x1 ;  /* 0x00000001ff0c7424 */ /* 0x000fe200078e00ff */
[----:B------:R-:W-:Y:S01]  /*2a00*/  CS2R R10, SRZ ;  /* 0x00000000000a7805 */ /* 0x000fe2000001ff00 */
[----:B------:R-:W-:Y:S01]  /*2a10*/  IMAD.MOV.U32 R9, RZ, RZ, RZ ;  /* 0x000000ffff097224 */ /* 0x000fe200078e00ff */
[----:B------:R-:W-:Y:S01]  /*2a20*/  UMOV UR4, 0x400 ;  /* 0x0000040000047882 */ /* 0x000fe20000000000 */
[----:B------:R-:W-:Y:S01]  /*2a30*/  UMOV UR5, URZ ;  /* 0x000000ff00057c82 */ /* 0x000fe20008000000 */
[----:B------:R-:W-:-:S12]  /*2a40*/  ULEA UR6, UR61, UR4, 0x18 ;  /* 0x000000043d067291 */ /* 0x000fd8000f8ec0ff */
.L_x_50:
[----:B------:R-:W-:Y:S02]  /*2a50*/  LEA R0, R3, UR6, 0x3 ;  /* 0x0000000603007c11 */ /* 0x000fe4000f8e18ff */
[----:B------:R-:W-:-:S03]  /*2a60*/  SHF.L.U32 R5, R9, 0x1f, RZ ;  /* 0x0000001f09057819 */ /* 0x000fc600000006ff */
[----:B------:R-:W-:Y:S01]  /*2a70*/  VIADD R4, R0, 0xa0 ;  /* 0x000000a000047836 */ /* 0x000fe20000000000 */
[----:B------:R-:W1:Y:S02]  /*2a80*/  SYNCS.PHASECHK.TRANS64.TRYWAIT P0, [R0+URZ+0x90], R5 ;  /* 0x00009005000075a7 */ /* 0x000e6400080011ff */
[----:B-1----:R-:W-:Y:S05]  /*2a90*/  @!P0 BRA `(.L_x_47) ;  /* 0x0000009800188947 */ /* 0x002fea0003800000 */
.L_x_142:
[----:B------:R-:W-:Y:S01]  /*2aa0*/  ULEA UR4, UR5, UR6, 0x3 ;  /* 0x0000000605047291 */ /* 0x000fe2000f8e18ff */
[----:B------:R-:W-:Y:S01]  /*2ab0*/  PRMT R4, RZ, 0x654, R4 ;  /* 0x00000654ff047816 */ /* 0x000fe20000000004 */
[----:B-1----:R-:W-:Y:S01]  /*2ac0*/  @!P2 IMAD.MOV.U32 R5, RZ, RZ, 0x10 ;  /* 0x00000010ff05a424 */ /* 0x002fe200078e00ff */
[----:B------:R-:W-:Y:S01]  /*2ad0*/  SHF.L.U32 R7, R12, 0x1f, RZ ;  /* 0x0000001f0c077819 */ /* 0x000fe200000006ff */
[----:B------:R-:W-:Y:S01]  /*2ae0*/  UIADD3 UR7, UPT, UPT, UR4, 0x60, URZ ;  /* 0x0000006004077890 */ /* 0x000fe2000fffe0ff */
[----:B------:R1:W-:Y:S05]  /*2af0*/  SYNCS.ARRIVE.TRANS64.RED.A1T0 RZ, [R4+URZ], RZ ;  /* 0x000000ff04ff79a7 */ /* 0x0003ea00081004ff */
[----:B------:R-:W-:Y:S01]  /*2b00*/  IMAD.U32 R13, RZ, RZ, UR7 ;  /* 0x00000007ff0d7e24 */ /* 0x000fe2000f8e00ff */
[----:B------:R-:W2:Y:S04]  /*2b10*/  SYNCS.PHASECHK.TRANS64.TRYWAIT P0, [UR4+0x70], R7 ;  /* 0x00007007ff0075a7 */ /* 0x000ea80008001104 */
[----:B------:R-:W-:Y:S01]  /*2b20*/  PRMT R13, R8, 0x654, R13 ;  /* 0x00000654080d7816 */ /* 0x000fe2000000000d */
[----:B-12---:R-:W-:Y:S06]  /*2b30*/  @!P0 BRA `(.L_x_48) ;  /* 0x0000009800048947 */ /* 0x006fec0003800000 */
.L_x_144:
[----:B------:R-:W-:Y:S01]  /*2b40*/  ULEA UR8, UR5, UR6, 0x4 ;  /* 0x0000000605087291 */ /* 0x000fe2000f8e20ff */
[----:B------:R-:W-:Y:S01]  /*2b50*/  SEL R2, R13, R2, !P2 ;  /* 0x000000020d027207 */ /* 0x000fe20005000000 */
[----:B------:R-:W-:Y:S01]  /*2b60*/  UIADD3 UR9, UPT, UPT, UR4, 0x60, URZ ;  /* 0x0000006004097890 */ /* 0x000fe2000fffe0ff */
[----:B-1----:R-:W-:Y:S01]  /*2b70*/  LEA R0, R11, UR6, 0x3 ;  /* 0x000000060b007c11 */ /* 0x002fe2000f8e18ff */
[----:B------:R-:W-:Y:S01]  /*2b80*/  UIADD3 UR8, UPT, UPT, UR8, 0xc0, URZ ;  /* 0x000000c008087890 */ /* 0x000fe2000fffe0ff */
[----:B------:R1:W-:Y:S01]  /*2b90*/  @!P2 SYNCS.ARRIVE.TRANS64.RED RZ, [R2+URZ], R5 ;  /* 0x0000000502ffa9a7 */ /* 0x0003e200080004ff */
[----:B------:R-:W-:Y:S01]  /*2ba0*/  UIADD3 UR4, UPT, UPT, UR5, 0x1, URZ ;  /* 0x0000000105047890 */ /* 0x000fe2000fffe0ff */
[----:B------:R-:W-:-:S03]  /*2bb0*/  VIADD R3, R3, 0x1 ;  /* 0x0000000103037836 */ /* 0x000fc60000000000 */
[----:B------:R-:W-:Y:S02]  /*2bc0*/  UISETP.NE.AND UP0, UPT, UR4, 0x2, UPT ;  /* 0x000000020400788c */ /* 0x000fe4000bf05270 */
[----:B------:R-:W-:Y:S01]  /*2bd0*/  ISETP.NE.AND P0, PT, R3, 0x2, PT ;  /* 0x000000020300780c */ /* 0x000fe20003f05270 */
[----:B------:R-:W-:Y:S06]  /*2be0*/  UGETNEXTWORKID.BROADCAST [UR8], [UR9] ;  /* 0x00000000080073ca */ /* 0x000fec0008000100 */
[----:B------:R-:W-:Y:S02]  /*2bf0*/  USEL UR7, URZ, 0x1, UP0 ;  /* 0x00000001ff077887 */ /* 0x000fe40008000000 */
[----:B------:R-:W-:-:S04]  /*2c00*/  USEL UR5, UR4, URZ, UP0 ;  /* 0x000000ff04057287 */ /* 0x000fc80008000000 */
[----:B------:R-:W-:Y:S02]  /*2c10*/  LOP3.LUT R12, R12, UR7, RZ, 0x3c, !PT ;  /* 0x000000070c0c7c12 */ /* 0x000fe4000f8e3cff */
[----:B-1----:R-:W-:-:S04]  /*2c20*/  SHF.L.U32 R5, R10, 0x1f, RZ ;  /* 0x0000001f0a057819 */ /* 0x002fc800000006ff */
[----:B------:R-:W1:Y:S02]  /*2c30*/  SYNCS.PHASECHK.TRANS64.TRYWAIT P1, [R0+URZ+0x60], R5 ;  /* 0x00006005000075a7 */ /* 0x000e6400080211ff */
[----:B-1----:R-:W-:Y:S05]  /*2c40*/  @!P1 BRA `(.L_x_49) ;  /* 0x0000009400d89947 */ /* 0x002fea0003800000 */
.L_x_145:
[----:B------:R-:W-:Y:S01]  /*2c50*/  LEA R4, R11, UR6, 0x4 ;  /* 0x000000060b047c11 */ /* 0x000fe2000f8e20ff */
[----:B-1----:R-:W-:Y:S01]  /*2c60*/  VIADD R0, R0, 0x70 ;  /* 0x0000007000007836 */ /* 0x002fe20000000000 */
[----:B------:R-:W-:Y:S01]  /*2c70*/  SEL R3, R3, RZ, P0 ;  /* 0x000000ff03037207 */ /* 0x000fe20000000000 */
[----:B------:R-:W-:-:S03]  /*2c80*/  VIADD R11, R11, 0x1 ;  /* 0x000000010b0b7836 */ /* 0x000fc60000000000 */
[----:B------:R-:W1:Y:S01]  /*2c90*/  LDS.128 R4, [R4+0xc0] ;  /* 0x0000c00004047984 */ /* 0x000e620000000c00 */
[----:B------:R-:W-:Y:S02]  /*2ca0*/  PRMT R0, RZ, 0x654, R0 ;  /* 0x00000654ff007816 */ /* 0x000fe40000000000 */
[C---:B------:R-:W-:Y:S01]  /*2cb0*/  ISETP.NE.AND P1, PT, R11.reuse, 0x2, PT ;  /* 0x000000020b00780c */ /* 0x040fe20003f25270 */
[----:B------:R-:W-:Y:S01]  /*2cc0*/  @!PT LDS RZ, [RZ] ;  /* 0x00000000fffff984 */ /* 0x000fe20000000800 */
[----:B------:R-:W-:Y:S01]  /*2cd0*/  @!PT LDS RZ, [RZ] ;  /* 0x00000000fffff984 */ /* 0x000fe20000000800 */
[----:B------:R-:W-:Y:S01]  /*2ce0*/  @!PT LDS RZ, [RZ] ;  /* 0x00000000fffff984 */ /* 0x000fe20000000800 */
[----:B------:R-:W-:Y:S01]  /*2cf0*/  @!PT LDS RZ, [RZ] ;  /* 0x00000000fffff984 */ /* 0x000fe20000000800 */
[----:B------:R2:W-:Y:S06]  /*2d00*/  MEMBAR.ALL.CTA ;  /* 0x0000000000007992 */ /* 0x0005ec0000008000 */
[----:B--2---:R-:W2:Y:S01]  /*2d10*/  FENCE.VIEW.ASYNC.S ;  /* 0x00000000000073c6 */ /* 0x004ea20000000000 */
[----:B------:R-:W-:Y:S01]  /*2d20*/  SEL R11, R11, RZ, P1 ;  /* 0x000000ff0b0b7207 */ /* 0x000fe20000800000 */
[----:B--2---:R2:W-:Y:S01]  /*2d30*/  SYNCS.ARRIVE.TRANS64.RED.A1T0 RZ, [R0+URZ], RZ ;  /* 0x000000ff00ff79a7 */ /* 0x0045e200081004ff */
[----:B-1----:R-:W-:-:S02]  /*2d40*/  LOP3.LUT P3, RZ, R6, 0x1, RZ, 0xc0, !PT ;  /* 0x0000000106ff7812 */ /* 0x002fc4000786c0ff */
[----:B------:R-:W-:-:S04]  /*2d50*/  SEL R5, RZ, 0x1, P1 ;  /* 0x00000001ff057807 */ /* 0x000fc80000800000 */
[----:B------:R-:W-:Y:S02]  /*2d60*/  LOP3.LUT R10, R10, R5, RZ, 0x3c, !PT ;  /* 0x000000050a0a7212 */ /* 0x000fe400078e3cff */
[----:B--2---:R-:W-:-:S04]  /*2d70*/  SEL R0, RZ, 0x1, P0 ;  /* 0x00000001ff007807 */ /* 0x004fc80000000000 */
[----:B------:R-:W-:Y:S01]  /*2d80*/  LOP3.LUT R9, R9, R0, RZ, 0x3c, !PT ;  /* 0x0000000009097212 */ /* 0x000fe200078e3cff */
[----:B------:R-:W-:Y:S06]  /*2d90*/  @P3 BRA `(.L_x_50) ;  /* 0xfffffffc002c3947 */ /* 0x000fec000383ffff */
[----:B------:R-:W-:Y:S01]  /*2da0*/  ULEA UR4, UR5, UR6, 0x3 ;  /* 0x0000000605047291 */ /* 0x000fe2000f8e18ff */
[----:B------:R-:W-:-:S08]  /*2db0*/  SHF.L.U32 R3, R12, 0x1f, RZ ;  /* 0x0000001f0c037819 */ /* 0x000fd000000006ff */
[----:B------:R-:W1:Y:S02]  /*2dc0*/  SYNCS.PHASECHK.TRANS64 P0, [UR4+0x70], R3 ;  /* 0x00007003ff0075a7 */ /* 0x000e640008001004 */
[----:B-1----:R-:W-:Y:S05]  /*2dd0*/  @P0 BRA `(.L_x_51) ;  /* 0x0000000000080947 */ /* 0x002fea0003800000 */
[----:B------:R-:W1:Y:S02]  /*2de0*/  SYNCS.PHASECHK.TRANS64.TRYWAIT P0, [UR4+0x70], R3 ;  /* 0x00007003ff0075a7 */ /* 0x000e640008001104 */
[----:B-1----:R-:W-:Y:S05]  /*2df0*/  @!P0 BRA `(.L_x_52) ;  /* 0x0000009400808947 */ /* 0x002fea0003800000 */
.L_x_51:
[----:B------:R-:W-:-:S04]  /*2e00*/  UIADD3 UR7, UPT, UPT, UR5, 0x1, URZ ;  /* 0x0000000105077890 */ /* 0x000fc8000fffe0ff */
[----:B------:R-:W-:-:S04]  /*2e10*/  UISETP.NE.AND UP0, UPT, UR7, 0x2, UPT ;  /* 0x000000020700788c */ /* 0x000fc8000bf05270 */
[----:B------:R-:W-:Y:S02]  /*2e20*/  USEL UR8, URZ, 0x1, UP0 ;  /* 0x00000001ff087887 */ /* 0x000fe40008000000 */
[----:B------:R-:W-:-:S04]  /*2e30*/  USEL UR7, UR7, URZ, UP0 ;  /* 0x000000ff07077287 */ /* 0x000fc80008000000 */
[----:B------:R-:W-:Y:S01]  /*2e40*/  ULEA UR7, UR7, UR6, 0x3 ;  /* 0x0000000607077291 */ /* 0x000fe2000f8e18ff */
[----:B-1----:R-:W-:-:S04]  /*2e50*/  LOP3.LUT R3, R12, UR8, RZ, 0x3c, !PT ;  /* 0x000000080c037c12 */ /* 0x002fc8000f8e3cff */
[----:B------:R-:W-:-:S04]  /*2e60*/  SHF.L.U32 R0, R3, 0x1f, RZ ;  /* 0x0000001f03007819 */ /* 0x000fc800000006ff */
[----:B------:R-:W1:Y:S02]  /*2e70*/  SYNCS.PHASECHK.TRANS64 P0, [UR7+0x70], R0 ;  /* 0x00007000ff0075a7 */ /* 0x000e640008001007 */
[----:B-1----:R-:W-:Y:S05]  /*2e80*/  @P0 EXIT ;  /* 0x000000000000094d */ /* 0x002fea0003800000 */
[----:B------:R-:W-:Y:S02]  /*2e90*/  SHF.L.U32 R3, R3, 0x1f, RZ ;  /* 0x0000001f03037819 */ /* 0x000fe400000006ff */
[----:B------:R-:W-:-:S07]  /*2ea0*/  MOV R0, UR7 ;  /* 0x0000000700007c02 */ /* 0x000fce0008000f00 */
.L_x_53:
[----:B-1----:R1:W2:Y:S02]  /*2eb0*/  SYNCS.PHASECHK.TRANS64.TRYWAIT P0, [R0+URZ+0x70], R3 ;  /* 0x00007003000075a7 */ /* 0x0022a400080011ff */
[----:B--2---:R-:W-:Y:S05]  /*2ec0*/  @!P0 NANOSLEEP.SYNCS 0x989680 ;  /* 0x009896800000895d */ /* 0x004fea0003900000 */
[----:B------:R-:W2:Y:S02]  /*2ed0*/  @!P0 SYNCS.PHASECHK.TRANS64 P0, [R0+URZ+0x70], R3 ;  /* 0x00007003000085a7 */ /* 0x000ea400080010ff */
[----:B--2---:R-:W-:Y:S05]  /*2ee0*/  @P0 EXIT ;  /* 0x000000000000094d */ /* 0x004fea0003800000 */
[----:B------:R-:W-:Y:S05]  /*2ef0*/  BRA `(.L_x_53) ;  /* 0xfffffffc00ec7947 */ /* 0x000fea000383ffff */
.L_x_46:
[----:B------:R-:W-:Y:S05]  /*2f00*/  BRA.U UP3, `(.L_x_54) ;  /* 0x0000001d03387547 */ /* 0x000fea000b800000 */
[----:B------:R-:W-:Y:S01]  /*2f10*/  UMOV UR4, 0x40 ;  /* 0x0000004000047882 */ /* 0x000fe20000000000 */
[----:B------:R-:W-:Y:S01]  /*2f20*/  NOP ;  /* 0x0000000000007918 */ /* 0x000fe20000000000 */
[----:B------:R-:W-:Y:S01]  /*2f30*/  ULEA UR5, UR61, UR4, 0x18 ;  /* 0x000000043d057291 */ /* 0x000fe2000f8ec0ff */
[----:B------:R-:W-:Y:S02]  /*2f40*/  UMOV UR6, 0x400 ;  /* 0x0000040000067882 */ /* 0x000fe40000000000 */
[----:B------:R-:W-:-:S06]  /*2f50*/  ULEA UR6, UR61, UR6, 0x18 ;  /* 0x000000063d067291 */ /* 0x000fcc000f8ec0ff */
[----:B------:R-:W1:Y:S02]  /*2f60*/  LDS.U8 R2, [UR5+0x1c] ;  /* 0x00001c05ff027984 */ /* 0x000e640008000000 */
[----:B-1----:R-:W-:-:S13]  /*2f70*/  ISETP.NE.AND P0, PT, R2, RZ, PT ;  /* 0x000000ff0200720c */ /* 0x002fda0003f05270 */
[----:B------:R-:W-:Y:S05]  /*2f80*/  @P0 BRA `(.L_x_55) ;  /* 0x0000000000580947 */ /* 0x000fea0003800000 */
[----:B------:R-:W-:-:S13]  /*2f90*/  ELECT P0, URZ, PT ;  /* 0x0000000000ff782f */ /* 0x000fda0003800000 */
[----:B------:R-:W-:Y:S05]  /*2fa0*/  @!P0 BRA `(.L_x_56) ;  /* 0x0000000000608947 */ /* 0x000fea0003800000 */
[----:B------:R-:W-:Y:S01]  /*2fb0*/  UMOV UR4, 0x10 ;  /* 0x0000001000047882 */ /* 0x000fe20000000000 */
[----:B------:R-:W-:Y:S01]  /*2fc0*/  HFMA2 R2, -RZ, RZ, 0, 5.9604644775390625e-08 ;  /* 0x00000001ff027431 */ /* 0x000fe200000001ff */
[----:B------:R-:W-:-:S03]  /*2fd0*/  MOV R3, 0xffff ;  /* 0x0000ffff00037802 */ /* 0x000fc60000000f00 */
[----:B------:R-:W-:Y:S04]  /*2fe0*/  DEPBAR.LE SB1, 0x36 ;  /* 0x00009d800000791a */ /* 0x000fe80000000000 */
[----:B------:R-:W1:Y:S02]  /*2ff0*/  UTCATOMSWS.FIND_AND_SET.ALIGN UP0, UR4, UR4 ;  /* 0x00000004000475e3 */ /* 0x000e640008000800 */
[----:B-1----:R-:W-:Y:S01]  /*3000*/  MOV R4, UR4 ;  /* 0x0000000400047c02 */ /* 0x002fe20008000f00 */
[----:B------:R-:W-:Y:S06]  /*3010*/  BRA.U UP0, `(.L_x_57) ;  /* 0x0000000100187547 */ /* 0x000fec000b800000 */
.L_x_58:
[----:B------:R-:W-:Y:S05]  /*3020*/  NANOSLEEP 0x64 ;  /* 0x000000640000795d */ /* 0x000fea0003800000 */
[----:B------:R-:W-:-:S05]  /*3030*/  UMOV UR4, 0x10 ;  /* 0x0000001000047882 */ /* 0x000fca0000000000 */
[----:B------:R-:W-:Y:S04]  /*3040*/  DEPBAR.LE SB1, 0x36 ;  /* 0x00009d800000791a */ /* 0x000fe80000000000 */
[----:B------:R-:W1:Y:S02]  /*3050*/  UTCATOMSWS.FIND_AND_SET.ALIGN UP0, UR4, UR4 ;  /* 0x00000004000475e3 */ /* 0x000e640008000800 */
[----:B-1----:R-:W-:Y:S01]  /*3060*/  MOV R4, UR4 ;  /* 0x0000000400047c02 */ /* 0x002fe20008000f00 */
[----:B------:R-:W-:Y:S05]  /*3070*/  BRA.U !UP0, `(.L_x_58) ;  /* 0xfffffffd08e87547 */ /* 0x000fea000b83ffff */
.L_x_57:
[-C--:B------:R-:W-:Y:S02]  /*3080*/  SHF.L.U32 R3, R3, R4.reuse, RZ ;  /* 0x0000000403037219 */ /* 0x080fe400000006ff */
[----:B------:R-:W-:Y:S01]  /*3090*/  SHF.L.U32 R2, R2, R4, RZ ;  /* 0x0000000402027219 */ /* 0x000fe200000006ff */
[----:B------:R-:W-:Y:S02]  /*30a0*/  IMAD.SHL.U32 R4, R4, 0x20, RZ ;  /* 0x0000002004047824 */ /* 0x000fe400078e00ff */
[----:B------:R1:W-:Y:S04]  /*30b0*/  ATOMS.OR RZ, [UR5+0x14], R3 ;  /* 0x00001403ffff798c */ /* 0x0003e8000b000005 */
[----:B------:R1:W-:Y:S04]  /*30c0*/  ATOMS.OR RZ, [UR5+0x18], R2 ;  /* 0x00001802ffff798c */ /* 0x0003e8000b000005 */
[----:B------:R1:W-:Y:S01]  /*30d0*/  STS [UR6+0xe0], R4 ;  /* 0x0000e004ff007988 */ /* 0x0003e20008000806 */
[----:B------:R-:W-:Y:S05]  /*30e0*/  BRA `(.L_x_56) ;  /* 0x0000000000107947 */ /* 0x000fea0003800000 */
.L_x_55:
[----:B------:R-:W-:-:S05]  /*30f0*/  MOV R2, 0xffffffff ;  /* 0xffffffff00027802 */ /* 0x000fca0000000f00 */
[----:B------:R1:W-:Y:S02]  /*3100*/  STS [UR6+0xe0], R2 ;  /* 0x0000e002ff007988 */ /* 0x0003e40008000806 */
[----:B-1----:R-:W-:Y:S02]  /*3110*/  MOV R2, 0x3130 ;  /* 0x0000313000027802 */ /* 0x002fe40000000f00 */
[----:B-----5:R-:W-:Y:S05]  /*3120*/  CALL.REL.NOINC `($__internal_1_$__cuda_sm10x_tcgen05_guardrail_trap_phase_invalid_during_alloc) ;  /* 0x0000009800a07944 */ /* 0x020fea0003c00000 */
.L_x_56:
[----:B------:R-:W-:Y:S05]  /*3130*/  WARPSYNC.ALL ;  /* 0x0000000000007948 */ /* 0x000fea0003800000 */
[----:B------:R-:W2:Y:S01]  /*3140*/  S2UR UR4, SR_CgaCtaId ;  /* 0x00000000000479c3 */ /* 0x000ea20000008800 */
[----:B------:R-:W-:Y:S01]  /*3150*/  UMOV UR6, 0x400 ;  /* 0x0000040000067882 */ /* 0x000fe20000000000 */
[----:B------:R-:W-:-:S06]  /*3160*/  NOP ;  /* 0x0000000000007918 */ /* 0x000fcc0000000000 */
[----:B------:R-:W-:Y:S06]  /*3170*/  BAR.ARV 0x6, 0xa0 ;  /* 0x0182800000007b1d */ /* 0x000fec0000002000 */
[----:B------:R-:W3:Y:S01]  /*3180*/  LDCU UR9, c[0x0][0x38c] ;  /* 0x00007180ff0977ac */ /* 0x000ee20008000800 */
[----:B------:R-:W-:Y:S02]  /*3190*/  HFMA2 R22, -RZ, RZ, 0, 0 ;  /* 0x00000000ff167431 */ /* 0x000fe400000001ff */
[----:B------:R-:W-:Y:S01]  /*31a0*/  IMAD.MOV.U32 R21, RZ, RZ, 0x1 ;  /* 0x00000001ff157424 */ /* 0x000fe200078e00ff */
[----:B-1----:R-:W-:Y:S01]  /*31b0*/  CS2R R4, SRZ ;  /* 0x0000000000047805 */ /* 0x002fe2000001ff00 */
[----:B------:R-:W-:Y:S01]  /*31c0*/  UMOV UR66, URZ ;  /* 0x000000ff00427c82 */ /* 0x000fe20008000000 */
[----:B------:R-:W-:Y:S01]  /*31d0*/  UMOV UR64, URZ ;  /* 0x000000ff00407c82 */ /* 0x000fe20008000000 */
[----:B------:R-:W-:Y:S01]  /*31e0*/  UMOV UR62, URZ ;  /* 0x000000ff003e7c82 */ /* 0x000fe20008000000 */
[----:B------:R-:W-:Y:S01]  /*31f0*/  UMOV UR60, URZ ;  /* 0x000000ff003c7c82 */ /* 0x000fe20008000000 */
[----:B------:R-:W-:Y:S01]  /*3200*/  MOV R46, UR66 ;  /* 0x00000042002e7c02 */ /* 0x000fe20008000f00 */
[----:B------:R-:W-:Y:S01]  /*3210*/  IMAD.U32 R44, RZ, RZ, UR64 ;  /* 0x00000040ff2c7e24 */ /* 0x000fe2000f8e00ff */
[----:B--2---:R-:W-:Y:S01]  /*3220*/  ULEA UR6, UR4, UR6, 0x18 ;  /* 0x0000000604067291 */ /* 0x004fe2000f8ec0ff */
[----:B------:R-:W-:Y:S01]  /*3230*/  IMAD.U32 R42, RZ, RZ, UR62 ;  /* 0x0000003eff2a7e24 */ /* 0x000fe2000f8e00ff */
[----:B------:R-:W-:Y:S01]  /*3240*/  MOV R40, UR60 ;  /* 0x0000003c00287c02 */ /* 0x000fe20008000f00 */
[----:B------:R-:W-:Y:S01]  /*3250*/  UMOV UR53, 0x40004040 ;  /* 0x4000404000357882 */ /* 0x000fe20000000000 */
[----:B------:R-:W-:-:S02]  /*3260*/  UIADD3 UR10, UPT, UPT, UR6, 0x8, URZ ;  /* 0x00000008060a7890 */ /* 0x000fc4000fffe0ff */
[----:B------:R-:W-:Y:S02]  /*3270*/  UIADD3 UR14, UPT, UPT, UR6, 0x8, URZ ;  /* 0x00000008060e7890 */ /* 0x000fe4000fffe0ff */
[----:B---3--:R-:W-:Y:S01]  /*3280*/  UIADD3 UR9, UPT, UPT, UR9, 0xff, URZ ;  /* 0x000000ff09097890 */ /* 0x008fe2000fffe0ff */
[----:B------:R-:W1:Y:S01]  /*3290*/  LDS R2, [UR6+0xe0] ;  /* 0x0000e006ff027984 */ /* 0x000e620008000800 */
[----:B------:R-:W-:Y:S02]  /*32a0*/  UIADD3 UR13, UPT, UPT, UR6, 0x80, URZ ;  /* 0x00000080060d7890 */ /* 0x000fe4000fffe0ff */
[----:B------:R-:W-:Y:S02]  /*32b0*/  USHF.R.S32.HI UR4, URZ, 0x1f, UR9 ;  /* 0x0000001fff047899 */ /* 0x000fe40008011409 */
[----:B------:R-:W-:Y:S02]  /*32c0*/  UIADD3 UR12, UPT, UPT, UR6, 0x28c00, URZ ;  /* 0x00028c00060c7890 */ /* 0x000fe4000fffe0ff */
[----:B------:R-:W-:-:S02]  /*32d0*/  UIADD3 UR8, UPT, UPT, UR6, 0x10800, URZ ;  /* 0x0001080006087890 */ /* 0x000fc4000fffe0ff */
[----:B------:R-:W-:Y:S02]  /*32e0*/  UIADD3 UR7, UPT, UPT, UR6, 0x18800, URZ ;  /* 0x0001880006077890 */ /* 0x000fe4000fffe0ff */
[----:B------:R-:W-:Y:S01]  /*32f0*/  UIADD3 UR11, UPT, UPT, UR6, 0x28800, URZ ;  /* 0x00028800060b7890 */ /* 0x000fe2000fffe0ff */
[----:B------:R-:W-:Y:S01]  /*3300*/  UMOV UR51, 0x40004040 ;  /* 0x4000404000337882 */ /* 0x000fe20000000000 */
[----:B------:R-:W-:Y:S01]  /*3310*/  UMOV UR49, 0x40004040 ;  /* 0x4000404000317882 */ /* 0x000fe20000000000 */
[----:B------:R-:W-:Y:S01]  /*3320*/  UMOV UR47, 0x40004040 ;  /* 0x40004040002f7882 */ /* 0x000fe20000000000 */
[----:B------:R-:W-:Y:S01]  /*3330*/  UMOV UR45, 0x40004040 ;  /* 0x40004040002d7882 */ /* 0x000fe20000000000 */
[----:B------:R-:W-:Y:S01]  /*3340*/  UMOV UR43, 0x40004040 ;  /* 0x40004040002b7882 */ /* 0x000fe20000000000 */
[----:B-1----:R-:W-:Y:S01]  /*3350*/  R2UR UR5, R2 ;  /* 0x00000000020572ca */ /* 0x002fe200000e0000 */
[----:B------:R-:W-:Y:S01]  /*3360*/  IMAD.U32 R2, RZ, RZ, UR10 ;  /* 0x0000000aff027e24 */ /* 0x000fe2000f8e00ff */
[----:B------:R-:W-:Y:S01]  /*3370*/  ULEA.HI UR10, UR4, UR9, URZ, 0x8 ;  /* 0x00000009040a7291 */ /* 0x000fe2000f8f40ff */
[----:B------:R-:W-:Y:S01]  /*3380*/  IMAD.U32 R2, RZ, RZ, UR14 ;  /* 0x0000000eff027e24 */ /* 0x000fe2000f8e00ff */
[----:B------:R-:W-:Y:S01]  /*3390*/  USHF.R.U32.HI UR4, URZ, 0x4, UR12 ;  /* 0x00000004ff047899 */ /* 0x000fe2000801160c */
[----:B------:R-:W-:Y:S01]  /*33a0*/  MOV R2, UR13 ;  /* 0x0000000d00027c02 */ /* 0x000fe20008000f00 */
[----:B------:R-:W-:-:S02]  /*33b0*/  USHF.R.U32.HI UR9, URZ, 0x4, UR8 ;  /* 0x00000004ff097899 */ /* 0x000fc40008011608 */
[----:B------:R-:W-:Y:S02]  /*33c0*/  ULOP3.LUT UR4, UR4, 0x3fff, URZ, 0xc0, !UPT ;  /* 0x00003fff04047892 */ /* 0x000fe4000f8ec0ff */
[----:B------:R-:W-:Y:S02]  /*33d0*/  USHF.R.S32.HI UR24, URZ, 0x8, UR10 ;  /* 0x00000008ff187899 */ /* 0x000fe4000801140a */
[----:B------:R-:W-:Y:S02]  /*33e0*/  USHF.R.U32.HI UR8, URZ, 0x4, UR7 ;  /* 0x00000004ff087899 */ /* 0x000fe40008011607 */
[----:B------:R-:W-:Y:S02]  /*33f0*/  UIADD3 UR69, UPT, UPT, UR5, -0x3ffffe30, URZ ;  /* 0xc00001d005457890 */ /* 0x000fe4000fffe0ff */
[----:B------:R-:W-:Y:S01]  /*3400*/  UIADD3 UR68, UPT, UPT, UR5, -0x3ffffe3c, URZ ;  /* 0xc00001c405447890 */ /* 0x000fe2000fffe0ff */
[----:B------:R-:W-:Y:S01]  /*3410*/  IMAD.U32 R9, RZ, RZ, UR24 ;  /* 0x00000018ff097e24 */ /* 0x000fe2000f8e00ff */
[----:B------:R-:W-:-:S02]  /*3420*/  USHF.R.U32.HI UR7, URZ, 0x4, UR11 ;  /* 0x00000004ff077899 */ /* 0x000fc4000801160b */
[----:B------:R-:W-:Y:S01]  /*3430*/  IMAD.U32 R2, RZ, RZ, UR69 ;  /* 0x00000045ff027e24 */ /* 0x000fe2000f8e00ff */
[----:B------:R-:W-:Y:S01]  /*3440*/  ULOP3.LUT UR14, UR4, 0x10000, URZ, 0xfc, !UPT ;  /* 0x00010000040e7892 */ /* 0x000fe2000f8efcff */
[----:B------:R-:W-:Y:S01]  /*3450*/  MOV R3, UR68 ;  /* 0x0000004400037c02 */ /* 0x000fe20008000f00 */
[----:B------:R-:W-:Y:S02]  /*3460*/  UIADD3 UR4, UPT, UPT, UR24, -0x1, URZ ;  /* 0xffffffff18047890 */ /* 0x000fe4000fffe0ff */
[----:B------:R-:W-:Y:S01]  /*3470*/  SHF.R.U32.HI R2, RZ, 0x1a, R2 ;  /* 0x0000001aff027819 */ /* 0x000fe20000011602 */
[----:B------:R-:W-:Y:S01]  /*3480*/  ULOP3.LUT UR7, UR7, 0x3fff, URZ, 0xc0, !UPT ;  /* 0x00003fff07077892 */ /* 0x000fe2000f8ec0ff */
[----:B------:R-:W-:Y:S01]  /*3490*/  SHF.R.U32.HI R3, RZ, 0x11, R3 ;  /* 0x00000011ff037819 */ /* 0x000fe20000011603 */
[----:B------:R-:W-:Y:S01]  /*34a0*/  UIADD3 UR77, UPT, UPT, UR5, -0x7ffffe38, URZ ;  /* 0x800001c8054d7890 */ /* 0x000fe2000fffe0ff */
[----:B------:R-:W-:Y:S01]  /*34b0*/  LOP3.LUT R2, R2, 0x30, RZ, 0xc0, !PT ;  /* 0x0000003002027812 */ /* 0x000fe200078ec0ff */
[----:B------:R-:W-:Y:S01]  /*34c0*/  UIADD3 UR74, UPT, UPT, UR5, -0x3ffffe40, URZ ;  /* 0xc00001c0054a7890 */ /* 0x000fe2000fffe0ff */
[----:B------:R-:W-:Y:S01]  /*34d0*/  LOP3.LUT R3, R3, 0x6000, RZ, 0xc0, !PT ;  /* 0x0000600003037812 */ /* 0x000fe200078ec0ff */
[----:B------:R-:W-:Y:S01]  /*34e0*/  UIADD3 UR21, UPT, UPT, UR5, 0x400001c0, URZ ;  /* 0x400001c005157890 */ /* 0x000fe2000fffe0ff */
[----:B------:R-:W-:Y:S01]  /*34f0*/  IMAD.U32 R8, RZ, RZ, UR4 ;  /* 0x00000004ff087e24 */ /* 0x000fe2000f8e00ff */
[----:B------:R-:W-:Y:S01]  /*3500*/  UIADD3 UR19, UPT, UPT, UR5, 0x1c4, URZ ;  /* 0x000001c405137890 */ /* 0x000fe2000fffe0ff */
[----:B------:R-:W-:Y:S01]  /*3510*/  LOP3.LUT R3, R3, 0x8c0, RZ, 0xfc, !PT ;  /* 0x000008c003037812 */ /* 0x000fe200078efcff */
[----:B------:R-:W-:Y:S01]  /*3520*/  ULOP3.LUT UR16, UR7, 0x10000, URZ, 0xfc, !UPT ;  /* 0x0001000007107892 */ /* 0x000fe2000f8efcff */
[----:B------:R-:W-:Y:S01]  /*3530*/  LOP3.LUT R2, R2, 0x480, RZ, 0xfc, !PT ;  /* 0x0000048002027812 */ /* 0x000fe200078efcff */
[----:B------:R-:W-:Y:S01]  /*3540*/  USHF.R.U32.HI UR7, URZ, 0x1a, UR77 ;  /* 0x0000001aff077899 */ /* 0x000fe2000801164d */
[----:B------:R-:W-:Y:S01]  /*3550*/  IMAD.U32 R11, RZ, RZ, UR21 ;  /* 0x00000015ff0b7e24 */ /* 0x000fe2000f8e00ff */
[----:B------:R-:W-:Y:S01]  /*3560*/  USHF.R.U32.HI UR4, URZ, 0x11, UR74 ;  /* 0x00000011ff047899 */ /* 0x000fe2000801164a */
[----:B------:R-:W-:Y:S01]  /*3570*/  PRMT R2, R2, 0x5410, R3 ;  /* 0x0000541002027816 */ /* 0x000fe20000000003 */
[----:B------:R-:W-:Y:S01]  /*3580*/  USHF.R.U32.HI UR11, URZ, 0x11, UR21 ;  /* 0x00000011ff0b7899 */ /* 0x000fe20008011615 */
[----:B------:R-:W-:Y:S01]  /*3590*/  MOV R13, UR19 ;  /* 0x00000013000d7c02 */ /* 0x000fe20008000f00 */
[----:B------:R-:W-:-:S02]  /*35a0*/  USHF.R.U32.HI UR21, URZ, 0x11, UR19 ;  /* 0x00000011ff157899 */ /* 0x000fc40008011613 */
[----:B------:R-:W-:Y:S01]  /*35b0*/  ULOP3.LUT UR29, UR7, 0x30, URZ, 0xc0, !UPT ;  /* 0x00000030071d7892 */ /* 0x000fe2000f8ec0ff */
[C---:B------:R-:W-:Y:S01]  /*35c0*/  R2UR UR7, R2.reuse ;  /* 0x00000000020772ca */ /* 0x040fe200000e0000 */
[----:B------:R-:W-:Y:S01]  /*35d0*/  ULOP3.LUT UR19, UR4, 0x6000, URZ, 0xc0, !UPT ;  /* 0x0000600004137892 */ /* 0x000fe2000f8ec0ff */
[----:B------:R-:W-:Y:S01]  /*35e0*/  R2UR UR4, R2 ;  /* 0x00000000020472ca */ /* 0x000fe200000e0000 */
[----:B------:R-:W-:Y:S02]  /*35f0*/  ULOP3.LUT UR9, UR9, 0x3fff, URZ, 0xc0, !UPT ;  /* 0x00003fff09097892 */ /* 0x000fe4000f8ec0ff */
[----:B------:R-:W-:Y:S02]  /*3600*/  UIADD3 UR23, UPT, UPT, UR5, 0x1c0, URZ ;  /* 0x000001c005177890 */ /* 0x000fe4000fffe0ff */
[----:B------:R-:W-:Y:S02]  /*3610*/  ULOP3.LUT UR8, UR8, 0x3fff, URZ, 0xc0, !UPT ;  /* 0x00003fff08087892 */ /* 0x000fe4000f8ec0ff */
[----:B------:R-:W-:-:S02]  /*3620*/  UIADD3 UR20, UPT, UPT, UR5, 0x400001c8, URZ ;  /* 0x400001c805147890 */ /* 0x000fc4000fffe0ff */
[----:B------:R-:W-:Y:S01]  /*3630*/  UIADD3 UR76, UPT, UPT, UR5, -0x7ffffe40, URZ ;  /* 0x800001c0054c7890 */ /* 0x000fe2000fffe0ff */
[----:B------:R-:W-:Y:S01]  /*3640*/  IMAD.U32 R15, RZ, RZ, UR23 ;  /* 0x00000017ff0f7e24 */ /* 0x000fe2000f8e00ff */
[----:B------:R-:W-:Y:S01]  /*3650*/  UIADD3 UR75, UPT, UPT, UR5, -0x3ffffe38, URZ ;  /* 0xc00001c8054b7890 */ /* 0x000fe2000fffe0ff */
[----:B------:R-:W-:Y:S01]  /*3660*/  IMAD.U32 R7, RZ, RZ, UR7 ;  /* 0x00000007ff077e24 */ /* 0x000fe2000f8e00ff */
[----:B------:R-:W-:Y:S01]  /*3670*/  UIADD3 UR18, UPT, UPT, UR5, 0x1d0, URZ ;  /* 0x000001d005127890 */ /* 0x000fe2000fffe0ff */
[----:B------:R-:W-:Y:S01]  /*3680*/  IMAD.U32 R6, RZ, RZ, UR4 ;  /* 0x00000004ff067e24 */ /* 0x000fe2000f8e00ff */
[----:B------:R-:W-:Y:S01]  /*3690*/  UIADD3 UR72, UPT, UPT, UR5, 0x400001c4, URZ ;  /* 0x400001c405487890 */ /* 0x000fe2000fffe0ff */
[----:B------:R-:W-:Y:S01]  /*36a0*/  IMAD.U32 R10, RZ, RZ, UR20 ;  /* 0x00000014ff0a7e24 */ /* 0x000fe2000f8e00ff */
[----:B------:R-:W-:Y:S02]  /*36b0*/  UIADD3 UR22, UPT, UPT, UR5, 0x1c8, URZ ;  /* 0x000001c805167890 */ /* 0x000fe4000fffe0ff */
[----:B------:R-:W-:Y:S01]  /*36c0*/  UIADD3 UR73, UPT, UPT, UR5, 0x400001d0, URZ ;  /* 0x400001d005497890 */ /* 0x000fe2000fffe0ff */
[----:B------:R-:W-:Y:S01]  /*36d0*/  IMAD.U32 R12, RZ, RZ, UR18 ;  /* 0x00000012ff0c7e24 */ /* 0x000fe2000f8e00ff */
[----:B------:R-:W-:-:S02]  /*36e0*/  UIADD3 UR70, UPT, UPT, UR5, -0x7ffffe3c, URZ ;  /* 0x800001c405467890 */ /* 0x000fc4000fffe0ff */
[----:B------:R-:W-:Y:S01]  /*36f0*/  UIADD3 UR71, UPT, UPT, UR5, -0x7ffffe30, URZ ;  /* 0x800001d005477890 */ /* 0x000fe2000fffe0ff */
[----:B------:R-:W-:Y:S01]  /*3700*/  MOV R14, UR22 ;  /* 0x00000016000e7c02 */ /* 0x000fe20008000f00 */
[----:B------:R-:W-:Y:S02]  /*3710*/  ULOP3.LUT UR12, UR9, 0x10000, URZ, 0xfc, !UPT ;  /* 0x00010000090c7892 */ /* 0x000fe4000f8efcff */
[----:B------:R-:W-:Y:S02]  /*3720*/  ULOP3.LUT UR10, UR8, 0x10000, URZ, 0xfc, !UPT ;  /* 0x00010000080a7892 */ /* 0x000fe4000f8efcff */
[----:B------:R-:W-:Y:S02]  /*3730*/  USHF.R.U32.HI UR9, URZ, 0x1a, UR20 ;  /* 0x0000001aff097899 */ /* 0x000fe40008011614 */
[----:B------:R-:W-:Y:S02]  /*3740*/  USHF.R.U32.HI UR15, URZ, 0x11, UR23 ;  /* 0x00000011ff0f7899 */ /* 0x000fe40008011617 */
[----:B------:R-:W-:-:S02]  /*3750*/  USHF.R.U32.HI UR8, URZ, 0x11, UR76 ;  /* 0x00000011ff087899 */ /* 0x000fc4000801164c */
[----:B------:R-:W-:Y:S02]  /*3760*/  USHF.R.U32.HI UR17, URZ, 0x1a, UR75 ;  /* 0x0000001aff117899 */ /* 0x000fe4000801164b */
[----:B------:R-:W-:Y:S02]  /*3770*/  USHF.R.U32.HI UR23, URZ, 0x1a, UR18 ;  /* 0x0000001aff177899 */ /* 0x000fe40008011612 */
[----:B------:R-:W-:Y:S02]  /*3780*/  USHF.R.U32.HI UR25, URZ, 0x11, UR72 ;  /* 0x00000011ff197899 */ /* 0x000fe40008011648 */
[----:B------:R-:W-:Y:S02]  /*3790*/  USHF.R.U32.HI UR13, URZ, 0x1a, UR22 ;  /* 0x0000001aff0d7899 */ /* 0x000fe40008011616 */
[----:B------:R-:W-:Y:S02]  /*37a0*/  USHF.R.U32.HI UR41, URZ, 0x1a, UR73 ;  /* 0x0000001aff297899 */ /* 0x000fe40008011649 */
[----:B------:R-:W-:-:S02]  /*37b0*/  USHF.R.U32.HI UR39, URZ, 0x11, UR70 ;  /* 0x00000011ff277899 */ /* 0x000fc40008011646 */
[----:B------:R-:W-:Y:S02]  /*37c0*/  USHF.R.U32.HI UR37, URZ, 0x1a, UR71 ;  /* 0x0000001aff257899 */ /* 0x000fe40008011647 */
[----:B------:R-:W-:Y:S02]  /*37d0*/  ULOP3.LUT UR33, UR9, 0x30, URZ, 0xc0, !UPT ;  /* 0x0000003009217892 */ /* 0x000fe4000f8ec0ff */
[----:B------:R-:W-:Y:S02]  /*37e0*/  ULOP3.LUT UR31, UR8, 0x6000, URZ, 0xc0, !UPT ;  /* 0x00006000081f7892 */ /* 0x000fe4000f8ec0ff */
[----:B------:R-:W-:Y:S02]  /*37f0*/  ULOP3.LUT UR9, UR17, 0x30, URZ, 0xc0, !UPT ;  /* 0x0000003011097892 */ /* 0x000fe4000f8ec0ff */
[----:B------:R-:W-:Y:S02]  /*3800*/  ULOP3.LUT UR8, UR21, 0x6000, URZ, 0xc0, !UPT ;  /* 0x0000600015087892 */ /* 0x000fe4000f8ec0ff */
[----:B------:R-:W-:-:S02]  /*3810*/  ULOP3.LUT UR7, UR23, 0x30, URZ, 0xc0, !UPT ;  /* 0x0000003017077892 */ /* 0x000fc4000f8ec0ff */
[----:B------:R-:W-:Y:S02]  /*3820*/  ULOP3.LUT UR4, UR25, 0x6000, URZ, 0xc0, !UPT ;  /* 0x0000600019047892 */ /* 0x000fe4000f8ec0ff */
        /* <DEDUP_REMOVED lines=20> */
[----:B------:R-:W-:Y:S02]  /*3970*/  UPRMT UR59, UR9, 0x5410, UR55 ;  /* 0x00005410093b7896 */ /* 0x000fe40008000037 */
[----:B------:R-:W-:Y:S02]  /*3980*/  UPRMT UR67, UR21, 0x5410, UR23 ;  /* 0x0000541015437896 */ /* 0x000fe40008000017 */
[----:B------:R-:W-:-:S02]  /*3990*/  UPRMT UR65, UR25, 0x5410, UR27 ;  /* 0x0000541019417896 */ /* 0x000fc4000800001b */
[----:B------:R-:W-:Y:S01]  /*39a0*/  UPRMT UR63, UR29, 0x5410, UR31 ;  /* 0x000054101d3f7896 */ /* 0x000fe2000800001f */
[----:B------:R-:W-:Y:S01]  /*39b0*/  MOV R39, UR59 ;  /* 0x0000003b00277c02 */ /* 0x000fe20008000f00 */
[----:B------:R-:W-:Y:S01]  /*39c0*/  UPRMT UR61, UR19, 0x5410, UR56 ;  /* 0x00005410133d7896 */ /* 0x000fe20008000038 */
[----:B------:R-:W-:Y:S01]  /*39d0*/  IMAD.U32 R47, RZ, RZ, UR67 ;  /* 0x00000043ff2f7e24 */ /* 0x000fe2000f8e00ff */
[----:B------:R-:W-:Y:S01]  /*39e0*/  UPRMT UR57, UR8, 0x5410, UR54 ;  /* 0x0000541008397896 */ /* 0x000fe20008000036 */
[----:B------:R-:W-:Y:S01]  /*39f0*/  MOV R45, UR65 ;  /* 0x00000041002d7c02 */ /* 0x000fe20008000f00 */
[----:B------:R-:W-:Y:S01]  /*3a00*/  UPRMT UR55, UR4, 0x5410, UR7 ;  /* 0x0000541004377896 */ /* 0x000fe20008000007 */
[----:B------:R-:W-:Y:S01]  /*3a10*/  IMAD.U32 R43, RZ, RZ, UR63 ;  /* 0x0000003fff2b7e24 */ /* 0x000fe2000f8e00ff */
[----:B------:R-:W-:Y:S01]  /*3a20*/  UMOV UR58, URZ ;  /* 0x000000ff003a7c82 */ /* 0x000fe20008000000 */
[----:B------:R-:W-:Y:S01]  /*3a30*/  UMOV UR56, URZ ;  /* 0x000000ff00387c82 */ /* 0x000fe20008000000 */
[----:B------:R-:W-:Y:S01]  /*3a40*/  UMOV UR54, URZ ;  /* 0x000000ff00367c82 */ /* 0x000fe20008000000 */
[----:B------:R-:W-:Y:S01]  /*3a50*/  IMAD.U32 R41, RZ, RZ, UR61 ;  /* 0x0000003dff297e24 */ /* 0x000fe2000f8e00ff */
[----:B------:R-:W-:Y:S01]  /*3a60*/  MOV R37, UR57 ;  /* 0x0000003900257c02 */ /* 0x000fe20008000f00 */
[----:B------:R-:W-:Y:S01]  /*3a70*/  IMAD.U32 R38, RZ, RZ, UR58 ;  /* 0x0000003aff267e24 */ /* 0x000fe2000f8e00ff */
[----:B------:R-:W-:Y:S01]  /*3a80*/  MOV R35, UR55 ;  /* 0x0000003700237c02 */ /* 0x000fe20008000f00 */
[----:B------:R-:W-:Y:S01]  /*3a90*/  IMAD.U32 R36, RZ, RZ, UR56 ;  /* 0x00000038ff247e24 */ /* 0x000fe2000f8e00ff */
[----:B------:R-:W-:Y:S01]  /*3aa0*/  UIADD3 UR52, UPT, UPT, UR12, 0x2, URZ ;  /* 0x000000020c347890 */ /* 0x000fe2000fffe0ff */
[----:B------:R-:W-:Y:S01]  /*3ab0*/  IMAD.U32 R34, RZ, RZ, UR54 ;  /* 0x00000036ff227e24 */ /* 0x000fe2000f8e00ff */
[----:B------:R-:W-:-:S02]  /*3ac0*/  UIADD3 UR50, UPT, UPT, UR12, 0x4, URZ ;  /* 0x000000040c327890 */ /* 0x000fc4000fffe0ff */
[----:B------:R-:W-:Y:S02]  /*3ad0*/  UIADD3 UR48, UPT, UPT, UR12, 0x6, URZ ;  /* 0x000000060c307890 */ /* 0x000fe4000fffe0ff */
[----:B------:R-:W-:Y:S02]  /*3ae0*/  UIADD3 UR46, UPT, UPT, UR12, 0x400, URZ ;  /* 0x000004000c2e7890 */ /* 0x000fe4000fffe0ff */
[----:B------:R-:W-:Y:S02]  /*3af0*/  UIADD3 UR44, UPT, UPT, UR12, 0x402, URZ ;  /* 0x000004020c2c7890 */ /* 0x000fe4000fffe0ff */
[----:B------:R-:W-:Y:S02]  /*3b00*/  UIADD3 UR42, UPT, UPT, UR12, 0x404, URZ ;  /* 0x000004040c2a7890 */ /* 0x000fe4000fffe0ff */
[----:B------:R-:W-:Y:S02]  /*3b10*/  UIADD3 UR40, UPT, UPT, UR12, 0x406, URZ ;  /* 0x000004060c287890 */ /* 0x000fe4000fffe0ff */
        /* <DEDUP_REMOVED lines=10> */
[----:B------:R-:W-:Y:S01]  /*3bc0*/  UIADD3 UR18, UPT, UPT, UR14, 0x60, URZ ;  /* 0x000000600e127890 */ /* 0x000fe2000fffe0ff */
[----:B------:R-:W-:Y:S01]  /*3bd0*/  UMOV UR13, 0x40004040 ;  /* 0x40004040000d7882 */ /* 0x000fe20000000000 */
        /* <DEDUP_REMOVED lines=14> */
[----:B------:R-:W-:-:S05]  /*3cc0*/  UMOV UR19, 0x4008 ;  /* 0x0000400800137882 */ /* 0x000fca0000000000 */
.L_x_68:
[C---:B------:R-:W-:Y:S02]  /*3cd0*/  LEA R2, R22.reuse, UR6, 0x3 ;  /* 0x0000000616027c11 */ /* 0x040fe4000f8e18ff */
[----:B------:R-:W-:Y:S02]  /*3ce0*/  SHF.L.U32 R3, R5, 0x1f, RZ ;  /* 0x0000001f05037819 */ /* 0x000fe400000006ff */
[----:B------:R-:W-:Y:S02]  /*3cf0*/  LEA R16, R22, UR6, 0x4 ;  /* 0x0000000616107c11 */ /* 0x000fe4000f8e20ff */
[----:B-1----:R-:W1:Y:S02]  /*3d00*/  SYNCS.PHASECHK.TRANS64.TRYWAIT P0, [R2+URZ+0x60], R3 ;  /* 0x00006003020075a7 */ /* 0x002e6400080011ff */
[----:B-123--:R-:W-:Y:S05]  /*3d10*/  @!P0 BRA `(.L_x_59) ;  /* 0x0000008400d08947 */ /* 0x00efea0003800000 */
.L_x_147:
[----:B------:R-:W2:Y:S01]  /*3d20*/  LDS.128 R16, [R16+0xc0] ;  /* 0x0000c00010107984 */ /* 0x000ea20000000c00 */
[----:B------:R-:W3:Y:S01]  /*3d30*/  LDC R20, c[0x0][0x38c] ;  /* 0x0000e300ff147b82 */ /* 0x000ee20000000800 */
[----:B-1----:R-:W-:Y:S01]  /*3d40*/  VIADD R3, R2, 0x70 ;  /* 0x0000007002037836 */ /* 0x002fe20000000000 */
[----:B------:R-:W-:Y:S01]  /*3d50*/  LOP3.LUT R2, R21, 0x1, RZ, 0x3c, !PT ;  /* 0x0000000115027812 */ /* 0x000fe200078e3cff */
[----:B------:R-:W-:Y:S01]  /*3d60*/  @!PT LDS RZ, [RZ] ;  /* 0x00000000fffff984 */ /* 0x000fe20000000800 */
[----:B------:R-:W-:Y:S01]  /*3d70*/  @!PT LDS RZ, [RZ] ;  /* 0x00000000fffff984 */ /* 0x000fe20000000800 */
[----:B------:R-:W-:Y:S01]  /*3d80*/  @!PT LDS RZ, [RZ] ;  /* 0x00000000fffff984 */ /* 0x000fe20000000800 */
[----:B------:R-:W-:Y:S01]  /*3d90*/  @!PT LDS RZ, [RZ] ;  /* 0x00000000fffff984 */ /* 0x000fe20000000800 */
[----:B------:R1:W-:Y:S06]  /*3da0*/  MEMBAR.ALL.CTA ;  /* 0x0000000000007992 */ /* 0x0003ec0000008000 */
[----:B-1----:R-:W1:Y:S01]  /*3db0*/  FENCE.VIEW.ASYNC.S ;  /* 0x00000000000073c6 */ /* 0x002e620000000000 */
[----:B------:R-:W-:-:S02]  /*3dc0*/  R2UR UR7, R9 ;  /* 0x00000000090772ca */ /* 0x000fc400000e0000 */
[----:B------:R-:W-:Y:S02]  /*3dd0*/  R2UR UR4, R2 ;  /* 0x00000000020472ca */ /* 0x000fe400000e0000 */
[----:B------:R-:W-:-:S11]  /*3de0*/  PRMT R3, RZ, 0x654, R3 ;  /* 0x00000654ff037816 */ /* 0x000fd60000000003 */
[----:B------:R-:W-:Y:S01]  /*3df0*/  UIMAD UR4, UR4, 0xc0, UR5 ;  /* 0x000000c0040478a4 */ /* 0x000fe2000f8e0205 */
[----:B---3--:R-:W-:Y:S01]  /*3e00*/  ISETP.GE.AND P0, PT, R20, 0x1, PT ;  /* 0x000000011400780c */ /* 0x008fe20003f06270 */
[----:B-1----:R1:W-:Y:S01]  /*3e10*/  SYNCS.ARRIVE.TRANS64.RED.A1T0 RZ, [R3+URZ], RZ ;  /* 0x000000ff03ff79a7 */ /* 0x0023e200081004ff */
[----:B--2---:R-:W-:Y:S01]  /*3e20*/  LOP3.LUT P1, RZ, R18, 0x1, RZ, 0xc0, !PT ;  /* 0x0000000112ff7812 */ /* 0x004fe2000782c0ff */
[----:B------:R-:W-:Y:S02]  /*3e30*/  IMAD.U32 R18, RZ, RZ, UR7 ;  /* 0x00000007ff127e24 */ /* 0x000fe4000f8e00ff */
[----:B------:R-:W-:Y:S02]  /*3e40*/  IMAD.MOV.U32 R16, RZ, RZ, RZ ;  /* 0x000000ffff107224 */ /* 0x000fe400078e00ff */
[----:B------:R-:W-:Y:S02]  /*3e50*/  IMAD.MOV.U32 R19, RZ, RZ, 0x1 ;  /* 0x00000001ff137424 */ /* 0x000fe400078e00ff */
[----:B-1----:R-:W-:-:S04]  /*3e60*/  VIADD R3, R22, 0x1 ;  /* 0x0000000116037836 */ /* 0x002fc80000000000 */
[----:B------:R-:W-:Y:S05]  /*3e70*/  @!P0 BRA `(.L_x_60) ;  /* 0x0000000400888947 */ /* 0x000fea0003800000 */
[----:B------:R-:W-:Y:S02]  /*3e80*/  SHF.L.U32 R16, R4, 0x1f, RZ ;  /* 0x0000001f04107819 */ /* 0x000fe400000006ff */
[----:B------:R-:W-:Y:S02]  /*3e90*/  ISETP.GE.U32.AND P0, PT, R20, 0x101, PT ;  /* 0x000001011400780c */ /* 0x000fe40003f06070 */
[----:B------:R-:W1:Y:S01]  /*3ea0*/  SYNCS.PHASECHK.TRANS64.TRYWAIT P2, [UR6], R16 ;  /* 0x00000010ff0075a7 */ /* 0x000e620008041106 */
[----:B------:R-:W-:Y:S02]  /*3eb0*/  LOP3.LUT R4, R4, 0x1, RZ, 0x3c, !PT ;  /* 0x0000000104047812 */ /* 0x000fe400078e3cff */
[----:B------:R-:W-:-:S08]  /*3ec0*/  SHF.L.U32 R19, R21, 0x1f, RZ ;  /* 0x0000001f15137819 */ /* 0x000fd000000006ff */
[----:B------:R-:W-:Y:S01]  /*3ed0*/  @P0 SHF.L.U32 R18, R4, 0x1f, RZ ;  /* 0x0000001f04120819 */ /* 0x000fe200000006ff */
[----:B-1----:R-:W-:Y:S06]  /*3ee0*/  @P2 BRA `(.L_x_61) ;  /* 0x0000000000082947 */ /* 0x002fec0003800000 */
[----:B------:R-:W1:Y:S02]  /*3ef0*/  SYNCS.PHASECHK.TRANS64.TRYWAIT P2, [UR6], R16 ;  /* 0x00000010ff0075a7 */ /* 0x000e640008041106 */
[----:B-1----:R-:W-:Y:S05]  /*3f00*/  @!P2 BRA `(.L_x_62) ;  /* 0x000000840068a947 */ /* 0x002fea0003800000 */
.L_x_61:
[----:B------:R2:W3:Y:S01]  /*3f10*/  @P0 SYNCS.PHASECHK.TRANS64.TRYWAIT P3, [UR6], R18 ;  /* 0x00000012ff0005a7 */ /* 0x0004e20008061106 */
[----:B------:R2:W-:Y:S01]  /*3f20*/  UTCCP.T.S.4x32dp128bit tmem[UR5+0x1c0], gdesc[UR16] ;  /* 0x0001c010050079e7 */ /* 0x0005e20009100000 */
[----:B------:R2:W-:Y:S01]  /*3f30*/  UTCCP.T.S.4x32dp128bit tmem[UR5+0x1c4], gdesc[UR24] ;  /* 0x0001c418050079e7 */ /* 0x0005e20009100000 */
[----:B------:R2:W-:Y:S01]  /*3f40*/  UTCCP.T.S.4x32dp128bit tmem[UR5+0x1c8], gdesc[UR14] ;  /* 0x0001c80e050079e7 */ /* 0x0005e20009100000 */
[----:B------:R2:W-:Y:S01]  /*3f50*/  UTCCP.T.S.4x32dp128bit tmem[UR5+0x1cc], gdesc[UR22] ;  /* 0x0001cc16050079e7 */ /* 0x0005e20009100000 */
[----:B------:R2:W-:Y:S01]  /*3f60*/  UTCCP.T.S.4x32dp128bit tmem[UR5+0x1d0], gdesc[UR20] ;  /* 0x0001d014050079e7 */ /* 0x0005e20009100000 */
[----:B------:R2:W-:Y:S01]  /*3f70*/  UTCCP.T.S.4x32dp128bit tmem[UR5+0x1d4], gdesc[UR18] ;  /* 0x0001d412050079e7 */ /* 0x0005e20009100000 */
[----:B------:R-:W4:Y:S02]  /*3f80*/  SYNCS.PHASECHK.TRANS64.TRYWAIT P2, [UR6+0x88], R19 ;  /* 0x00008813ff0075a7 */ /* 0x000f240008041106 */
[----:B--234-:R-:W-:Y:S05]  /*3f90*/  @!P2 BRA `(.L_x_63) ;  /* 0x00000084005ca947 */ /* 0x01cfea0003800000 */
.L_x_150:
[----:B------:R-:W-:Y:S02]  /*3fa0*/  MOV.SPILL R33, UR59 ;  /* 0x0000003b00217c02 */ /* 0x000fe40009000f00 */
[----:B------:R-:W-:Y:S02]  /*3fb0*/  ELECT P2, URZ, PT ;  /* 0x0000000000ff782f */ /* 0x000fe40003840000 */
[----:B------:R-:W-:Y:S02]  /*3fc0*/  MOV.SPILL R32, UR58 ;  /* 0x0000003a00207c02 */ /* 0x000fe40009000f00 */
[----:B------:R-:W-:Y:S02]  /*3fd0*/  MOV.SPILL R31, UR57 ;  /* 0x00000039001f7c02 */ /* 0x000fe40009000f00 */
[----:B------:R-:W-:Y:S02]  /*3fe0*/  MOV.SPILL R30, UR56 ;  /* 0x00000038001e7c02 */ /* 0x000fe40009000f00 */
[----:B------:R-:W-:-:S02]  /*3ff0*/  R2UR UR58, R15 ;  /* 0x000000000f3a72ca */ /* 0x000fc400000e0000 */
[----:B------:R-:W-:Y:S02]  /*4000*/  R2UR UR59, R14 ;  /* 0x000000000e3b72ca */ /* 0x000fe400000e0000 */
[----:B------:R-:W-:Y:S02]  /*4010*/  R2UR UR56, R46 ;  /* 0x000000002e3872ca */ /* 0x000fe400000e0000 */
[----:B------:R-:W-:Y:S01]  /*4020*/  R2UR UR57, R47 ;  /* 0x000000002f3972ca */ /* 0x000fe200000e0000 */
[----:B------:R-:W-:Y:S01]  /*4030*/  @P2 IMAD.MOV.U32 R48, RZ, RZ, RZ ;  /* 0x000000ffff302224 */ /* 0x000fe200078e00ff */
[----:B------:R-:W-:Y:S02]  /*4040*/  MOV.SPILL R29, UR55 ;  /* 0x00000037001d7c02 */ /* 0x000fe40009000f00 */
[----:B------:R-:W-:Y:S02]  /*4050*/  MOV.SPILL R28, UR54 ;  /* 0x00000036001c7c02 */ /* 0x000fe40009000f00 */
[----:B------:R-:W-:-:S02]  /*4060*/  MOV.SPILL R27, UR25 ;  /* 0x00000019001b7c02 */ /* 0x000fc40009000f00 */
[----:B------:R-:W-:Y:S02]  /*4070*/  MOV.SPILL R26, UR24 ;  /* 0x00000018001a7c02 */ /* 0x000fe40009000f00 */
[----:B------:R-:W-:Y:S02]  /*4080*/  R2UR UR54, R11 ;  /* 0x000000000b3672ca */ /* 0x000fe400000e0000 */
[----:B------:R-:W-:Y:S01]  /*4090*/  R2UR UR55, R10 ;  /* 0x000000000a3772ca */ /* 0x000fe200000e0000 */
[----:B------:R2:W-:Y:S01]  /*40a0*/  UTCQMMA gdesc[UR12], gdesc[UR10], tmem[UR4], tmem[UR56], idesc[UR57], tmem[UR58], !UPT ;  /* 0x003a380a0c007dea */ /* 0x0005e2000f800304 */
[----:B------:R-:W-:Y:S02]  /*40b0*/  R2UR UR24, R44 ;  /* 0x000000002c1872ca */ /* 0x000fe400000e0000 */
[----:B------:R-:W-:Y:S02]  /*40c0*/  R2UR UR25, R45 ;  /* 0x000000002d1972ca */ /* 0x000fe400000e0000 */
[----:B------:R-:W-:-:S02]  /*40d0*/  MOV.SPILL R25, UR23 ;  /* 0x0000001700197c02 */ /* 0x000fc40009000f00 */
[----:B------:R-:W-:Y:S02]  /*40e0*/  MOV.SPILL R24, UR22 ;  /* 0x0000001600187c02 */ /* 0x000fe40009000f00 */
[----:B------:R-:W-:Y:S02]  /*40f0*/  R2UR UR7, R7 ;  /* 0x00000000070772ca */ /* 0x000fe400000e0000 */
[----:B------:R-:W-:Y:S02]  /*4100*/  R2UR UR22, R42 ;  /* 0x000000002a1672ca */ /* 0x000fe400000e0000 */
[----:B------:R-:W-:Y:S02]  /*4110*/  R2UR UR23, R43 ;  /* 0x000000002b1772ca */ /* 0x000fe400000e0000 */
[----:B------:R-:W-:Y:S01]  /*4120*/  MOV.SPILL R23, UR21 ;  /* 0x0000001500177c02 */ /* 0x000fe20009000f00 */
[----:B------:R3:W-:Y:S01]  /*4130*/  UTCQMMA gdesc[UR52], gdesc[UR38], tmem[UR4], tmem[UR24], idesc[UR25], tmem[UR54], UPT ;  /* 0x0036182634007dea */ /* 0x0007e2000b800304 */
[----:B------:R-:W-:-:S02]  /*4140*/  MOV.SPILL R22, UR20 ;  /* 0x0000001400167c02 */ /* 0x000fc40009000f00 */
[----:B------:R-:W-:Y:S02]  /*4150*/  R2UR UR20, R40 ;  /* 0x00000000281472ca */ /* 0x000fe400000e0000 */
[----:B------:R-:W-:Y:S01]  /*4160*/  R2UR UR21, R41 ;  /* 0x00000000291572ca */ /* 0x000fe200000e0000 */
[----:B------:R-:W-:Y:S01]  /*4170*/  IMAD.U32 R49, RZ, RZ, UR7 ;  /* 0x00000007ff317e24 */ /* 0x000fe2000f8e00ff */
[----:B------:R-:W-:Y:S02]  /*4180*/  MOV.SPILL R21, UR19 ;  /* 0x0000001300157c02 */ /* 0x000fe40009000f00 */
[----:B------:R-:W-:Y:S01]  /*4190*/  MOV.SPILL R20, UR18 ;  /* 0x0000001200147c02 */ /* 0x000fe20009000f00 */
[----:B------:R4:W-:Y:S01]  /*41a0*/  UTCQMMA gdesc[UR50], gdesc[UR36], tmem[UR4], tmem[UR22], idesc[UR23], tmem[UR76], UPT ;  /* 0x004c162432007dea */ /* 0x0009e2000b800304 */
[----:B-1----:R-:W-:Y:S02]  /*41b0*/  MOV.SPILL R19, UR17 ;  /* 0x0000001100137c02 */ /* 0x002fe40009000f00 */
[----:B------:R-:W-:-:S02]  /*41c0*/  MOV.SPILL R18, UR16 ;  /* 0x0000001000127c02 */ /* 0x000fc40009000f00 */
[----:B------:R-:W-:Y:S02]  /*41d0*/  R2UR UR18, R13 ;  /* 0x000000000d1272ca */ /* 0x000fe400000e0000 */
[----:B------:R-:W-:Y:S01]  /*41e0*/  R2UR UR19, R12 ;  /* 0x000000000c1372ca */ /* 0x000fe200000e0000 */
[----:B------:R1:W-:Y:S01]  /*41f0*/  UTCQMMA gdesc[UR48], gdesc[UR34], tmem[UR4], tmem[UR20], idesc[UR21], tmem[UR74], UPT ;  /* 0x004a142230007dea */ /* 0x0003e2000b800304 */
[----:B------:R-:W-:Y:S02]  /*4200*/  R2UR UR16, R38 ;  /* 0x00000000261072ca */ /* 0x000fe400000e0000 */
[----:B------:R-:W-:Y:S02]  /*4210*/  R2UR UR17, R39 ;  /* 0x00000000271172ca */ /* 0x000fe400000e0000 */
[----:B------:R-:W-:Y:S02]  /*4220*/  MOV.SPILL R17, UR15 ;  /* 0x0000000f00117c02 */ /* 0x000fe40009000f00 */
[----:B------:R-:W-:-:S02]  /*4230*/  MOV.SPILL R16, UR14 ;  /* 0x0000000e00107c02 */ /* 0x000fc40009000f00 */
[----:B------:R-:W-:Y:S02]  /*4240*/  R2UR UR14, R36 ;  /* 0x00000000240e72ca */ /* 0x000fe400000e0000 */
[----:B------:R-:W-:Y:S02]  /*4250*/  R2UR UR15, R37 ;  /* 0x00000000250f72ca */ /* 0x000fe400000e0000 */
[----:B------:R-:W-:Y:S02]  /*4260*/  R2UR UR8, R34 ;  /* 0x00000000220872ca */ /* 0x000fe400000e0000 */
[----:B------:R-:W-:Y:S01]  /*4270*/  R2UR UR9, R35 ;  /* 0x00000000230972ca */ /* 0x000fe200000e0000 */
[----:B------:R1:W-:Y:S01]  /*4280*/  UTCQMMA gdesc[UR46], gdesc[UR32], tmem[UR4], tmem[UR16], idesc[UR17], tmem[UR18], UPT ;  /* 0x001210202e007dea */ /* 0x0003e2000b800304 */
[----:B--2---:R-:W-:Y:S02]  /*4290*/  R2UR.FILL UR59, R33 ;  /* 0x00000000213b72ca */ /* 0x004fe400004e0000 */
[----:B------:R-:W-:-:S02]  /*42a0*/  R2UR.FILL UR58, R32 ;  /* 0x00000000203a72ca */ /* 0x000fc400004e0000 */
[----:B------:R-:W-:Y:S02]  /*42b0*/  R2UR.FILL UR57, R31 ;  /* 0x000000001f3972ca */ /* 0x000fe400004e0000 */
[----:B------:R-:W-:Y:S01]  /*42c0*/  R2UR.FILL UR56, R30 ;  /* 0x000000001e3872ca */ /* 0x000fe200004e0000 */
[----:B------:R2:W-:Y:S01]  /*42d0*/  UTCQMMA gdesc[UR44], gdesc[UR30], tmem[UR4], tmem[UR14], idesc[UR15], tmem[UR72], UPT ;  /* 0x00480e1e2c007dea */ /* 0x0005e2000b800304 */
[----:B---3--:R-:W-:Y:S02]  /*42e0*/  R2UR.FILL UR55, R29 ;  /* 0x000000001d3772ca */ /* 0x008fe400004e0000 */
[----:B------:R-:W-:Y:S01]  /*42f0*/  R2UR.FILL UR54, R28 ;  /* 0x000000001c3672ca */ /* 0x000fe200004e0000 */
[----:B------:R3:W-:Y:S01]  /*4300*/  UTCQMMA gdesc[UR42], gdesc[UR28], tmem[UR4], tmem[UR8], idesc[UR9], tmem[UR70], UPT ;  /* 0x0046081c2a007dea */ /* 0x0007e2000b800304 */
[----:B------:R-:W-:Y:S02]  /*4310*/  R2UR.FILL UR25, R27 ;  /* 0x000000001b1972ca */ /* 0x000fe400004e0000 */
[----:B------:R-:W-:-:S02]  /*4320*/  R2UR.FILL UR24, R26 ;  /* 0x000000001a1872ca */ /* 0x000fc400004e0000 */
[----:B----4-:R-:W-:Y:S02]  /*4330*/  R2UR.FILL UR23, R25 ;  /* 0x00000000191772ca */ /* 0x010fe400004e0000 */
[----:B------:R-:W-:Y:S02]  /*4340*/  R2UR.FILL UR22, R24 ;  /* 0x00000000181672ca */ /* 0x000fe400004e0000 */
[----:B-1----:R-:W-:Y:S02]  /*4350*/  R2UR.FILL UR21, R23 ;  /* 0x00000000171572ca */ /* 0x002fe400004e0000 */
[----:B------:R-:W-:Y:S02]  /*4360*/  R2UR.FILL UR20, R22 ;  /* 0x00000000161472ca */ /* 0x000fe400004e0000 */
[----:B------:R-:W-:Y:S02]  /*4370*/  R2UR.FILL UR19, R21 ;  /* 0x00000000151372ca */ /* 0x000fe400004e0000 */
[----:B------:R-:W-:-:S02]  /*4380*/  R2UR.FILL UR18, R20 ;  /* 0x00000000141272ca */ /* 0x000fc400004e0000 */
[----:B------:R-:W-:Y:S01]  /*4390*/  R2UR.FILL UR17, R19 ;  /* 0x00000000131172ca */ /* 0x000fe200004e0000 */
[----:B------:R-:W-:Y:S01]  /*43a0*/  IMAD.MOV.U32 R19, RZ, RZ, 0x1 ;  /* 0x00000001ff137424 */ /* 0x000fe200078e00ff */
[----:B------:R-:W-:Y:S02]  /*43b0*/  R2UR.FILL UR16, R18 ;  /* 0x00000000121072ca */ /* 0x000fe400004e0000 */
[----:B--2---:R-:W-:Y:S02]  /*43c0*/  R2UR.FILL UR14, R16 ;  /* 0x00000000100e72ca */ /* 0x004fe400004e0000 */
[----:B------:R-:W-:Y:S02]  /*43d0*/  R2UR.FILL UR15, R17 ;  /* 0x00000000110f72ca */ /* 0x000fe400004e0000 */
[----:B---3--:R-:W-:Y:S02]  /*43e0*/  @P2 R2UR UR8, R48 ;  /* 0x00000000300822ca */ /* 0x008fe400000e0000 */
[----:B------:R-:W-:-:S02]  /*43f0*/  @P2 R2UR UR9, R49 ;  /* 0x00000000310922ca */ /* 0x000fc400000e0000 */
[----:B------:R-:W-:Y:S02]  /*4400*/  ELECT P2, URZ, PT ;  /* 0x0000000000ff782f */ /* 0x000fe40003840000 */
[----:B------:R-:W-:-:S09]  /*4410*/  @P0 SEL R19, RZ, 0x1, !P3 ;  /* 0x00000001ff130807 */ /* 0x000fd20005800000 */
[----:B------:R1:W-:Y:S02]  /*4420*/  UTCQMMA gdesc[UR40], gdesc[UR26], tmem[UR4], tmem[UR8], idesc[UR9], tmem[UR68], UPT ;  /* 0x0044081a28007dea */ /* 0x0003e4000b800304 */
[----:B------:R-:W-:-:S04]  /*4430*/  @P2 LOP3.LUT R16, R0, 0xffff, RZ, 0xc0, !PT ;  /* 0x0000ffff00102812 */ /* 0x000fc800078ec0ff */
[----:B------:R-:W-:Y:S01]  /*4440*/  @P2 R2UR UR7, R16 ;  /* 0x00000000100722ca */ /* 0x000fe200000e0000 */
[----:B------:R-:W-:Y:S01]  /*4450*/  IMAD.MOV.U32 R16, RZ, RZ, 0x1 ;  /* 0x00000001ff107424 */ /* 0x000fe200078e00ff */
[----:B-1----:R-:W-:Y:S01]  /*4460*/  UIADD3 UR8, UPT, UPT, UR6, 0x8, URZ ;  /* 0x0000000806087890 */ /* 0x002fe2000fffe0ff */
[----:B------:R-:W-:-:S10]  /*4470*/  R2UR UR9, R8 ;  /* 0x00000000080972ca */ /* 0x000fd400000e0000 */
[----:B------:R1:W-:Y:S03]  /*4480*/  UTCBAR.MULTICAST [UR8], URZ, UR7 ;  /* 0x000000ff080073e9 */ /* 0x0003e60008000807 */
[----:B------:R-:W-:-:S07]  /*4490*/  IMAD.U32 R18, RZ, RZ, UR9 ;  /* 0x00000009ff127e24 */ /* 0x000fce000f8e00ff */
.L_x_60:
[----:B------:R-:W-:-:S13]  /*44a0*/  ISETP.GE.AND P0, PT, R18, 0x1, PT ;  /* 0x000000011200780c */ /* 0x000fda0003f06270 */
[----:B------:R-:W-:Y:S05]  /*44b0*/  @!P0 BRA `(.L_x_64) ;  /* 0x0000000000f08947 */ /* 0x000fea0003800000 */
[----:B------:R-:W-:-:S07]  /*44c0*/  IADD3 R18, PT, PT, R18, -0x1, RZ ;  /* 0xffffffff12127810 */ /* 0x000fce0007ffe0ff */
.L_x_67:
[----:B------:R-:W-:Y:S02]  /*44d0*/  ISETP.NE.AND P0, PT, R19, RZ, PT ;  /* 0x000000ff1300720c */ /* 0x000fe40003f05270 */
[----:B------:R-:W-:Y:S11]  /*44e0*/  ISETP.NE.AND P2, PT, R18, RZ, PT ;  /* 0x000000ff1200720c */ /* 0x000ff60003f45270 */
[----:B--2---:R-:W-:Y:S05]  /*44f0*/  @P0 BRA `(.L_x_65) ;  /* 0x00000000000c0947 */ /* 0x004fea0003800000 */
[----:B------:R-:W-:Y:S04]  /*4500*/  SHF.L.U32 R20, R4, 0x1f, RZ ;  /* 0x0000001f04147819 */ /* 0x000fe800000006ff */
[----:B------:R-:W2:Y:S02]  /*4510*/  SYNCS.PHASECHK.TRANS64.TRYWAIT P0, [UR6], R20 ;  /* 0x00000014ff0075a7 */ /* 0x000ea40008001106 */
[----:B--2---:R-:W-:Y:S05]  /*4520*/  @!P0 BRA `(.L_x_66) ;  /* 0x0000008000108947 */ /* 0x004fea0003800000 */
.L_x_65:
[----:B------:R-:W-:Y:S02]  /*4530*/  LOP3.LUT R4, R4, 0x1, RZ, 0x3c, !PT ;  /* 0x0000000104047812 */ /* 0x000fe400078e3cff */
[----:B------:R-:W-:Y:S02]  /*4540*/  ELECT P4, URZ, PT ;  /* 0x0000000000ff782f */ /* 0x000fe40003880000 */
[----:B------:R-:W-:Y:S02]  /*4550*/  MOV.SPILL R22, UR27 ;  /* 0x0000001b00167c02 */ /* 0x000fe40009000f00 */
[----:B------:R-:W-:Y:S02]  /*4560*/  ELECT P3, URZ, PT ;  /* 0x0000000000ff782f */ /* 0x000fe40003860000 */
[----:B--2---:R-:W-:Y:S02]  /*4570*/  @P2 SHF.L.U32 R17, R4, 0x1f, RZ ;  /* 0x0000001f04112819 */ /* 0x004fe400000006ff */
[----:B------:R-:W-:Y:S02]  /*4580*/  MOV.SPILL R21, UR26 ;  /* 0x0000001a00157c02 */ /* 0x000fe40009000f00 */
[----:B------:R-:W-:Y:S01]  /*4590*/  R2UR UR26, R15 ;  /* 0x000000000f1a72ca */ /* 0x000fe200000e0000 */
[----:B------:R-:W2:Y:S01]  /*45a0*/  @P2 SYNCS.PHASECHK.TRANS64.TRYWAIT P5, [UR6], R17 ;  /* 0x00000011ff0025a7 */ /* 0x000ea200080a1106 */
[----:B------:R-:W-:Y:S01]  /*45b0*/  R2UR UR27, R14 ;  /* 0x000000000e1b72ca */ /* 0x000fe200000e0000 */
[----:B------:R-:W-:Y:S01]  /*45c0*/  UTCCP.T.S.4x32dp128bit tmem[UR5+0x1c0], gdesc[UR16] ;  /* 0x0001c010050079e7 */ /* 0x000fe20009100000 */
[----:B------:R-:W-:Y:S01]  /*45d0*/  MOV.SPILL R20, UR69 ;  /* 0x0000004500147c02 */ /* 0x000fe20009000f00 */
[----:B------:R-:W-:Y:S01]  /*45e0*/  UTCCP.T.S.4x32dp128bit tmem[UR5+0x1c4], gdesc[UR24] ;  /* 0x0001c418050079e7 */ /* 0x000fe20009100000 */
[----:B------:R-:W-:Y:S01]  /*45f0*/  @P4 ISETP.NE.U32.AND P0, PT, R16, RZ, PT ;  /* 0x000000ff1000420c */ /* 0x000fe20003f05070 */
[----:B------:R-:W-:Y:S01]  /*4600*/  UTCCP.T.S.4x32dp128bit tmem[UR5+0x1c8], gdesc[UR14] ;  /* 0x0001c80e050079e7 */ /* 0x000fe20009100000 */
[----:B------:R-:W-:Y:S01]  /*4610*/  MOV.SPILL R19, UR68 ;  /* 0x0000004400137c02 */ /* 0x000fe20009000f00 */
[----:B------:R-:W-:Y:S01]  /*4620*/  UTCCP.T.S.4x32dp128bit tmem[UR5+0x1cc], gdesc[UR22] ;  /* 0x0001cc16050079e7 */ /* 0x000fe20009100000 */
[----:B------:R-:W-:Y:S01]  /*4630*/  R2UR UR68, R11 ;  /* 0x000000000b4472ca */ /* 0x000fe200000e0000 */
[----:B------:R-:W-:Y:S01]  /*4640*/  UTCCP.T.S.4x32dp128bit tmem[UR5+0x1d0], gdesc[UR20] ;  /* 0x0001d014050079e7 */ /* 0x000fe20009100000 */
[----:B------:R-:W-:Y:S01]  /*4650*/  R2UR UR69, R10 ;  /* 0x000000000a4572ca */ /* 0x000fe200000e0000 */
[----:B------:R-:W-:Y:S01]  /*4660*/  UTCCP.T.S.4x32dp128bit tmem[UR5+0x1d4], gdesc[UR18] ;  /* 0x0001d412050079e7 */ /* 0x000fe20009100000 */
[----:B-1----:R-:W-:Y:S01]  /*4670*/  R2UR UR8, R13 ;  /* 0x000000000d0872ca */ /* 0x002fe200000e0000 */
[----:B------:R-:W-:Y:S01]  /*4680*/  @P3 IMAD.MOV.U32 R24, RZ, RZ, RZ ;  /* 0x000000ffff183224 */ /* 0x000fe200078e00ff */
[----:B------:R-:W-:Y:S02]  /*4690*/  R2UR UR9, R12 ;  /* 0x000000000c0972ca */ /* 0x000fe400000e0000 */
[----:B------:R-:W-:Y:S01]  /*46a0*/  R2UR UR7, R6 ;  /* 0x00000000060772ca */ /* 0x000fe200000e0000 */
[----:B------:R-:W-:Y:S01]  /*46b0*/  @P4 VOTEU.ANY UP0, P0 ;  /* 0x0000000000ff4886 */ /* 0x000fe20000000100 */
[----:B------:R-:W-:Y:S04]  /*46c0*/  ELECT P0, URZ, PT ;  /* 0x0000000000ff782f */ /* 0x000fe80003800000 */
[----:B------:R1:W-:Y:S01]  /*46d0*/  UTCQMMA gdesc[UR12], gdesc[UR10], tmem[UR4], tmem[UR66], idesc[UR67], tmem[UR26], UP0 ;  /* 0x001a420a0c007dea */ /* 0x0003e20008000304 */
[----:B------:R3:W-:Y:S01]  /*46e0*/  UTCQMMA gdesc[UR52], gdesc[UR38], tmem[UR4], tmem[UR64], idesc[UR65], tmem[UR68], UPT ;  /* 0x0044402634007dea */ /* 0x0007e2000b800304 */
[----:B------:R-:W-:Y:S01]  /*46f0*/  UTCQMMA gdesc[UR50], gdesc[UR36], tmem[UR4], tmem[UR62], idesc[UR63], tmem[UR76], UPT ;  /* 0x004c3e2432007dea */ /* 0x000fe2000b800304 */
[----:B------:R-:W-:Y:S02]  /*4700*/  UTCQMMA gdesc[UR48], gdesc[UR34], tmem[UR4], tmem[UR60], idesc[UR61], tmem[UR74], UPT ;  /* 0x004a3c2230007dea */ /* 0x000fe4000b800304 */
[----:B------:R4:W-:Y:S01]  /*4710*/  UTCQMMA gdesc[UR46], gdesc[UR32], tmem[UR4], tmem[UR58], idesc[UR59], tmem[UR8], UPT ;  /* 0x00083a202e007dea */ /* 0x0009e2000b800304 */
[----:B------:R-:W-:Y:S01]  /*4720*/  UTCQMMA gdesc[UR44], gdesc[UR30], tmem[UR4], tmem[UR56], idesc[UR57], tmem[UR72], UPT ;  /* 0x0048381e2c007dea */ /* 0x000fe2000b800304 */
[----:B------:R-:W-:Y:S01]  /*4730*/  IMAD.U32 R25, RZ, RZ, UR7 ;  /* 0x00000007ff197e24 */ /* 0x000fe2000f8e00ff */
[----:B------:R-:W-:Y:S01]  /*4740*/  UTCQMMA gdesc[UR42], gdesc[UR28], tmem[UR4], tmem[UR54], idesc[UR55], tmem[UR70], UPT ;  /* 0x0046361c2a007dea */ /* 0x000fe2000b800304 */
[----:B------:R-:W-:Y:S04]  /*4750*/  @P0 LOP3.LUT R16, R0, 0xffff, RZ, 0xc0, !PT ;  /* 0x0000ffff00100812 */ /* 0x000fe800078ec0ff */
[----:B------:R-:W-:Y:S01]  /*4760*/  @P0 R2UR UR7, R16 ;  /* 0x00000000100702ca */ /* 0x000fe200000e0000 */
[C---:B------:R-:W-:Y:S02]  /*4770*/  VIADD R16, R18.reuse, 0x1 ;  /* 0x0000000112107836 */ /* 0x040fe40000000000 */
[----:B------:R-:W-:Y:S03]  /*4780*/  VIADD R18, R18, 0xffffffff ;  /* 0xffffffff12127836 */ /* 0x000fe60000000000 */
[----:B------:R-:W-:Y:S01]  /*4790*/  ISETP.GT.U32.AND P0, PT, R16, 0x1, PT ;  /* 0x000000011000780c */ /* 0x000fe20003f04070 */
[----:B------:R-:W-:Y:S01]  /*47a0*/  IMAD.MOV.U32 R16, RZ, RZ, 0x1 ;  /* 0x00000001ff107424 */ /* 0x000fe200078e00ff */
[----:B-1----:R-:W-:Y:S02]  /*47b0*/  R2UR.FILL UR27, R22 ;  /* 0x00000000161b72ca */ /* 0x002fe400004e0000 */
[----:B------:R-:W-:Y:S02]  /*47c0*/  R2UR.FILL UR26, R21 ;  /* 0x00000000151a72ca */ /* 0x000fe400004e0000 */
[----:B---3--:R-:W-:Y:S02]  /*47d0*/  R2UR.FILL UR69, R20 ;  /* 0x00000000144572ca */ /* 0x008fe400004e0000 */
[----:B------:R-:W-:Y:S01]  /*47e0*/  R2UR.FILL UR68, R19 ;  /* 0x00000000134472ca */ /* 0x000fe200004e0000 */
[----:B------:R-:W-:Y:S01]  /*47f0*/  IMAD.MOV.U32 R19, RZ, RZ, 0x1 ;  /* 0x00000001ff137424 */ /* 0x000fe200078e00ff */
[----:B----4-:R-:W-:Y:S02]  /*4800*/  @P3 R2UR UR8, R24 ;  /* 0x00000000180832ca */ /* 0x010fe400000e0000 */
[----:B------:R-:W-:Y:S11]  /*4810*/  @P3 R2UR UR9, R25 ;  /* 0x00000000190932ca */ /* 0x000ff600000e0000 */
[----:B------:R-:W-:Y:S02]  /*4820*/  @!UPT UIADD3 URZ, UPT, UPT, URZ, URZ, URZ ;  /* 0x000000fffffff290 */ /* 0x000fe4000fffe0ff */
[----:B------:R1:W-:Y:S01]  /*4830*/  UTCQMMA gdesc[UR40], gdesc[UR26], tmem[UR4], tmem[UR8], idesc[UR9], tmem[UR68], UPT ;  /* 0x0044081a28007dea */ /* 0x0003e2000b800304 */
[----:B--2---:R-:W-:Y:S01]  /*4840*/  @P2 SEL R19, RZ, 0x1, !P5 ;  /* 0x00000001ff132807 */ /* 0x004fe20006800000 */
[----:B-1----:R-:W-:Y:S09]  /*4850*/  UIADD3 UR9, UPT, UPT, UR6, 0x8, URZ ;  /* 0x0000000806097890 */ /* 0x002ff2000fffe0ff */
[----:B------:R2:W-:Y:S01]  /*4860*/  UTCBAR.MULTICAST [UR9], URZ, UR7 ;  /* 0x000000ff090073e9 */ /* 0x0005e20008000807 */
[----:B------:R-:W-:Y:S05]  /*4870*/  @P0 BRA `(.L_x_67) ;  /* 0xfffffffc00140947 */ /* 0x000fea000383ffff */
.L_x_64:
[----:B------:R-:W-:Y:S01]  /*4880*/  UIADD3 UR4, UPT, UPT, UR6, 0x80, URZ ;  /* 0x0000008006047890 */ /* 0x000fe2000fffe0ff */
[----:B------:R-:W-:Y:S01]  /*4890*/  ISETP.NE.AND P0, PT, R3, 0x2, PT ;  /* 0x000000020300780c */ /* 0x000fe20003f05270 */
[----:B------:R-:W-:-:S03]  /*48a0*/  IMAD.MOV.U32 R21, RZ, RZ, R2 ;  /* 0x000000ffff157224 */ /* 0x000fc600078e0002 */
[----:B------:R-:W-:Y:S02]  /*48b0*/  SEL R16, RZ, 0x1, P0 ;  /* 0x00000001ff107807 */ /* 0x000fe40000000000 */
[----:B------:R-:W-:Y:S02]  /*48c0*/  SEL R22, R3, RZ, P0 ;  /* 0x000000ff03167207 */ /* 0x000fe40000000000 */
[----:B------:R3:W-:Y:S01]  /*48d0*/  UTCBAR [UR4], URZ ;  /* 0x000000ff040073e9 */ /* 0x0007e200080000ff */
[----:B------:R-:W-:Y:S01]  /*48e0*/  LOP3.LUT R5, R5, R16, RZ, 0x3c, !PT ;  /* 0x0000001005057212 */ /* 0x000fe200078e3cff */
[----:B------:R-:W-:Y:S06]  /*48f0*/  @P1 BRA `(.L_x_68) ;  /* 0xfffffff000f41947 */ /* 0x000fec000383ffff */
[----:B-12---:R-:W1:Y:S01]  /*4900*/  S2UR UR7, SR_CgaCtaId ;  /* 0x00000000000779c3 */ /* 0x006e620000008800 */
[----:B------:R-:W-:Y:S01]  /*4910*/  ELECT P0, URZ, PT ;  /* 0x0000000000ff782f */ /* 0x000fe20003800000 */
[----:B------:R-:W-:Y:S01]  /*4920*/  IMAD.MOV.U32 R0, RZ, RZ, 0x1 ;  /* 0x00000001ff007424 */ /* 0x000fe200078e00ff */
[----:B---3--:R-:W-:Y:S01]  /*4930*/  UMOV UR4, 0x40 ;  /* 0x0000004000047882 */ /* 0x008fe20000000000 */
[----:B------:R-:W-:-:S04]  /*4940*/  SHF.L.U32 R3, RZ, 0x1f, RZ ;  /* 0x0000001fff037819 */ /* 0x000fc800000006ff */
[----:B------:R-:W-:Y:S01]  /*4950*/  UVIRTCOUNT.DEALLOC.SMPOOL 0x80 ;  /* 0x000000800000784c */ /* 0x000fe20000000000 */
[----:B-1----:R-:W-:-:S09]  /*4960*/  ULEA UR7, UR7, UR4, 0x18 ;  /* 0x0000000407077291 */ /* 0x002fd2000f8ec0ff */
[----:B------:R1:W-:Y:S01]  /*4970*/  @P0 STS.U8 [UR7+0x1c], R0 ;  /* 0x00001c00ff000988 */ /* 0x0003e20008000007 */
[----:B------:R-:W2:Y:S02]  /*4980*/  SYNCS.PHASECHK.TRANS64.TRYWAIT P0, [UR6+0xb0], R3 ;  /* 0x0000b003ff0075a7 */ /* 0x000ea40008001106 */
[----:B-12---:R-:W-:Y:S05]  /*4990*/  @!P0 BRA `(.L_x_69) ;  /* 0x0000007c000c8947 */ /* 0x006fea0003800000 */
.L_x_153:
[----:B------:R-:W-:Y:S01]  /*49a0*/  NOP ;  /* 0x0000000000007918 */ /* 0x000fe20000000000 */
[----:B-1----:R-:W1:Y:S01]  /*49b0*/  LDS R0, [UR7+0x14] ;  /* 0x00001407ff007984 */ /* 0x002e620008000800 */
[----:B------:R-:W-:Y:S01]  /*49c0*/  ULOP3.LUT UR4, UR5, 0xffff, URZ, 0xc0, !UPT ;  /* 0x0000ffff05047892 */ /* 0x000fe2000f8ec0ff */
[----:B------:R-:W-:Y:S02]  /*49d0*/  UMOV UR6, 0x1 ;  /* 0x0000000100067882 */ /* 0x000fe40000000000 */
[----:B------:R-:W-:Y:S01]  /*49e0*/  UMOV UR5, 0xffff ;  /* 0x0000ffff00057882 */ /* 0x000fe20000000000 */
[----:B------:R-:W-:-:S04]  /*49f0*/  USHF.R.U32.HI UR4, URZ, 0x5, UR4 ;  /* 0x00000005ff047899 */ /* 0x000fc80008011604 */
[----:B------:R-:W-:Y:S02]  /*4a00*/  USHF.L.U32 UR5, UR5, UR4, URZ ;  /* 0x0000000405057299 */ /* 0x000fe400080006ff */
[----:B------:R-:W-:-:S04]  /*4a10*/  USHF.L.U32 UR4, UR6, UR4, URZ ;  /* 0x0000000406047299 */ /* 0x000fc800080006ff */
[----:B-1----:R-:W-:-:S04]  /*4a20*/  LOP3.LUT R0, R0, UR5, RZ, 0xc0, !PT ;  /* 0x0000000500007c12 */ /* 0x002fc8000f8ec0ff */
[----:B------:R-:W-:-:S13]  /*4a30*/  ISETP.NE.AND P0, PT, R0, UR5, PT ;  /* 0x0000000500007c0c */ /* 0x000fda000bf05270 */
[----:B------:R-:W-:Y:S05]  /*4a40*/  @P0 BRA `(.L_x_70) ;  /* 0x0000000000580947 */ /* 0x000fea0003800000 */
[----:B------:R-:W1:Y:S02]  /*4a50*/  LDS R0, [UR7+0x18] ;  /* 0x00001807ff007984 */ /* 0x000e640008000800 */
[----:B-1----:R-:W-:-:S04]  /*4a60*/  LOP3.LUT R0, R0, UR4, RZ, 0xc0, !PT ;  /* 0x0000000400007c12 */ /* 0x002fc8000f8ec0ff */
[----:B------:R-:W-:-:S13]  /*4a70*/  ISETP.NE.AND P0, PT, R0, UR4, PT ;  /* 0x0000000400007c0c */ /* 0x000fda000bf05270 */
[----:B------:R-:W-:Y:S05]  /*4a80*/  @P0 BRA `(.L_x_71) ;  /* 0x00000000003c0947 */ /* 0x000fea0003800000 */
[----:B------:R-:W1:Y:S01]  /*4a90*/  S2R R2, SR_LANEID ;  /* 0x0000000000027919 */ /* 0x000e620000000000 */
[----:B------:R-:W-:Y:S01]  /*4aa0*/  ULOP3.LUT UR5, URZ, UR5, URZ, 0x33, !UPT ;  /* 0x00000005ff057292 */ /* 0x000fe2000f8e33ff */
[----:B------:R-:W-:Y:S01]  /*4ab0*/  LOP3.LUT R4, RZ, UR4, RZ, 0x33, !PT ;  /* 0x00000004ff047c12 */ /* 0x000fe2000f8e33ff */
[----:B------:R-:W-:Y:S02]  /*4ac0*/  VOTEU.ANY UR4, UPT, PT ;  /* 0x0000000000047886 */ /* 0x000fe400038e0100 */
[----:B------:R-:W-:Y:S01]  /*4ad0*/  UFLO.U32 UR4, UR4 ;  /* 0x00000004000472bd */ /* 0x000fe200080e0000 */
[----:B------:R-:W2:Y:S01]  /*4ae0*/  REDUX UR6, R4 ;  /* 0x00000000040673c4 */ /* 0x000ea20000000000 */
[----:B------:R-:W-:-:S06]  /*4af0*/  IMAD.U32 R0, RZ, RZ, UR5 ;  /* 0x00000005ff007e24 */ /* 0x000fcc000f8e00ff */
[----:B------:R3:W-:Y:S01]  /*4b00*/  UTCATOMSWS.AND URZ, UR5 ;  /* 0x0000000500ff79e3 */ /* 0x0007e20008000000 */
[----:B------:R-:W4:Y:S01]  /*4b10*/  REDUX UR8, R0 ;  /* 0x00000000000873c4 */ /* 0x000f220000000000 */
[----:B-1----:R-:W-:Y:S01]  /*4b20*/  ISETP.EQ.U32.AND P0, PT, R2, UR4, PT ;  /* 0x0000000402007c0c */ /* 0x002fe2000bf02070 */
[----:B--2---:R-:W-:Y:S01]  /*4b30*/  IMAD.U32 R2, RZ, RZ, UR6 ;  /* 0x00000006ff027e24 */ /* 0x004fe2000f8e00ff */
[----:B----4-:R-:W-:-:S11]  /*4b40*/  MOV R3, UR8 ;  /* 0x0000000800037c02 */ /* 0x010fd60008000f00 */
[----:B------:R3:W-:Y:S04]  /*4b50*/  @P0 ATOMS.AND RZ, [UR7+0x14], R3 ;  /* 0x00001403ffff098c */ /* 0x0007e8000a800007 */
[----:B------:R3:W-:Y:S01]  /*4b60*/  @P0 ATOMS.AND RZ, [UR7+0x18], R2 ;  /* 0x00001802ffff098c */ /* 0x0007e2000a800007 */
[----:B------:R-:W-:Y:S05]  /*4b70*/  BRA `(.L_x_72) ;  /* 0x0000000000147947 */ /* 0x000fea0003800000 */
.L_x_71:
[----:B------:R-:W-:Y:S02]  /*4b80*/  MOV R2, 0x4ba0 ;  /* 0x00004ba000027802 */ /* 0x000fe40000000f00 */
[----:B-----5:R-:W-:Y:S05]  /*4b90*/  CALL.REL.NOINC `($__internal_0_$__cuda_sm10x_tcgen05_guardrail_trap_col_being_dealloced_not_returned_by_alloc) ;  /* 0x0000007c00f87944 */ /* 0x020fea0003c00000 */
[----:B------:R-:W-:Y:S05]  /*4ba0*/  BRA `(.L_x_72) ;  /* 0x0000000000087947 */ /* 0x000fea0003800000 */
.L_x_70:
[----:B------:R-:W-:Y:S02]  /*4bb0*/  MOV R2, 0x4bd0 ;  /* 0x00004bd000027802 */ /* 0x000fe40000000f00 */
[----:B-----5:R-:W-:Y:S05]  /*4bc0*/  CALL.REL.NOINC `($__internal_2_$__cuda_sm10x_tcgen05_guardrail_trap_unallocated_columns_being_dealloced) ;  /* 0x0000008000047944 */ /* 0x020fea0003c00000 */
.L_x_72:
[----:B------:R-:W-:Y:S01]  /*4bd0*/  NOP ;  /* 0x0000000000007918 */ /* 0x000fe20000000000 */
[----:B---3--:R-:W-:Y:S05]  /*4be0*/  EXIT ;  /* 0x000000000000794d */ /* 0x008fea0003800000 */
.L_x_54:
[----:B------:R-:W-:-:S09]  /*4bf0*/  UISETP.NE.OR UP4, UPT, UR14, 0x3, !UP4 ;  /* 0x000000030e00788c */ /* 0x000fd2000e785670 */
[----:B------:R-:W-:Y:S05]  /*4c00*/  BRA.U UP4, `(.L_x_73) ;  /* 0x0000001104347547 */ /* 0x000fea000b800000 */
[----:B------:R-:W1:Y:S01]  /*4c10*/  LDC R0, c[0x0][0xf30] ;  /* 0x0003cc00ff007b82 */ /* 0x000e620000000800 */
[----:B------:R-:W-:Y:S01]  /*4c20*/  UMOV UR4, 0x400 ;  /* 0x0000040000047882 */ /* 0x000fe20000000000 */
[----:B------:R-:W-:Y:S01]  /*4c30*/  HFMA2 R34, -RZ, RZ, 0, 0 ;  /* 0x00000000ff227431 */ /* 0x000fe200000001ff */
[----:B------:R-:W-:Y:S01]  /*4c40*/  ULEA UR4, UR61, UR4, 0x18 ;  /* 0x000000043d047291 */ /* 0x000fe2000f8ec0ff */
[----:B------:R-:W-:Y:S01]  /*4c50*/  IMAD.MOV.U32 R35, RZ, RZ, 0x1 ;  /* 0x00000001ff237424 */ /* 0x000fe200078e00ff */
[----:B------:R-:W-:Y:S01]  /*4c60*/  CS2R R32, SRZ ;  /* 0x0000000000207805 */ /* 0x000fe2000001ff00 */
[----:B------:R-:W-:Y:S01]  /*4c70*/  IMAD.MOV.U32 R30, RZ, RZ, 0x4000 ;  /* 0x00004000ff1e7424 */ /* 0x000fe200078e00ff */
[----:B------:R-:W-:Y:S01]  /*4c80*/  UIADD3 UR13, UPT, UPT, UR4, 0x28, URZ ;  /* 0x00000028040d7890 */ /* 0x000fe2000fffe0ff */
[----:B------:R-:W2:Y:S01]  /*4c90*/  LDC R29, c[0x0][0x370] ;  /* 0x0000dc00ff1d7b82 */ /* 0x000ea20000000800 */
[----:B------:R-:W-:Y:S02]  /*4ca0*/  UIADD3 UR33, UPT, UPT, UR4, 0x10, URZ ;  /* 0x0000001004217890 */ /* 0x000fe4000fffe0ff */
[----:B------:R-:W-:-:S02]  /*4cb0*/  UIADD3 UR25, UPT, UPT, UR4, 0x18, URZ ;  /* 0x0000001804197890 */ /* 0x000fc4000fffe0ff */
[----:B------:R-:W-:Y:S02]  /*4cc0*/  UIADD3 UR17, UPT, UPT, UR4, 0x20, URZ ;  /* 0x0000002004117890 */ /* 0x000fe4000fffe0ff */
[----:B------:R-:W-:Y:S01]  /*4cd0*/  UPLOP3.LUT UP0, UPT, UPT, UPT, UPT, 0x40, 0x4 ;  /* 0x000000000004789c */ /* 0x000fe20003f0e870 */
[----:B------:R-:W3:Y:S01]  /*4ce0*/  LDC R2, c[0x0][0xf0c] ;  /* 0x0003c300ff027b82 */ /* 0x000ee20000000800 */
[----:B------:R-:W-:Y:S02]  /*4cf0*/  UPRMT UR13, UR61, 0x654, UR13 ;  /* 0x000006543d0d7896 */ /* 0x000fe4000800000d */
[----:B------:R-:W-:Y:S02]  /*4d00*/  UPRMT UR21, UR61, 0x654, UR33 ;  /* 0x000006543d157896 */ /* 0x000fe40008000021 */
[----:B------:R-:W-:Y:S02]  /*4d10*/  UPRMT UR15, UR61, 0x654, UR25 ;  /* 0x000006543d0f7896 */ /* 0x000fe40008000019 */
[----:B------:R-:W-:Y:S01]  /*4d20*/  UPRMT UR14, UR61, 0x654, UR17 ;  /* 0x000006543d0e7896 */ /* 0x000fe20008000011 */
[----:B------:R-:W4:Y:S01]  /*4d30*/  LDC R21, c[0x0][0xf20] ;  /* 0x0003c800ff157b82 */ /* 0x000f220000000800 */
[----:B-1----:R-:W-:-:S07]  /*4d40*/  ISETP.NE.AND P1, PT, R0, 0x1, PT ;  /* 0x000000010000780c */ /* 0x002fce0003f25270 */
[----:B------:R-:W1:Y:S08]  /*4d50*/  LDC.64 R36, c[0x0][0x348] ;  /* 0x0000d200ff247b82 */ /* 0x000e700000000a00 */
[----:B------:R-:W1:Y:S08]  /*4d60*/  LDC.64 R16, c[0x0][0xc88] ;  /* 0x00032200ff107b82 */ /* 0x000e700000000a00 */
[----:B------:R-:W1:Y:S08]  /*4d70*/  LDC.64 R22, c[0x0][0xf10] ;  /* 0x0003c400ff167b82 */ /* 0x000e700000000a00 */
[----:B------:R-:W1:Y:S08]  /*4d80*/  LDC.64 R6, c[0x0][0xf18] ;  /* 0x0003c600ff067b82 */ /* 0x000e700000000a00 */
[----:B------:R-:W1:Y:S08]  /*4d90*/  LDC.64 R4, c[0x0][0xf28] ;  /* 0x0003ca00ff047b82 */ /* 0x000e700000000a00 */
[----:B------:R-:W1:Y:S08]  /*4da0*/  LDC.64 R18, c[0x0][0xc90] ;  /* 0x00032400ff127b82 */ /* 0x000e700000000a00 */
[----:B--234-:R-:W1:Y:S02]  /*4db0*/  LDC R28, c[0x0][0x374] ;  /* 0x0000dd00ff1c7b82 */ /* 0x01ce640000000800 */
.L_x_84:
[C---:B------:R-:W-:Y:S02]  /*4dc0*/  LEA R0, R34.reuse, UR4, 0x3 ;  /* 0x0000000422007c11 */ /* 0x040fe4000f8e18ff */
[----:B------:R-:W-:Y:S02]  /*4dd0*/  SHF.L.U32 R3, R33, 0x1f, RZ ;  /* 0x0000001f21037819 */ /* 0x000fe400000006ff */
[----:B------:R-:W-:Y:S02]  /*4de0*/  LEA R24, R34, UR4, 0x4 ;  /* 0x0000000422187c11 */ /* 0x000fe4000f8e20ff */
[----:B------:R-:W2:Y:S02]  /*4df0*/  SYNCS.PHASECHK.TRANS64.TRYWAIT P0, [R0+URZ+0x60], R3 ;  /* 0x00006003000075a7 */ /* 0x000ea400080011ff */
[----:B--2---:R-:W-:Y:S05]  /*4e00*/  @!P0 BRA `(.L_x_74) ;  /* 0x0000007800088947 */ /* 0x004fea0003800000 */
.L_x_154:
[----:B------:R-:W-:Y:S01]  /*4e10*/  ISETP.GE.AND P0, PT, R72, 0x1, PT ;  /* 0x000000014800780c */ /* 0x000fe20003f06270 */
[----:B------:R-:W3:Y:S01]  /*4e20*/  LDS.128 R24, [R24+0xc0] ;  /* 0x0000c00018187984 */ /* 0x000ee20000000c00 */
[----:B-1----:R-:W-:Y:S01]  /*4e30*/  ISETP.NE.U32.AND P5, PT, R18, RZ, PT ;  /* 0x000000ff1200720c */ /* 0x002fe20003fa5070 */
[----:B--2---:R-:W-:Y:S01]  /*4e40*/  VIADD R0, R0, 0x70 ;  /* 0x0000007000007836 */ /* 0x004fe20000000000 */
[----:B------:R-:W-:Y:S01]  /*4e50*/  ISETP.NE.U32.AND P4, PT, R18, RZ, PT ;  /* 0x000000ff1200720c */ /* 0x000fe20003f85070 */
[----:B------:R-:W-:Y:S01]  /*4e60*/  USHF.L.U32 UR35, UR28, 0x7, URZ ;  /* 0x000000071c237899 */ /* 0x000fe200080006ff */
[C---:B------:R-:W-:Y:S02]  /*4e70*/  ISETP.NE.AND.EX P5, PT, R19.reuse, RZ, PT, P5 ;  /* 0x000000ff1300720c */ /* 0x040fe40003fa5350 */
[----:B------:R-:W-:Y:S01]  /*4e80*/  PRMT R0, RZ, 0x654, R0 ;  /* 0x00000654ff007816 */ /* 0x000fe20000000000 */
[----:B------:R-:W-:Y:S01]  /*4e90*/  @!PT LDS RZ, [RZ] ;  /* 0x00000000fffff984 */ /* 0x000fe20000000800 */
[----:B------:R-:W-:Y:S01]  /*4ea0*/  @!PT LDS RZ, [RZ] ;  /* 0x00000000fffff984 */ /* 0x000fe20000000800 */
[----:B------:R-:W-:Y:S01]  /*4eb0*/  @!PT LDS RZ, [RZ] ;  /* 0x00000000fffff984 */ /* 0x000fe20000000800 */
[----:B------:R-:W-:Y:S01]  /*4ec0*/  @!PT LDS RZ, [RZ] ;  /* 0x00000000fffff984 */ /* 0x000fe20000000800 */
[----:B------:R1:W-:Y:S06]  /*4ed0*/  MEMBAR.ALL.CTA ;  /* 0x0000000000007992 */ /* 0x0003ec0000008000 */
[----:B-1----:R-:W1:Y:S01]  /*4ee0*/  FENCE.VIEW.ASYNC.S ;  /* 0x00000000000073c6 */ /* 0x002e620000000000 */
[----:B------:R-:W-:Y:S02]  /*4ef0*/  ISETP.NE.AND.EX P4, PT, R19, RZ, PT, P4 ;  /* 0x000000ff1300720c */ /* 0x000fe40003f85340 */
[----:B------:R-:W-:Y:S01]  /*4f00*/  SHF.L.U32 R38, R35, 0x1f, RZ ;  /* 0x0000001f23267819 */ /* 0x000fe200000006ff */
[----:B-1----:R1:W-:Y:S01]  /*4f10*/  SYNCS.ARRIVE.TRANS64.RED.A1T0 RZ, [R0+URZ], RZ ;  /* 0x000000ff00ff79a7 */ /* 0x0023e200081004ff */
[----:B---3--:R-:W-:Y:S11]  /*4f20*/  LOP3.LUT P3, RZ, R26, 0x1, RZ, 0xc0, !PT ;  /* 0x000000011aff7812 */ /* 0x008ff6000786c0ff */
[----:B------:R-:W-:Y:S02]  /*4f30*/  @!UPT UIADD3 URZ, UPT, UPT, URZ, URZ, URZ ;  /* 0x000000fffffff290 */ /* 0x000fe4000fffe0ff */
[----:B------:R-:W-:Y:S02]  /*4f40*/  @P3 MOV R13, R24 ;  /* 0x00000018000d3202 */ /* 0x000fe40000000f00 */
[----:B------:R-:W-:Y:S01]  /*4f50*/  @P3 LOP3.LUT R8, R25, 0xffff, RZ, 0xc0, !PT ;  /* 0x0000ffff19083812 */ /* 0x000fe200078ec0ff */
[----:B-1----:R-:W-:Y:S06]  /*4f60*/  @!P0 BRA `(.L_x_75) ;  /* 0x0000000000a48947 */ /* 0x002fec0003800000 */
[----:B------:R-:W-:Y:S01]  /*4f70*/  IMAD.HI.U32 R42, R28, R7, RZ ;  /* 0x000000071c2a7227 */ /* 0x000fe200078e00ff */
[----:B------:R-:W-:Y:S02]  /*4f80*/  ISETP.NE.AND P0, PT, R6, 0x1, PT ;  /* 0x000000010600780c */ /* 0x000fe40003f05270 */
[----:B------:R-:W-:Y:S01]  /*4f90*/  ISETP.NE.AND P2, PT, R72, 0x1, PT ;  /* 0x000000014800780c */ /* 0x000fe20003f45270 */
[-C--:B------:R-:W-:Y:S01]  /*4fa0*/  IMAD.HI.U32 R40, R29, R22.reuse, RZ ;  /* 0x000000161d287227 */ /* 0x080fe200078e00ff */
[----:B------:R-:W-:Y:S02]  /*4fb0*/  SHF.R.U32.HI R39, RZ, R21, R42 ;  /* 0x00000015ff277219 */ /* 0x000fe4000001162a */
[----:B------:R-:W-:Y:S01]  /*4fc0*/  ISETP.NE.AND P6, PT, R2, 0x1, PT ;  /* 0x000000010200780c */ /* 0x000fe20003fc5270 */
[----:B------:R-:W-:Y:S01]  /*4fd0*/  IMAD.HI.U32 R46, R8, R7, RZ ;  /* 0x00000007082e7227 */ /* 0x000fe200078e00ff */
[----:B------:R-:W-:Y:S02]  /*4fe0*/  SHF.R.U32.HI R40, RZ, R23, R40 ;  /* 0x00000017ff287219 */ /* 0x000fe40000011628 */
[----:B------:R-:W-:Y:S01]  /*4ff0*/  SEL R3, R28, R39, !P0 ;  /* 0x000000271c037207 */ /* 0x000fe20004000000 */
[----:B------:R-:W-:Y:S01]  /*5000*/  IMAD.HI.U32 R42, R13, R22, RZ ;  /* 0x000000160d2a7227 */ /* 0x000fe200078e00ff */
[----:B------:R-:W-:Y:S02]  /*5010*/  SEL R11, R29, R40, !P6 ;  /* 0x000000281d0b7207 */ /* 0x000fe40007000000 */
[----:B------:R-:W-:Y:S01]  /*5020*/  SHF.R.U32.HI R39, RZ, R21, R46 ;  /* 0x00000015ff277219 */ /* 0x000fe2000001162e */
[-C--:B------:R-:W-:Y:S01]  /*5030*/  IMAD.HI.U32 R44, R3, R4.reuse, RZ ;  /* 0x00000004032c7227 */ /* 0x080fe200078e00ff */
[----:B------:R-:W-:Y:S02]  /*5040*/  SHF.R.U32.HI R42, RZ, R23, R42 ;  /* 0x00000017ff2a7219 */ /* 0x000fe4000001162a */
[----:B------:R-:W-:Y:S01]  /*5050*/  SEL R9, R8, R39, !P0 ;  /* 0x0000002708097207 */ /* 0x000fe20004000000 */
[-C--:B------:R-:W-:Y:S01]  /*5060*/  IMAD.HI.U32 R40, R11, R4.reuse, RZ ;  /* 0x000000040b287227 */ /* 0x080fe200078e00ff */
[-C--:B------:R-:W-:Y:S03]  /*5070*/  @P2 SHF.R.U32.HI R3, RZ, R5.reuse, R44 ;  /* 0x00000005ff032219 */ /* 0x080fe6000001162c */
[----:B------:R-:W-:Y:S01]  /*5080*/  IMAD.HI.U32 R14, R9, R4, RZ ;  /* 0x00000004090e7227 */ /* 0x000fe200078e00ff */
[----:B------:R-:W-:Y:S03]  /*5090*/  @P2 SHF.R.U32.HI R11, RZ, R5, R40 ;  /* 0x00000005ff0b2219 */ /* 0x000fe60000011628 */
[C---:B------:R-:W-:Y:S01]  /*50a0*/  IMAD R10, R72.reuse, R3, RZ ;  /* 0x00000003480a7224 */ /* 0x040fe200078e02ff */
[----:B------:R-:W-:Y:S01]  /*50b0*/  SEL R3, R13, R42, !P6 ;  /* 0x0000002a0d037207 */ /* 0x000fe20007000000 */
[C---:B------:R-:W-:Y:S01]  /*50c0*/  IMAD R12, R72.reuse, R11, RZ ;  /* 0x0000000b480c7224 */ /* 0x040fe200078e02ff */
[-C--:B------:R-:W-:Y:S02]  /*50d0*/  SHF.R.U32.HI R14, RZ, R5.reuse, R14 ;  /* 0x00000005ff0e7219 */ /* 0x080fe4000001160e */
[C---:B------:R-:W-:Y:S02]  /*50e0*/  ISETP.GE.AND P0, PT, R9.reuse, R10, PT ;  /* 0x0000000a0900720c */ /* 0x040fe40003f06270 */
[----:B------:R-:W-:Y:S02]  /*50f0*/  SEL R15, R9, R14, !P2 ;  /* 0x0000000e090f7207 */ /* 0x000fe40005000000 */
[C---:B------:R-:W-:Y:S03]  /*5100*/  ISETP.GE.OR P0, PT, R3.reuse, R12, P0 ;  /* 0x0000000c0300720c */ /* 0x040fe60000706670 */
[----:B------:R-:W-:Y:S04]  /*5110*/  IMAD.MOV R14, RZ, RZ, -R15 ;  /* 0x000000ffff0e7224 */ /* 0x000fe800078e0a0f */
[----:B------:R-:W-:Y:S06]  /*5120*/  IMAD R14, R72, R14, R9 ;  /* 0x0000000e480e7224 */ /* 0x000fec00078e0209 */
[C---:B------:R-:W-:Y:S05]  /*5130*/  @!P0 IMAD.HI.U32 R10, R3.reuse, R4, RZ ;  /* 0x00000004030a8227 */ /* 0x040fea00078e00ff */
[----:B------:R-:W-:Y:S04]  /*5140*/  @!P0 SHF.R.U32.HI R10, RZ, R5, R10 ;  /* 0x00000005ff0a8219 */ /* 0x000fe8000001160a */
[----:B------:R-:W-:Y:S01]  /*5150*/  @!P0 SEL R0, R3, R10, !P2 ;  /* 0x0000000a03008207 */ /* 0x000fe20005000000 */
[----:B------:R-:W-:Y:S03]  /*5160*/  IMAD.MOV R10, RZ, RZ, -R3 ;  /* 0x000000ffff0a7224 */ /* 0x000fe600078e0a03 */
[----:B------:R-:W-:Y:S01]  /*5170*/  @!P0 IADD3 R15, PT, PT, R15, -R0, RZ ;  /* 0x800000000f0f8210 */ /* 0x000fe20007ffe0ff */
[----:B------:R-:W-:Y:S01]  /*5180*/  @!P0 IMAD R0, R11, R14, R0 ;  /* 0x0000000e0b008224 */ /* 0x000fe200078e0200 */
[----:B------:R-:W-:Y:S01]  /*5190*/  IADD3 R11, PT, PT, -R9, RZ, RZ ;  /* 0x000000ff090b7210 */ /* 0x000fe20007ffe1ff */
[----:B------:R-:W-:Y:S02]  /*51a0*/  IMAD R13, R2, R10, R13 ;  /* 0x0000000a020d7224 */ /* 0x000fe400078e020d */
[----:B------:R-:W-:Y:S02]  /*51b0*/  @!P0 IMAD R9, R15, R72, R3 ;  /* 0x000000480f098224 */ /* 0x000fe400078e0203 */
[----:B------:R-:W-:Y:S02]  /*51c0*/  @!P0 IMAD.MOV.U32 R3, RZ, RZ, R0 ;  /* 0x000000ffff038224 */ /* 0x000fe400078e0000 */
[----:B------:R-:W-:Y:S02]  /*51d0*/  IMAD R8, R6, R11, R8 ;  /* 0x0000000b06087224 */ /* 0x000fe400078e0208 */
[----:B------:R-:W-:Y:S02]  /*51e0*/  IMAD R13, R3, R2, R13 ;  /* 0x00000002030d7224 */ /* 0x000fe400078e020d */
[----:B------:R-:W-:Y:S02]  /*51f0*/  IMAD R8, R9, R6, R8 ;  /* 0x0000000609087224 */ /* 0x000fe400078e0208 */
.L_x_75:
[----:B------:R-:W-:Y:S05]  /*5200*/  BRA.U UP0, `(.L_x_76) ;  /* 0x0000000100107547 */ /* 0x000fea000b800000 */
[----:B------:R-:W-:Y:S04]  /*5210*/  MOV R0, UR37 ;  /* 0x0000002500007c02 */ /* 0x000fe80008000f00 */
[----:B------:R-:W-:Y:S04]  /*5220*/  SHF.L.U32 R3, R0, 0x1f, RZ ;  /* 0x0000001f00037819 */ /* 0x000fe800000006ff */
[----:B------:R-:W1:Y:S02]  /*5230*/  SYNCS.PHASECHK.TRANS64.TRYWAIT P0, [UR4+0x58], R3 ;  /* 0x00005803ff0075a7 */ /* 0x000e640008001104 */
[----:B-1----:R-:W-:Y:S05]  /*5240*/  @!P0 BRA `(.L_x_77) ;  /* 0x00000074000c8947 */ /* 0x002fea0003800000 */
.L_x_76:
[----:B------:R-:W-:Y:S05]  /*5250*/  @!P5 BRA `(.L_x_78) ;  /* 0x00000000002cd947 */ /* 0x000fea0003800000 */
[----:B------:R-:W-:Y:S01]  /*5260*/  ISETP.NE.U32.AND P0, PT, R16, RZ, PT ;  /* 0x000000ff1000720c */ /* 0x000fe20003f05070 */
[----:B------:R-:W-:Y:S03]  /*5270*/  IMAD.MOV.U32 R151, RZ, RZ, 0x1 ;  /* 0x00000001ff977424 */ /* 0x000fe600078e00ff */
[----:B------:R-:W-:Y:S11]  /*5280*/  ISETP.NE.AND.EX P0, PT, R17, RZ, PT, P0 ;  /* 0x000000ff1100720c */ /* 0x000ff60003f05300 */
[----:B------:R-:W-:Y:S02]  /*5290*/  @!UPT UIADD3 URZ, UPT, UPT, URZ, URZ, URZ ;  /* 0x000000fffffff290 */ /* 0x000fe4000fffe0ff */
[----:B------:R-:W2:Y:S01]  /*52a0*/  @P0 LDC.64 R10, c[0x0][0xc88] ;  /* 0x00032200ff0a0b82 */ /* 0x000ea20000000a00 */
[----:B-1----:R-:W-:Y:S04]  /*52b0*/  @P0 IMAD R0, R18, UR52, RZ ;  /* 0x0000003412000c24 */ /* 0x002fe8000f8e02ff */
[----:B--2---:R-:W-:Y:S04]  /*52c0*/  @P0 IMAD.WIDE R10, R0, 0x4, R10 ;  /* 0x00000004000a0825 */ /* 0x004fe800078e020a */
[----:B------:R-:W-:Y:S01]  /*52d0*/  HFMA2 R0, -RZ, RZ, 0, 5.9604644775390625e-08 ;  /* 0x00000001ff007431 */ /* 0x000fe200000001ff */
[----:B-----5:R2:W5:Y:S04]  /*52e0*/  @P0 LDG.E R83, desc[UR54][R10.64] ;  /* 0x000000360a530981 */ /* 0x020568000c1e1900 */
[----:B------:R-:W-:Y:S01]  /*52f0*/  @!P0 PRMT R151, R0, 0x7610, R151 ;  /* 0x0000761000978816 */ /* 0x000fe20000000097 */
[----:B--2---:R-:W3:Y:S06]  /*5300*/  @!P0 LDC R83, c[0x0][0xc80] ;  /* 0x00032000ff538b82 */ /* 0x004eec0000000800 */
.L_x_78:
[----:B---3-5:R-:W-:Y:S01]  /*5310*/  @!P4 FSETP.EQ.AND P0, PT, R83, RZ, PT ;  /* 0x000000ff5300c20b */ /* 0x028fe20003f02000 */
[----:B------:R-:W-:Y:S01]  /*5320*/  @!UPT UIADD3 URZ, UPT, UPT, URZ, URZ, URZ ;  /* 0x000000fffffff290 */ /* 0x000fe2000fffe0ff */
[----:B------:R-:W-:Y:S11]  /*5330*/  @!P4 BRA `(.L_x_79) ;  /* 0x000000000018c947 */ /* 0x000ff60003800000 */
[----:B------:R-:W-:Y:S02]  /*5340*/  LOP3.LUT P2, RZ, R151, 0xff, RZ, 0xc0, !PT ;  /* 0x000000ff97ff7812 */ /* 0x000fe4000784c0ff */
[----:B------:R-:W-:Y:S04]  /*5350*/  ISETP.NE.U32.AND P0, PT, R16, RZ, PT ;  /* 0x000000ff1000720c */ /* 0x000fe80003f05070 */
[----:B------:R-:W-:Y:S04]  /*5360*/  ISETP.NE.AND.EX P0, PT, R17, RZ, PT, P0 ;  /* 0x000000ff1100720c */ /* 0x000fe80003f05300 */
[----:B------:R-:W-:Y:S03]  /*5370*/  PLOP3.LUT P0, PT, P0, PT, PT, 0x8, 0x80 ;  /* 0x000000000080781c */ /* 0x000fe6000070e170 */
[----:B------:R-:W-:Y:S11]  /*5380*/  @P2 FSETP.EQ.AND P0, PT, R83, RZ, PT ;  /* 0x000000ff5300220b */ /* 0x000ff60003f02000 */
[----:B------:R-:W-:Y:S02]  /*5390*/  @!UPT UIADD3 URZ, UPT, UPT, URZ, URZ, URZ ;  /* 0x000000fffffff290 */ /* 0x000fe4000fffe0ff */
.L_x_79:
[----:B------:R-:W2:Y:S01]  /*53a0*/  SYNCS.PHASECHK.TRANS64.TRYWAIT P5, [UR4+0x30], R38 ;  /* 0x00003026ff0075a7 */ /* 0x000ea200080a1104 */
[----:B------:R-:W-:Y:S02]  /*53b0*/  LOP3.LUT R39, R32, 0x1, RZ, 0xc0, !PT ;  /* 0x0000000120277812 */ /* 0x000fe400078ec0ff */
[----:B------:R-:W-:Y:S04]  /*53c0*/  ELECT P4, URZ, PT ;  /* 0x0000000000ff782f */ /* 0x000fe80003880000 */
[----:B------:R-:W-:Y:S04]  /*53d0*/  PLOP3.LUT P4, PT, P0, P4, PT, 0xf2, 0x2f ;  /* 0x00000000002f781c */ /* 0x000fe80000789e72 */
[----:B------:R-:W-:Y:S09]  /*53e0*/  ISETP.NE.AND P0, PT, R39, RZ, !P4 ;  /* 0x000000ff2700720c */ /* 0x000ff20006705270 */
[----:B------:R-:W-:Y:S05]  /*53f0*/  @!P4 IADD3 R9, P2, PT, R36, 0x980, RZ ;  /* 0x000009802409c810 */ /* 0x000fea0007f5e0ff */
[----:B-1----:R-:W-:Y:S01]  /*5400*/  @!P4 IMAD.X R0, RZ, RZ, R37, P2 ;  /* 0x000000ffff00c224 */ /* 0x002fe200010e0625 */
[----:B--2---:R-:W-:Y:S07]  /*5410*/  @!P5 BRA `(.L_x_80) ;  /* 0x0000007000b0d947 */ /* 0x004fee0003800000 */
.L_x_157:
[----:B------:R-:W-:Y:S01]  /*5420*/  @!P4 R2UR UR6, R9 ;  /* 0x000000000906c2ca */ /* 0x000fe200000e0000 */
[----:B------:R-:W-:Y:S01]  /*5430*/  IMAD.SHL.U32 R20, R20, 0x100, RZ ;  /* 0x0000010014147824 */ /* 0x000fe200078e00ff */
[----:B------:R-:W-:Y:S01]  /*5440*/  @!P4 R2UR UR5, R0 ;  /* 0x000000000005c2ca */ /* 0x000fe200000e0000 */
[----:B------:R-:W-:Y:S01]  /*5450*/  VOTEU.ALL UP0, P4 ;  /* 0x0000000000ff7886 */ /* 0x000fe20002000000 */
[----:B------:R-:W-:Y:S01]  /*5460*/  UMOV UR8, 0x0 ;  /* 0x0000000000087882 */ /* 0x000fe20000000000 */
[----:B------:R-:W-:Y:S01]  /*5470*/  @!P4 VIADD R0, R20, 0xc0 ;  /* 0x000000c01400c836 */ /* 0x000fe20000000000 */
[----:B------:R-:W-:Y:S01]  /*5480*/  UMOV UR9, 0x10000000 ;  /* 0x1000000000097882 */ /* 0x000fe20000000000 */
[----:B------:R-:W-:Y:S01]  /*5490*/  @P0 IMAD.MOV R0, RZ, RZ, R20 ;  /* 0x000000ffff000224 */ /* 0x000fe200078e0214 */
[----:B------:R-:W-:Y:S01]  /*54a0*/  PLOP3.LUT P0, PT, P4, PT, PT, 0x8, 0x80 ;  /* 0x000000000080781c */ /* 0x000fe2000270e170 */
[----:B------:R-:W-:Y:S01]  /*54b0*/  @!UP0 UIADD3 UR32, UPT, UPT, UR4, 0x400, URZ ;  /* 0x0000040004208890 */ /* 0x000fe2000fffe0ff */
[----:B------:R-:W-:Y:S11]  /*54c0*/  VOTEU.ALL UP0, P4 ;  /* 0x0000000000ff7886 */ /* 0x000ff60002000000 */
[----:B------:R-:W-:Y:S01]  /*54d0*/  @P0 R2UR.BROADCAST UR34, R0 ;  /* 0x00000000002202ca */ /* 0x000fe200008e0000 */
[----:B------:R-:W-:Y:S01]  /*54e0*/  IMAD.U32 R10, RZ, RZ, UR6 ;  /* 0x00000006ff0a7e24 */ /* 0x000fe2000f8e00ff */
[----:B------:R-:W-:Y:S01]  /*54f0*/  UMOV UR36, UR52 ;  /* 0x0000003400247c82 */ /* 0x000fe20008000000 */
[----:B------:R-:W-:Y:S01]  /*5500*/  IMAD.U32 R11, RZ, RZ, UR5 ;  /* 0x00000005ff0b7e24 */ /* 0x000fe2000f8e00ff */
[----:B------:R-:W-:Y:S01]  /*5510*/  @!P4 IADD3 R9, P0, PT, R36, 0x980, RZ ;  /* 0x000009802409c810 */ /* 0x000fe20007f1e0ff */
[----:B------:R-:W-:Y:S01]  /*5520*/  @!P4 IMAD.MOV.U32 R0, RZ, RZ, 0x4000 ;  /* 0x00004000ff00c424 */ /* 0x000fe200078e00ff */
[----:B------:R-:W-:Y:S02]  /*5530*/  @!P4 R2UR UR6, R10 ;  /* 0x000000000a06c2ca */ /* 0x000fe400000e0000 */
[----:B------:R-:W-:Y:S11]  /*5540*/  @!P4 R2UR UR7, R11 ;  /* 0x000000000b07c2ca */ /* 0x000ff600000e0000 */
[----:B------:R-:W-:Y:S02]  /*5550*/  @!UPT UIADD3 URZ, UPT, UPT, URZ, URZ, URZ ;  /* 0x000000fffffff290 */ /* 0x000fe4000fffe0ff */
[----:B------:R2:W-:Y:S01]  /*5560*/  @!UP0 UTMALDG.3D [UR32], [UR6], desc[UR8] ;  /* 0x00000820060085b4 */ /* 0x0005e20008011000 */
[----:B------:R3:W-:Y:S01]  /*5570*/  @!P4 SYNCS.ARRIVE.TRANS64.RED.A0TR RZ, [UR4+0x10], R0 ;  /* 0x00001000ffffc9a7 */ /* 0x0007e20008300404 */
[----:B------:R-:W-:Y:S01]  /*5580*/  SYNCS.ARRIVE.TRANS64.RED.A1T0 RZ, [UR21], RZ ;  /* 0x000000ffffff79a7 */ /* 0x000fe20008100415 */
[----:B---3--:R-:W-:Y:S01]  /*5590*/  @!P4 IMAD.X R0, RZ, RZ, R37, P0 ;  /* 0x000000ffff00c224 */ /* 0x008fe200000e0625 */
[----:B------:R-:W3:Y:S02]  /*55a0*/  SYNCS.PHASECHK.TRANS64.TRYWAIT P2, [UR4+0x38], R38 ;  /* 0x00003826ff0075a7 */ /* 0x000ee40008041104 */
[----:B--23--:R-:W-:Y:S05]  /*55b0*/  @!P2 BRA `(.L_x_81) ;  /* 0x000000700060a947 */ /* 0x00cfea0003800000 */
.L_x_159:
[----:B------:R-:W-:Y:S01]  /*55c0*/  @!P4 R2UR UR6, R9 ;  /* 0x000000000906c2ca */ /* 0x000fe200000e0000 */
[----:B------:R-:W-:Y:S01]  /*55d0*/  VOTEU.ALL UP0, P4 ;  /* 0x0000000000ff7886 */ /* 0x000fe20002000000 */
[----:B------:R-:W-:Y:S01]  /*55e0*/  @!P4 R2UR UR5, R0 ;  /* 0x000000000005c2ca */ /* 0x000fe200000e0000 */
[----:B------:R-:W-:Y:S01]  /*55f0*/  @!P4 IMAD R0, R39, -0x40, R20 ;  /* 0xffffffc02700c824 */ /* 0x000fe200078e0214 */
[----:B------:R-:W-:Y:S01]  /*5600*/  UMOV UR8, 0x0 ;  /* 0x0000000000087882 */ /* 0x000fe20000000000 */
[----:B------:R-:W-:Y:S01]  /*5610*/  UMOV UR9, 0x10000000 ;  /* 0x1000000000097882 */ /* 0x000fe20000000000 */
[----:B------:R-:W-:Y:S01]  /*5620*/  @!UP0 UIADD3 UR24, UPT, UPT, UR4, 0x4400, URZ ;  /* 0x0000440004188890 */ /* 0x000fe2000fffe0ff */
[----:B------:R-:W-:Y:S01]  /*5630*/  @!P4 IADD3 R9, P0, PT, R36, 0x980, RZ ;  /* 0x000009802409c810 */ /* 0x000fe20007f1e0ff */
[----:B------:R-:W-:Y:S01]  /*5640*/  UMOV UR27, UR35 ;  /* 0x00000023001b7c82 */ /* 0x000fe20008000000 */
[----:B------:R-:W-:Y:S01]  /*5650*/  @!P4 R2UR UR26, R0 ;  /* 0x00000000001ac2ca */ /* 0x000fe200000e0000 */
[----:B------:R-:W-:Y:S01]  /*5660*/  @!P4 IMAD.MOV.U32 R0, RZ, RZ, 0x4000 ;  /* 0x00004000ff00c424 */ /* 0x000fe200078e00ff */
[----:B------:R-:W-:Y:S02]  /*5670*/  UMOV UR28, UR52 ;  /* 0x00000034001c7c82 */ /* 0x000fe40008000000 */
[----:B------:R-:W-:Y:S02]  /*5680*/  IMAD.U32 R10, RZ, RZ, UR6 ;  /* 0x00000006ff0a7e24 */ /* 0x000fe4000f8e00ff */
[----:B------:R-:W-:Y:S03]  /*5690*/  IMAD.U32 R11, RZ, RZ, UR5 ;  /* 0x00000005ff0b7e24 */ /* 0x000fe6000f8e00ff */
[----:B------:R-:W-:Y:S02]  /*56a0*/  @!P4 R2UR UR6, R10 ;  /* 0x000000000a06c2ca */ /* 0x000fe400000e0000 */
[----:B------:R-:W-:Y:S02]  /*56b0*/  @!P4 R2UR UR7, R11 ;  /* 0x000000000b07c2ca */ /* 0x000fe400000e0000 */
[----:B------:R-:W-:Y:S01]  /*56c0*/  @!UP0 UIADD3 UR26, UPT, UPT, UR26, 0x80, URZ ;  /* 0x000000801a1a8890 */ /* 0x000fe2000fffe0ff */
[----:B------:R-:W-:Y:S10]  /*56d0*/  VOTEU.ALL UP0, P4 ;  /* 0x0000000000ff7886 */ /* 0x000ff40002000000 */
[----:B------:R2:W-:Y:S01]  /*56e0*/  @!UP0 UTMALDG.3D [UR24], [UR6], desc[UR8] ;  /* 0x00000818060085b4 */ /* 0x0005e20008011000 */
[----:B------:R3:W-:Y:S01]  /*56f0*/  @!P4 SYNCS.ARRIVE.TRANS64.RED.A0TR RZ, [UR4+0x18], R0 ;  /* 0x00001800ffffc9a7 */ /* 0x0007e20008300404 */
[----:B------:R-:W-:Y:S01]  /*5700*/  SYNCS.ARRIVE.TRANS64.RED.A1T0 RZ, [UR15], RZ ;  /* 0x000000ffffff79a7 */ /* 0x000fe2000810040f */
[----:B---3--:R-:W-:Y:S01]  /*5710*/  @!P4 IMAD.X R0, RZ, RZ, R37, P0 ;  /* 0x000000ffff00c224 */ /* 0x008fe200000e0625 */
[----:B------:R-:W3:Y:S02]  /*5720*/  SYNCS.PHASECHK.TRANS64.TRYWAIT P2, [UR4+0x40], R38 ;  /* 0x00004026ff0075a7 */ /* 0x000ee40008041104 */
[----:B--23--:R-:W-:Y:S05]  /*5730*/  @!P2 BRA `(.L_x_82) ;  /* 0x000000700018a947 */ /* 0x00cfea0003800000 */
.L_x_161:
[----:B------:R-:W-:Y:S01]  /*5740*/  @!P4 R2UR UR6, R9 ;  /* 0x000000000906c2ca */ /* 0x000fe200000e0000 */
[----:B------:R-:W-:Y:S01]  /*5750*/  VOTEU.ALL UP0, P4 ;  /* 0x0000000000ff7886 */ /* 0x000fe20002000000 */
[----:B------:R-:W-:Y:S01]  /*5760*/  @!P4 R2UR UR5, R0 ;  /* 0x000000000005c2ca */ /* 0x000fe200000e0000 */
[----:B------:R-:W-:Y:S01]  /*5770*/  @!P4 IMAD R0, R39, 0x40, R20 ;  /* 0x000000402700c824 */ /* 0x000fe200078e0214 */
[----:B------:R-:W-:Y:S01]  /*5780*/  UMOV UR8, 0x0 ;  /* 0x0000000000087882 */ /* 0x000fe20000000000 */
[----:B------:R-:W-:Y:S01]  /*5790*/  UMOV UR9, 0x10000000 ;  /* 0x1000000000097882 */ /* 0x000fe20000000000 */
[----:B------:R-:W-:Y:S01]  /*57a0*/  @!UP0 UIADD3 UR16, UPT, UPT, UR4, 0x8400, URZ ;  /* 0x0000840004108890 */ /* 0x000fe2000fffe0ff */
[----:B------:R-:W-:Y:S01]  /*57b0*/  @!P4 IADD3 R40, P0, PT, R36, 0x980, RZ ;  /* 0x000009802428c810 */ /* 0x000fe20007f1e0ff */
[----:B------:R-:W-:Y:S01]  /*57c0*/  UMOV UR19, UR35 ;  /* 0x0000002300137c82 */ /* 0x000fe20008000000 */
[----:B------:R-:W-:Y:S01]  /*57d0*/  @!P4 R2UR UR18, R0 ;  /* 0x000000000012c2ca */ /* 0x000fe200000e0000 */
[----:B------:R-:W-:Y:S01]  /*57e0*/  @!P4 IMAD.MOV.U32 R0, RZ, RZ, 0x4000 ;  /* 0x00004000ff00c424 */ /* 0x000fe200078e00ff */
[----:B------:R-:W-:Y:S01]  /*57f0*/  UMOV UR20, UR52 ;  /* 0x0000003400147c82 */ /* 0x000fe20008000000 */
[----:B------:R-:W-:Y:S02]  /*5800*/  @!P4 IMAD.X R12, RZ, RZ, R37, P0 ;  /* 0x000000ffff0cc224 */ /* 0x000fe400000e0625 */
[----:B------:R-:W-:Y:S02]  /*5810*/  IMAD.U32 R10, RZ, RZ, UR6 ;  /* 0x00000006ff0a7e24 */ /* 0x000fe4000f8e00ff */
[----:B------:R-:W-:Y:S03]  /*5820*/  IMAD.U32 R11, RZ, RZ, UR5 ;  /* 0x00000005ff0b7e24 */ /* 0x000fe6000f8e00ff */
[----:B------:R-:W-:Y:S02]  /*5830*/  @!P4 R2UR UR6, R10 ;  /* 0x000000000a06c2ca */ /* 0x000fe400000e0000 */
[----:B------:R-:W-:Y:S01]  /*5840*/  @!P4 R2UR UR7, R11 ;  /* 0x000000000b07c2ca */ /* 0x000fe200000e0000 */
[----:B------:R-:W-:Y:S01]  /*5850*/  @!UP0 UIADD3 UR18, UPT, UPT, UR18, 0x40, URZ ;  /* 0x0000004012128890 */ /* 0x000fe2000fffe0ff */
[----:B------:R-:W-:Y:S11]  /*5860*/  VOTEU.ALL UP0, P4 ;  /* 0x0000000000ff7886 */ /* 0x000ff60002000000 */
[----:B------:R2:W-:Y:S01]  /*5870*/  @!UP0 UTMALDG.3D [UR16], [UR6], desc[UR8] ;  /* 0x00000810060085b4 */ /* 0x0005e20008011000 */
[----:B------:R2:W-:Y:S01]  /*5880*/  @!P4 SYNCS.ARRIVE.TRANS64.RED.A0TR RZ, [UR4+0x20], R0 ;  /* 0x00002000ffffc9a7 */ /* 0x0005e20008300404 */
[----:B------:R-:W-:Y:S01]  /*5890*/  SYNCS.ARRIVE.TRANS64.RED.A1T0 RZ, [UR14], RZ ;  /* 0x000000ffffff79a7 */ /* 0x000fe2000810040e */
[----:B------:R-:W3:Y:S02]  /*58a0*/  SYNCS.PHASECHK.TRANS64.TRYWAIT P2, [UR4+0x48], R38 ;  /* 0x00004826ff0075a7 */ /* 0x000ee40008041104 */
[----:B--23--:R-:W-:Y:S05]  /*58b0*/  @!P2 BRA `(.L_x_83) ;  /* 0x0000006c00d0a947 */ /* 0x00cfea0003800000 */
.L_x_163:
[----:B------:R-:W2:Y:S01]  /*58c0*/  LDC.64 R14, c[0x0][0xf10] ;  /* 0x0003c400ff0e7b82 */ /* 0x000ea20000000a00 */
[----:B------:R-:W-:Y:S01]  /*58d0*/  @!P4 R2UR UR6, R40 ;  /* 0x000000002806c2ca */ /* 0x000fe200000e0000 */
[----:B------:R-:W-:Y:S01]  /*58e0*/  UMOV UR18, 0x0 ;  /* 0x0000000000127882 */ /* 0x000fe20000000000 */
[----:B------:R-:W-:Y:S01]  /*58f0*/  @!P4 R2UR UR5, R12 ;  /* 0x000000000c05c2ca */ /* 0x000fe200000e0000 */
[----:B------:R-:W-:Y:S01]  /*5900*/  UMOV UR19, 0x10000000 ;  /* 0x1000000000137882 */ /* 0x000fe20000000000 */
[----:B------:R-:W-:Y:S03]  /*5910*/  ISETP.NE.OR P0, PT, R39, RZ, P4 ;  /* 0x000000ff2700720c */ /* 0x000fe60002705670 */
[----:B------:R-:W3:Y:S01]  /*5920*/  LDC.64 R10, c[0x0][0xf18] ;  /* 0x0003c600ff0a7b82 */ /* 0x000ee20000000a00 */
[----:B------:R-:W-:Y:S01]  /*5930*/  @P3 SHF.R.U32.HI R31, RZ, 0x10, R25 ;  /* 0x00000010ff1f3819 */ /* 0x000fe20000011619 */
[----:B------:R-:W-:Y:S01]  /*5940*/  @!P4 VIADD R12, R20, 0xc0 ;  /* 0x000000c0140cc836 */ /* 0x000fe20000000000 */
[----:B------:R-:W-:Y:S01]  /*5950*/  LOP3.LUT R35, R35, 0x1, RZ, 0x3c, !PT ;  /* 0x0000000123237812 */ /* 0x000fe200078e3cff */
[----:B------:R-:W-:Y:S01]  /*5960*/  UMOV UR11, UR35 ;  /* 0x00000023000b7c82 */ /* 0x000fe20008000000 */
[----:B------:R-:W-:Y:S03]  /*5970*/  UMOV UR12, UR52 ;  /* 0x00000034000c7c82 */ /* 0x000fe60008000000 */
[----:B------:R-:W4:Y:S01]  /*5980*/  @!P1 LDC R0, c[0x0][0xf20] ;  /* 0x0003c800ff009b82 */ /* 0x000f220000000800 */
[----:B------:R-:W-:Y:S01]  /*5990*/  @P3 R2UR UR52, R31 ;  /* 0x000000001f3432ca */ /* 0x000fe200000e0000 */
[----:B-1----:R-:W-:Y:S01]  /*59a0*/  IMAD.U32 R38, RZ, RZ, UR6 ;  /* 0x00000006ff267e24 */ /* 0x002fe2000f8e00ff */
[----:B------:R-:W-:Y:S05]  /*59b0*/  VOTEU.ALL UP0, P4 ;  /* 0x0000000000ff7886 */ /* 0x000fea0002000000 */
[----:B------:R-:W1:Y:S01]  /*59c0*/  @!P1 LDC R3, c[0x0][0xf0c] ;  /* 0x0003c300ff039b82 */ /* 0x000e620000000800 */
[----:B------:R-:W-:Y:S01]  /*59d0*/  IMAD.U32 R39, RZ, RZ, UR5 ;  /* 0x00000005ff277e24 */ /* 0x000fe2000f8e00ff */
[----:B------:R-:W-:Y:S01]  /*59e0*/  @!P4 R2UR UR6, R38 ;  /* 0x000000002606c2ca */ /* 0x000fe200000e0000 */
[----:B------:R-:W-:Y:S01]  /*59f0*/  @!P0 IMAD.MOV R12, RZ, RZ, R20 ;  /* 0x000000ffff0c8224 */ /* 0x000fe200078e0214 */
[----:B------:R-:W-:Y:S01]  /*5a00*/  PLOP3.LUT P0, PT, P4, PT, PT, 0x8, 0x80 ;  /* 0x000000000080781c */ /* 0x000fe2000270e170 */
[----:B------:R-:W-:Y:S01]  /*5a10*/  @!UP0 UIADD3 UR8, UPT, UPT, UR4, 0xc400, URZ ;  /* 0x0000c40004088890 */ /* 0x000fe2000fffe0ff */
[----:B------:R-:W-:Y:S01]  /*5a20*/  @!P4 R2UR UR7, R39 ;  /* 0x000000002707c2ca */ /* 0x000fe200000e0000 */
[----:B------:R-:W-:Y:S10]  /*5a30*/  @!UP0 UIADD3 UR9, UPT, UPT, UR4, 0x28, URZ ;  /* 0x0000002804098890 */ /* 0x000ff4000fffe0ff */
[----:B------:R-:W-:Y:S01]  /*5a40*/  @P0 R2UR.BROADCAST UR10, R12 ;  /* 0x000000000c0a02ca */ /* 0x000fe200008e0000 */
[----:B------:R-:W-:Y:S01]  /*5a50*/  VOTEU.ALL UP0, P4 ;  /* 0x0000000000ff7886 */ /* 0x000fe20002000000 */
[----:B------:R-:W-:Y:S02]  /*5a60*/  VIADD R34, R34, 0x1 ;  /* 0x0000000122227836 */ /* 0x000fe40000000000 */
[----:B------:R-:W-:Y:S09]  /*5a70*/  VIADD R32, R32, 0x1 ;  /* 0x0000000120207836 */ /* 0x000ff20000000000 */
[----:B------:R1:W-:Y:S01]  /*5a80*/  @!UP0 UTMALDG.3D [UR8], [UR6], desc[UR18] ;  /* 0x00001208060085b4 */ /* 0x0003e20008011000 */
[----:B------:R4:W-:Y:S01]  /*5a90*/  @!P4 SYNCS.ARRIVE.TRANS64.RED.A0TR RZ, [UR4+0x28], R30 ;  /* 0x0000281effffc9a7 */ /* 0x0009e20008300404 */
[----:B---3--:R-:W-:Y:S01]  /*5aa0*/  @!P1 ISETP.NE.AND P0, PT, R10, 0x1, PT ;  /* 0x000000010a00980c */ /* 0x008fe20003f05270 */
[----:B--2---:R-:W-:Y:S01]  /*5ab0*/  @!P1 IMAD.HI.U32 R14, R13, R14, RZ ;  /* 0x0000000e0d0e9227 */ /* 0x004fe200078e00ff */
[----:B-1----:R-:W-:Y:S01]  /*5ac0*/  @!P1 ISETP.NE.AND P2, PT, R3, 0x1, PT ;  /* 0x000000010300980c */ /* 0x002fe20003f45270 */
[----:B------:R-:W-:Y:S02]  /*5ad0*/  UPLOP3.LUT UP0, UPT, UPT, UPT, UPT, 0x80, 0x8 ;  /* 0x000000000008789c */ /* 0x000fe40003f0f070 */
[C---:B------:R-:W-:Y:S01]  /*5ae0*/  @!P1 IMAD.HI.U32 R11, R8.reuse, R11, RZ ;  /* 0x0000000b080b9227 */ /* 0x040fe200078e00ff */
[----:B------:R-:W-:Y:S04]  /*5af0*/  @!P1 SHF.R.U32.HI R14, RZ, R15, R14 ;  /* 0x0000000fff0e9219 */ /* 0x000fe8000001160e */
[----:B----4-:R-:W-:Y:S02]  /*5b00*/  @!P1 SHF.R.U32.HI R9, RZ, R0, R11 ;  /* 0x00000000ff099219 */ /* 0x010fe4000001160b */
[----:B------:R-:W-:Y:S02]  /*5b10*/  @!P1 SEL R14, R13, R14, !P2 ;  /* 0x0000000e0d0e9207 */ /* 0x000fe40005000000 */
[----:B------:R-:W-:Y:S01]  /*5b20*/  @!P1 SEL R9, R8, R9, !P0 ;  /* 0x0000000908099207 */ /* 0x000fe20004000000 */
[----:B------:R-:W-:Y:S01]  /*5b30*/  SYNCS.ARRIVE.TRANS64.RED.A1T0 RZ, [UR13], RZ ;  /* 0x000000ffffff79a7 */ /* 0x000fe2000810040d */
[C---:B------:R-:W-:Y:S03]  /*5b40*/  ISETP.NE.AND P0, PT, R34.reuse, 0x2, PT ;  /* 0x000000022200780c */ /* 0x040fe60003f05270 */
[----:B------:R-:W-:Y:S01]  /*5b50*/  @!P1 IMAD.IADD R0, R9, 0x1, -R14 ;  /* 0x0000000109009824 */ /* 0x000fe200078e0a0e */
[----:B------:R-:W-:Y:S01]  /*5b60*/  SEL R34, R34, RZ, P0 ;  /* 0x000000ff22227207 */ /* 0x000fe20000000000 */
[----:B------:R-:W-:Y:S02]  /*5b70*/  @!P1 IMAD.IADD R9, R14, 0x1, -R9 ;  /* 0x000000010e099824 */ /* 0x000fe400078e0a09 */
[----:B------:R-:W-:Y:S02]  /*5b80*/  @!P1 IMAD R13, R0, R3, R13 ;  /* 0x00000003000d9224 */ /* 0x000fe400078e020d */
[----:B------:R-:W-:Y:S02]  /*5b90*/  @!P1 IMAD R8, R9, R10, R8 ;  /* 0x0000000a09089224 */ /* 0x000fe400078e0208 */
[----:B------:R-:W-:Y:S02]  /*5ba0*/  IMAD.IADD R12, R13, 0x1, R152 ;  /* 0x000000010d0c7824 */ /* 0x000fe400078e0298 */
[----:B------:R-:W-:Y:S03]  /*5bb0*/  IMAD.IADD R20, R8, 0x1, R150 ;  /* 0x0000000108147824 */ /* 0x000fe600078e0296 */
[----:B------:R-:W-:Y:S02]  /*5bc0*/  R2UR UR28, R12 ;  /* 0x000000000c1c72ca */ /* 0x000fe400000e0000 */
[----:B------:R-:W-:Y:S04]  /*5bd0*/  SEL R12, RZ, 0x1, P0 ;  /* 0x00000001ff0c7807 */ /* 0x000fe80000000000 */
[----:B------:R-:W-:Y:S01]  /*5be0*/  LOP3.LUT R33, R33, R12, RZ, 0x3c, !PT ;  /* 0x0000000c21217212 */ /* 0x000fe200078e3cff */
[----:B------:R-:W-:Y:S08]  /*5bf0*/  @P3 BRA `(.L_x_84) ;  /* 0xfffffff000703947 */ /* 0x000ff0000383ffff */
[----:B------:R-:W-:-:S04]  /*5c00*/  SHF.L.U32 R3, R35, 0x1f, RZ ;  /* 0x0000001f23037819 */ /* 0x000fc800000006ff */
[----:B------:R-:W1:Y:S02]  /*5c10*/  SYNCS.PHASECHK.TRANS64.TRYWAIT P0, [UR4+0x30], R3 ;  /* 0x00003003ff0075a7 */ /* 0x000e640008001104 */
[----:B-1----:R-:W-:Y:S05]  /*5c20*/  @!P0 BRA `(.L_x_85) ;  /* 0x0000006c000c8947 */ /* 0x002fea0003800000 */
.L_x_165:
[----:B------:R-:W2:Y:S02]  /*5c30*/  SYNCS.PHASECHK.TRANS64.TRYWAIT P0, [UR4+0x38], R3 ;  /* 0x00003803ff0075a7 */ /* 0x000ea40008001104 */
[----:B--2---:R-:W-:Y:S05]  /*5c40*/  @!P0 BRA `(.L_x_86) ;  /* 0x0000006c001c8947 */ /* 0x004fea0003800000 */
.L_x_167:
[----:B------:R-:W2:Y:S02]  /*5c50*/  SYNCS.PHASECHK.TRANS64.TRYWAIT P0, [UR4+0x40], R3 ;  /* 0x00004003ff0075a7 */ /* 0x000ea40008001104 */
[----:B--2---:R-:W-:Y:S05]  /*5c60*/  @!P0 BRA `(.L_x_87) ;  /* 0x0000006c002c8947 */ /* 0x004fea0003800000 */
.L_x_169:
[----:B-1----:R-:W-:-:S07]  /*5c70*/  MOV R0, UR4 ;  /* 0x0000000400007c02 */ /* 0x002fce0008000f00 */
.L_x_88:
[----:B-1----:R-:W-:-:S04]  /*5c80*/  SHF.L.U32 R3, R35, 0x1f, RZ ;  /* 0x0000001f23037819 */ /* 0x002fc800000006ff */
[----:B------:R1:W2:Y:S03]  /*5c90*/  SYNCS.PHASECHK.TRANS64.TRYWAIT P0, [R0+URZ+0x48], R3 ;  /* 0x00004803000075a7 */ /* 0x0002a600080011ff */
[----:B--2---:R-:W-:Y:S05]  /*5ca0*/  @!P0 NANOSLEEP.SYNCS 0x989680 ;  /* 0x009896800000895d */ /* 0x004fea0003900000 */
[----:B------:R-:W2:Y:S02]  /*5cb0*/  @!P0 SYNCS.PHASECHK.TRANS64 P0, [R0+URZ+0x48], R3 ;  /* 0x00004803000085a7 */ /* 0x000ea400080010ff */
[----:B--2---:R-:W-:Y:S05]  /*5cc0*/  @P0 EXIT ;  /* 0x000000000000094d */ /* 0x004fea0003800000 */
[----:B------:R-:W-:Y:S05]  /*5cd0*/  BRA `(.L_x_88) ;  /* 0xfffffffc00e87947 */ /* 0x000fea000383ffff */
.L_x_73:
[----:B------:R-:W-:-:S06]  /*5ce0*/  UISETP.GE.AND UP0, UPT, UR14, 0x4, UPT ;  /* 0x000000040e00788c */ /* 0x000fcc000bf06270 */
[----:B------:R-:W-:-:S13]  /*5cf0*/  PLOP3.LUT P0, PT, PT, PT, UP0, 0x80, 0x8 ;  /* 0x000000000008781c */ /* 0x000fda0003f0f008 */
[----:B------:R-:W-:Y:S05]  /*5d00*/  @!P0 EXIT ;  /* 0x000000000000894d */ /* 0x000fea0003800000 */
[----:B------:R-:W-:Y:S01]  /*5d10*/  BAR.SYNC.DEFER_BLOCKING 0x6, 0xa0 ;  /* 0x0182800000007b1d */ /* 0x000fe20000010000 */
[C---:B------:R-:W-:Y:S01]  /*5d20*/  IMAD.SHL.U32 R5, R165.reuse, 0x40, RZ ;  /* 0x00000040a5057824 */ /* 0x040fe200078e00ff */
[C---:B------:R-:W-:Y:S01]  /*5d30*/  LOP3.LUT R157, R165.reuse, 0x1, RZ, 0xc0, !PT ;  /* 0x00000001a59d7812 */ /* 0x040fe200078ec0ff */
[C---:B------:R-:W-:Y:S02]  /*5d40*/  IMAD.U32 R2, R165.reuse, 0x10000, RZ ;  /* 0x00010000a5027824 */ /* 0x040fe400078e00ff */
[----:B------:R-:W-:Y:S01]  /*5d50*/  IMAD.SHL.U32 R156, R165, 0x8, RZ ;  /* 0x00000008a59c7824 */ /* 0x000fe200078e00ff */
[----:B------:R-:W-:Y:S02]  /*5d60*/  UMOV UR36, 0x400 ;  /* 0x0000040000247882 */ /* 0x000fe40000000000 */
[----:B------:R-:W1:Y:S01]  /*5d70*/  LDC R155, c[0x0][0x370] ;  /* 0x0000dc00ff9b7b82 */ /* 0x000e620000000800 */
[----:B------:R-:W-:Y:S01]  /*5d80*/  ULEA UR36, UR61, UR36, 0x18 ;  /* 0x000000243d247291 */ /* 0x000fe2000f8ec0ff */
[----:B------:R-:W-:Y:S01]  /*5d90*/  ISETP.NE.U32.AND P0, PT, R157, 0x1, PT ;  /* 0x000000019d00780c */ /* 0x000fe20003f05070 */
[----:B------:R-:W-:Y:S01]  /*5da0*/  IMAD.MOV.U32 R164, RZ, RZ, 0x2 ;  /* 0x00000002ffa47424 */ /* 0x000fe200078e00ff */
[----:B------:R-:W-:Y:S01]  /*5db0*/  LOP3.LUT R7, R5, 0x1c0, RZ, 0xc0, !PT ;  /* 0x000001c005077812 */ /* 0x000fe200078ec0ff */
[----:B------:R-:W-:Y:S01]  /*5dc0*/  UIADD3 UR4, UPT, UPT, UR36, 0x400, URZ ;  /* 0x0000040024047890 */ /* 0x000fe2000fffe0ff */
[----:B------:R-:W-:Y:S01]  /*5dd0*/  LOP3.LUT R2, R2, 0x600000, RZ, 0xc0, !PT ;  /* 0x0060000002027812 */ /* 0x000fe200078ec0ff */
[----:B------:R-:W-:Y:S01]  /*5de0*/  IMAD.MOV.U32 R163, RZ, RZ, 0x4 ;  /* 0x00000004ffa37424 */ /* 0x000fe200078e00ff */
[----:B------:R-:W2:Y:S01]  /*5df0*/  LDC R74, c[0x0][0xf0c] ;  /* 0x0003c300ff4a7b82 */ /* 0x000ea20000000800 */
[----:B------:R-:W-:Y:S01]  /*5e00*/  R2P PR, R165, 0x6 ;  /* 0x00000006a5007804 */ /* 0x000fe20000000000 */
[----:B------:R-:W-:Y:S01]  /*5e10*/  IMAD.MOV.U32 R162, RZ, RZ, 0x1 ;  /* 0x00000001ffa27424 */ /* 0x000fe200078e00ff */
[----:B------:R-:W-:Y:S01]  /*5e20*/  LOP3.LUT R156, R7, 0x38, R156, 0xf8, !PT ;  /* 0x00000038079c7812 */ /* 0x000fe200078ef89c */
[----:B------:R-:W-:Y:S01]  /*5e30*/  IMAD.MOV.U32 R79, RZ, RZ, RZ ;  /* 0x000000ffff4f7224 */ /* 0x000fe200078e00ff */
[----:B------:R-:W-:Y:S01]  /*5e40*/  P2R R0, PR, RZ, 0x1 ;  /* 0x00000001ff007803 */ /* 0x000fe20000000000 */
[----:B------:R-:W-:Y:S01]  /*5e50*/  IMAD.MOV.U32 R169, RZ, RZ, RZ ;  /* 0x000000ffffa97224 */ /* 0x000fe200078e00ff */
[----:B------:R-:W-:Y:S01]  /*5e60*/  LOP3.LUT R156, R156, 0x1e00, R5, 0xf8, !PT ;  /* 0x00001e009c9c7812 */ /* 0x000fe200078ef805 */
[----:B------:R-:W3:Y:S01]  /*5e70*/  LDC R153, c[0x0][0xf20] ;  /* 0x0003c800ff997b82 */ /* 0x000ee20000000800 */
[----:B------:R-:W4:Y:S01]  /*5e80*/  LDS R3, [UR36+0xe0] ;  /* 0x0000e024ff037984 */ /* 0x000f220008000800 */
[----:B------:R-:W-:Y:S01]  /*5e90*/  LOP3.LUT R165, R165, 0x60, RZ, 0xc0, !PT ;  /* 0x00000060a5a57812 */ /* 0x000fe200078ec0ff */
[----:B------:R-:W-:Y:S01]  /*5ea0*/  IMAD.MOV.U32 R161, RZ, RZ, RZ ;  /* 0x000000ffffa17224 */ /* 0x000fe200078e00ff */
[----:B------:R-:W-:Y:S01]  /*5eb0*/  SEL R164, R164, 0xfffffffe, !P1 ;  /* 0xfffffffea4a47807 */ /* 0x000fe20004800000 */
[----:B------:R-:W-:Y:S01]  /*5ec0*/  IMAD.U32 R159, RZ, RZ, UR4 ;  /* 0x00000004ff9f7e24 */ /* 0x000fe2000f8e00ff */
[----:B------:R-:W-:Y:S01]  /*5ed0*/  SEL R163, R163, 0xfffffffc, !P2 ;  /* 0xfffffffca3a37807 */ /* 0x000fe20005000000 */
[----:B------:R-:W1:Y:S01]  /*5ee0*/  LDCU.64 UR48, c[0x0][0x348] ;  /* 0x00006900ff3077ac */ /* 0x000e620008000a00 */
[----:B------:R-:W1:Y:S01]  /*5ef0*/  LDC R73, c[0x0][0xf30] ;  /* 0x0003cc00ff497b82 */ /* 0x000e620000000800 */
[----:B------:R-:W1:Y:S01]  /*5f00*/  LDCU.64 UR44, c[0x0][0xc88] ;  /* 0x00019100ff2c77ac */ /* 0x000e620008000a00 */
[----:B------:R-:W1:Y:S06]  /*5f10*/  LDCU.64 UR46, c[0x0][0xc90] ;  /* 0x00019200ff2e77ac */ /* 0x000e6c0008000a00 */
[----:B------:R-:W1:Y:S01]  /*5f20*/  LDC.64 R148, c[0x0][0xf10] ;  /* 0x0003c400ff947b82 */ /* 0x000e620000000a00 */
[----:B------:R-:W-:Y:S01]  /*5f30*/  UMOV UR39, URZ ;  /* 0x000000ff00277c82 */ /* 0x000fe20008000000 */
[----:B------:R-:W-:-:S06]  /*5f40*/  UMOV UR37, URZ ;  /* 0x000000ff00257c82 */ /* 0x000fcc0008000000 */
[----:B------:R-:W1:Y:S08]  /*5f50*/  LDC.64 R70, c[0x0][0xf18] ;  /* 0x0003c600ff467b82 */ /* 0x000e700000000a00 */
[----:B------:R-:W1:Y:S08]  /*5f60*/  LDC.64 R68, c[0x0][0xf28] ;  /* 0x0003ca00ff447b82 */ /* 0x000e700000000a00 */
[----:B------:R-:W1:Y:S01]  /*5f70*/  LDC.64 R146, c[0x0][0xcb0] ;  /* 0x00032c00ff927b82 */ /* 0x000e620000000a00 */
[----:B----4-:R-:W-:-:S07]  /*5f80*/  IMAD.IADD R2, R3, 0x1, R2 ;  /* 0x0000000103027824 */ /* 0x010fce00078e0202 */
[----:B------:R-:W4:Y:S08]  /*5f90*/  LDC.64 R144, c[0x0][0xca8] ;  /* 0x00032a00ff907b82 */ /* 0x000f300000000a00 */
[----:B--23--:R-:W1:Y:S02]  /*5fa0*/  LDC R154, c[0x0][0x374] ;  /* 0x0000dd00ff9a7b82 */ /* 0x00ce640000000800 */
.L_x_133:
[----:B------:R-:W-:Y:S02]  /*5fb0*/  LEA R0, R169, UR36, 0x3 ;  /* 0x00000024a9007c11 */ /* 0x000fe4000f8e18ff */
[----:B------:R-:W-:Y:S02]  /*5fc0*/  SHF.L.U32 R3, R161, 0x1f, RZ ;  /* 0x0000001fa1037819 */ /* 0x000fe400000006ff */
[----:B-1----:R-:W-:Y:S02]  /*5fd0*/  LEA R16, R169, UR36, 0x4 ;  /* 0x00000024a9107c11 */ /* 0x002fe4000f8e20ff */
[----:B------:R-:W2:Y:S02]  /*5fe0*/  SYNCS.PHASECHK.TRANS64.TRYWAIT P0, [R0+URZ+0x60], R3 ;  /* 0x00006003000075a7 */ /* 0x000ea400080011ff */
[----:B--23--:R-:W-:Y:S05]  /*5ff0*/  @!P0 BRA `(.L_x_89) ;  /* 0x0000006800608947 */ /* 0x00cfea0003800000 */
.L_x_170:
[----:B------:R-:W3:Y:S01]  /*6000*/  LDC.64 R14, c[0x0][0xf10] ;  /* 0x0003c400ff0e7b82 */ /* 0x000ee20000000a00 */
[----:B------:R-:W4:Y:S01]  /*6010*/  LDS.128 R16, [R16+0xc0] ;  /* 0x0000c00010107984 */ /* 0x000f220000000c00 */
[----:B-1----:R-:W-:Y:S01]  /*6020*/  ISETP.NE.AND P1, PT, R73, 0x1, PT ;  /* 0x000000014900780c */ /* 0x002fe20003f25270 */
[----:B--2---:R-:W-:Y:S01]  /*6030*/  VIADD R0, R0, 0x70 ;  /* 0x0000007000007836 */ /* 0x004fe20000000000 */
[----:B------:R-:W-:Y:S04]  /*6040*/  ISETP.GE.AND P0, PT, R72, 0x1, PT ;  /* 0x000000014800780c */ /* 0x000fe80003f06270 */
[----:B------:R-:W1:Y:S01]  /*6050*/  LDC.64 R12, c[0x0][0xf18] ;  /* 0x0003c600ff0c7b82 */ /* 0x000e620000000a00 */
[----:B------:R-:W-:Y:S01]  /*6060*/  PRMT R0, RZ, 0x654, R0 ;  /* 0x00000654ff007816 */ /* 0x000fe20000000000 */
[----:B------:R-:W-:Y:S01]  /*6070*/  @!PT LDS RZ, [RZ] ;  /* 0x00000000fffff984 */ /* 0x000fe20000000800 */
[----:B------:R-:W-:Y:S01]  /*6080*/  @!PT LDS RZ, [RZ] ;  /* 0x00000000fffff984 */ /* 0x000fe20000000800 */
[----:B------:R-:W-:Y:S01]  /*6090*/  @!PT LDS RZ, [RZ] ;  /* 0x00000000fffff984 */ /* 0x000fe20000000800 */
[----:B------:R-:W-:Y:S01]  /*60a0*/  @!PT LDS RZ, [RZ] ;  /* 0x00000000fffff984 */ /* 0x000fe20000000800 */
[----:B------:R2:W-:Y:S06]  /*60b0*/  MEMBAR.ALL.CTA ;  /* 0x0000000000007992 */ /* 0x0005ec0000008000 */
[----:B--2---:R-:W2:Y:S01]  /*60c0*/  FENCE.VIEW.ASYNC.S ;  /* 0x00000000000073c6 */ /* 0x004ea20000000000 */
[----:B------:R-:W1:Y:S08]  /*60d0*/  @!P1 LDC R11, c[0x0][0xf20] ;  /* 0x0003c800ff0b9b82 */ /* 0x000e700000000800 */
[----:B------:R-:W1:Y:S01]  /*60e0*/  @!P1 LDC R10, c[0x0][0xf0c] ;  /* 0x0003c300ff0a9b82 */ /* 0x000e620000000800 */
[----:B--2---:R2:W-:Y:S01]  /*60f0*/  SYNCS.ARRIVE.TRANS64.RED.A1T0 RZ, [R0+URZ], RZ ;  /* 0x000000ff00ff79a7 */ /* 0x0045e200081004ff */
[----:B----4-:R-:W-:Y:S04]  /*6100*/  LOP3.LUT P4, RZ, R18, 0x1, RZ, 0xc0, !PT ;  /* 0x0000000112ff7812 */ /* 0x010fe8000788c0ff */
[----:B------:R-:W-:Y:S09]  /*6110*/  P2R R166, PR, RZ, 0x10 ;  /* 0x00000010ffa67803 */ /* 0x000ff20000000000 */
[----:B------:R-:W-:Y:S02]  /*6120*/  @P4 MOV R77, R16 ;  /* 0x00000010004d4202 */ /* 0x000fe40000000f00 */
[----:B------:R-:W-:Y:S01]  /*6130*/  @P4 LOP3.LUT R75, R17, 0xffff, RZ, 0xc0, !PT ;  /* 0x0000ffff114b4812 */ /* 0x000fe200078ec0ff */
[----:B--23--:R-:W-:Y:S06]  /*6140*/  @!P0 BRA `(.L_x_90) ;  /* 0x0000000000a48947 */ /* 0x00cfec0003800000 */
        /* <DEDUP_REMOVED lines=10> */
[----:B------:R-:W-:Y:S03]  /*61f0*/  SEL R7, R155, R22, !P3 ;  /* 0x000000169b077207 */ /* 0x000fe60005800000 */
[-C--:B------:R-:W-:Y:S01]  /*6200*/  IMAD.HI.U32 R22, R3, R68.reuse, RZ ;  /* 0x0000004403167227 */ /* 0x080fe200078e00ff */
[----:B------:R-:W-:Y:S03]  /*6210*/  SHF.R.U32.HI R26, RZ, R149, R26 ;  /* 0x00000095ff1a7219 */ /* 0x000fe6000001161a */
[----:B------:R-:W-:Y:S01]  /*6220*/  IMAD.HI.U32 R24, R7, R68, RZ ;  /* 0x0000004407187227 */ /* 0x000fe200078e00ff */
[----:B------:R-:W-:Y:S02]  /*6230*/  @P2 SHF.R.U32.HI R3, RZ, R69, R22 ;  /* 0x00000045ff032219 */ /* 0x000fe40000011616 */
[----:B------:R-:W-:Y:S02]  /*6240*/  SHF.R.U32.HI R22, RZ, R153, R28 ;  /* 0x00000099ff167219 */ /* 0x000fe4000001161c */
[----:B------:R-:W-:Y:S01]  /*6250*/  @P2 SHF.R.U32.HI R7, RZ, R69, R24 ;  /* 0x00000045ff072219 */ /* 0x000fe20000011618 */
[C---:B------:R-:W-:Y:S01]  /*6260*/  IMAD R4, R72.reuse, R3, RZ ;  /* 0x0000000348047224 */ /* 0x040fe200078e02ff */
[----:B------:R-:W-:Y:S02]  /*6270*/  SEL R5, R75, R22, !P0 ;  /* 0x000000164b057207 */ /* 0x000fe40004000000 */
[----:B------:R-:W-:Y:S01]  /*6280*/  SEL R3, R77, R26, !P3 ;  /* 0x0000001a4d037207 */ /* 0x000fe20005800000 */
[----:B------:R-:W-:Y:S01]  /*6290*/  IMAD R6, R72, R7, RZ ;  /* 0x0000000748067224 */ /* 0x000fe200078e02ff */
[C---:B------:R-:W-:Y:S01]  /*62a0*/  ISETP.GE.AND P0, PT, R5.reuse, R4, PT ;  /* 0x000000040500720c */ /* 0x040fe20003f06270 */
[----:B------:R-:W-:Y:S03]  /*62b0*/  IMAD.HI.U32 R8, R5, R68, RZ ;  /* 0x0000004405087227 */ /* 0x000fe600078e00ff */
[----:B------:R-:W-:Y:S01]  /*62c0*/  ISETP.GE.OR P0, PT, R3, R6, P0 ;  /* 0x000000060300720c */ /* 0x000fe20000706670 */
[----:B------:R-:W-:Y:S01]  /*62d0*/  IMAD.MOV R6, RZ, RZ, -R3 ;  /* 0x000000ffff067224 */ /* 0x000fe200078e0a03 */
[-C--:B------:R-:W-:Y:S03]  /*62e0*/  SHF.R.U32.HI R8, RZ, R69.reuse, R8 ;  /* 0x00000045ff087219 */ /* 0x080fe60000011608 */
[----:B------:R-:W-:Y:S01]  /*62f0*/  IMAD R77, R74, R6, R77 ;  /* 0x000000064a4d7224 */ /* 0x000fe200078e024d */
[----:B------:R-:W-:Y:S05]  /*6300*/  SEL R9, R5, R8, !P2 ;  /* 0x0000000805097207 */ /* 0x000fea0005000000 */
[----:B------:R-:W-:Y:S02]  /*6310*/  IMAD.MOV R8, RZ, RZ, -R9 ;  /* 0x000000ffff087224 */ /* 0x000fe400078e0a09 */
[C---:B------:R-:W-:Y:S04]  /*6320*/  @!P0 IMAD.HI.U32 R4, R3.reuse, R68, RZ ;  /* 0x0000004403048227 */ /* 0x040fe800078e00ff */
[----:B------:R-:W-:Y:S01]  /*6330*/  IMAD R8, R72, R8, R5 ;  /* 0x0000000848087224 */ /* 0x000fe200078e0205 */
[----:B------:R-:W-:Y:S04]  /*6340*/  @!P0 SHF.R.U32.HI R4, RZ, R69, R4 ;  /* 0x00000045ff048219 */ /* 0x000fe80000011604 */
[----:B------:R-:W-:Y:S02]  /*6350*/  @!P0 SEL R0, R3, R4, !P2 ;  /* 0x0000000403008207 */ /* 0x000fe40005000000 */
[----:B------:R-:W-:Y:S02]  /*6360*/  IADD3 R4, PT, PT, -R5, RZ, RZ ;  /* 0x000000ff05047210 */ /* 0x000fe40007ffe1ff */
[----:B------:R-:W-:Y:S01]  /*6370*/  @!P0 IADD3 R9, PT, PT, R9, -R0, RZ ;  /* 0x8000000009098210 */ /* 0x000fe20007ffe0ff */
[----:B------:R-:W-:Y:S02]  /*6380*/  @!P0 IMAD R0, R7, R8, R0 ;  /* 0x0000000807008224 */ /* 0x000fe400078e0200 */
[----:B------:R-:W-:Y:S02]  /*6390*/  IMAD R75, R70, R4, R75 ;  /* 0x00000004464b7224 */ /* 0x000fe400078e024b */
[----:B------:R-:W-:Y:S02]  /*63a0*/  @!P0 IMAD R5, R9, R72, R3 ;  /* 0x0000004809058224 */ /* 0x000fe400078e0203 */
[----:B------:R-:W-:Y:S04]  /*63b0*/  @!P0 IMAD.MOV.U32 R3, RZ, RZ, R0 ;  /* 0x000000ffff038224 */ /* 0x000fe800078e0000 */
[----:B------:R-:W-:Y:S02]  /*63c0*/  IMAD R77, R3, R74, R77 ;  /* 0x0000004a034d7224 */ /* 0x000fe400078e024d */
[----:B------:R-:W-:Y:S07]  /*63d0*/  IMAD R75, R5, R70, R75 ;  /* 0x00000046054b7224 */ /* 0x000fee00078e024b */
.L_x_90:
[----:B-1----:R-:W-:Y:S01]  /*63e0*/  @!P1 IMAD.HI.U32 R4, R75, R13, RZ ;  /* 0x0000000d4b049227 */ /* 0x002fe200078e00ff */
[----:B------:R-:W-:Y:S01]  /*63f0*/  @!P1 ISETP.NE.AND P0, PT, R12, 0x1, PT ;  /* 0x000000010c00980c */ /* 0x000fe20003f05270 */
[----:B------:R-:W-:Y:S01]  /*6400*/  USHF.L.U32 UR42, UR28, 0x7, URZ ;  /* 0x000000071c2a7899 */ /* 0x000fe200080006ff */
[----:B------:R-:W-:Y:S01]  /*6410*/  @!P1 ISETP.NE.AND P2, PT, R10, 0x1, PT ;  /* 0x000000010a00980c */ /* 0x000fe20003f45270 */
[----:B------:R-:W-:Y:S01]  /*6420*/  @!P1 IMAD.HI.U32 R0, R77, R14, RZ ;  /* 0x0000000e4d009227 */ /* 0x000fe200078e00ff */
[----:B------:R-:W-:Y:S01]  /*6430*/  @!P1 SHF.R.U32.HI R4, RZ, R11, R4 ;  /* 0x0000000bff049219 */ /* 0x000fe20000011604 */
[----:B------:R-:W-:Y:S01]  /*6440*/  BSSY.RECONVERGENT B6, `(.L_x_91) ;  /* 0x000002c000067945 */ /* 0x000fe20003800200 */
[----:B------:R-:W-:Y:S01]  /*6450*/  @P4 SHF.R.U32.HI R160, RZ, 0x10, R17 ;  /* 0x00000010ffa04819 */ /* 0x000fe20000011611 */
[----:B------:R-:W-:Y:S01]  /*6460*/  VIADD R169, R169, 0x1 ;  /* 0x00000001a9a97836 */ /* 0x000fe20000000000 */
[----:B------:R-:W-:Y:S01]  /*6470*/  @!P1 SEL R3, R75, R4, !P0 ;  /* 0x000000044b039207 */ /* 0x000fe20004000000 */
[----:B------:R-:W-:Y:S01]  /*6480*/  IMAD.SHL.U32 R168, R20, 0x100, RZ ;  /* 0x0000010014a87824 */ /* 0x000fe200078e00ff */
[----:B------:R-:W-:Y:S02]  /*6490*/  @!P1 SHF.R.U32.HI R0, RZ, R15, R0 ;  /* 0x0000000fff009219 */ /* 0x000fe40000011600 */
[----:B------:R-:W-:Y:S02]  /*64a0*/  LOP3.LUT P0, RZ, R159, 0x3f0, RZ, 0xc0, !PT ;  /* 0x000003f09fff7812 */ /* 0x000fe4000780c0ff */
[----:B------:R-:W-:Y:S05]  /*64b0*/  @!P1 SEL R4, R77, R0, !P2 ;  /* 0x000000004d049207 */ /* 0x000fea0005000000 */
[----:B------:R-:W-:Y:S02]  /*64c0*/  @!P1 IMAD.IADD R0, R3, 0x1, -R4 ;  /* 0x0000000103009824 */ /* 0x000fe400078e0a04 */
[----:B------:R-:W-:Y:S02]  /*64d0*/  @!P1 IMAD.IADD R3, R4, 0x1, -R3 ;  /* 0x0000000104039824 */ /* 0x000fe400078e0a03 */
[----:B------:R-:W-:Y:S02]  /*64e0*/  @!P1 IMAD R77, R0, R10, R77 ;  /* 0x0000000a004d9224 */ /* 0x000fe400078e024d */
[----:B------:R-:W-:Y:S01]  /*64f0*/  @!P1 IMAD R75, R3, R12, R75 ;  /* 0x0000000c034b9224 */ /* 0x000fe200078e024b */
[----:B------:R-:W-:Y:S06]  /*6500*/  @!P0 BRA `(.L_x_92) ;  /* 0x00000000007c8947 */ /* 0x000fec0003800000 */
[----:B------:R-:W1:Y:S01]  /*6510*/  LDCU.64 UR8, c[0x4][0x80] ;  /* 0x01001000ff0877ac */ /* 0x000e620008000a00 */
[----:B------:R-:W-:Y:S01]  /*6520*/  MOV R16, 0x0 ;  /* 0x0000000000107802 */ /* 0x000fe20000000f00 */
[----:B------:R-:W-:Y:S02]  /*6530*/  HFMA2 R12, -RZ, RZ, 0, 5.9604644775390625e-08 ;  /* 0x00000001ff0c7431 */ /* 0x000fe400000001ff */
[----:B------:R-:W-:Y:S01]  /*6540*/  IMAD.MOV.U32 R8, RZ, RZ, 0x70 ;  /* 0x00000070ff087424 */ /* 0x000fe200078e00ff */
[----:B------:R2:W3:Y:S01]  /*6550*/  LDC.64 R14, c[0x4][R16] ;  /* 0x01000000100e7b82 */ /* 0x0004e20000000a00 */
[----:B------:R-:W4:Y:S01]  /*6560*/  LDCU.64 UR6, c[0x4][0x88] ;  /* 0x01001100ff0677ac */ /* 0x000f220008000a00 */
[----:B------:R-:W-:Y:S01]  /*6570*/  IMAD.MOV.U32 R13, RZ, RZ, RZ ;  /* 0x000000ffff0d7224 */ /* 0x000fe200078e00ff */
[----:B------:R-:W2:Y:S01]  /*6580*/  LDCU.64 UR4, c[0x4][0x8] ;  /* 0x01000100ff0477ac */ /* 0x000ea20008000a00 */
[----:B-1----:R-:W-:Y:S01]  /*6590*/  MOV R5, UR9 ;  /* 0x0000000900057c02 */ /* 0x002fe20008000f00 */
[----:B------:R-:W-:Y:S01]  /*65a0*/  IMAD.U32 R4, RZ, RZ, UR8 ;  /* 0x00000008ff047e24 */ /* 0x000fe2000f8e00ff */
[----:B----4-:R-:W-:Y:S01]  /*65b0*/  MOV R7, UR7 ;  /* 0x0000000700077c02 */ /* 0x010fe20008000f00 */
[----:B------:R-:W-:Y:S01]  /*65c0*/  IMAD.U32 R6, RZ, RZ, UR6 ;  /* 0x00000006ff067e24 */ /* 0x000fe2000f8e00ff */
[----:B--2---:R-:W-:Y:S01]  /*65d0*/  MOV R11, UR5 ;  /* 0x00000005000b7c02 */ /* 0x004fe20008000f00 */
[----:B------:R-:W-:Y:S02]  /*65e0*/  IMAD.U32 R10, RZ, RZ, UR4 ;  /* 0x00000004ff0a7e24 */ /* 0x000fe4000f8e00ff */
[----:B------:R-:W-:Y:S07]  /*65f0*/  LEPC R20, `(.L_x_93) ;  /* 0x000000001014794e */ /* 0x000fee0000000000 */
[----:B---3-5:R-:W-:Y:S05]  /*6600*/  CALL.ABS.NOINC R14 ;  /* 0x000000000e007343 */ /* 0x028fea0003c00000 */
.L_x_93:
[----:B------:R-:W1:Y:S01]  /*6610*/  LDCU.64 UR8, c[0x4][0x80] ;  /* 0x01001000ff0877ac */ /* 0x000e620008000a00 */
[----:B------:R-:W2:Y:S01]  /*6620*/  LDC.64 R16, c[0x4][R16] ;  /* 0x0100000010107b82 */ /* 0x000ea20000000a00 */
[----:B------:R-:W-:Y:S02]  /*6630*/  HFMA2 R12, -RZ, RZ, 0, 5.9604644775390625e-08 ;  /* 0x00000001ff0c7431 */ /* 0x000fe400000001ff */
[----:B------:R-:W-:Y:S02]  /*6640*/  IMAD.MOV.U32 R8, RZ, RZ, 0x70 ;  /* 0x00000070ff087424 */ /* 0x000fe400078e00ff */
[----:B------:R-:W-:Y:S01]  /*6650*/  IMAD.MOV.U32 R13, RZ, RZ, RZ ;  /* 0x000000ffff0d7224 */ /* 0x000fe200078e00ff */
[----:B------:R-:W3:Y:S01]  /*6660*/  LDCU.64 UR6, c[0x4][0x88] ;  /* 0x01001100ff0677ac */ /* 0x000ee20008000a00 */
[----:B------:R-:W4:Y:S01]  /*6670*/  LDCU.64 UR4, c[0x4][0x8] ;  /* 0x01000100ff0477ac */ /* 0x000f220008000a00 */
[----:B-1----:R-:W-:Y:S02]  /*6680*/  MOV R4, UR8 ;  /* 0x0000000800047c02 */ /* 0x002fe40008000f00 */
[----:B------:R-:W-:Y:S02]  /*6690*/  MOV R5, UR9 ;  /* 0x0000000900057c02 */ /* 0x000fe40008000f00 */
[----:B---3--:R-:W-:Y:S01]  /*66a0*/  MOV R7, UR7 ;  /* 0x0000000700077c02 */ /* 0x008fe20008000f00 */
[----:B------:R-:W-:Y:S01]  /*66b0*/  IMAD.U32 R6, RZ, RZ, UR6 ;  /* 0x00000006ff067e24 */ /* 0x000fe2000f8e00ff */
[----:B----4-:R-:W-:Y:S01]  /*66c0*/  MOV R11, UR5 ;  /* 0x00000005000b7c02 */ /* 0x010fe20008000f00 */
[----:B------:R-:W-:Y:S02]  /*66d0*/  IMAD.U32 R10, RZ, RZ, UR4 ;  /* 0x00000004ff0a7e24 */ /* 0x000fe4000f8e00ff */
[----:B------:R-:W-:Y:S07]  /*66e0*/  LEPC R20, `(.L_x_92) ;  /* 0x000000001014794e */ /* 0x000fee0000000000 */
[----:B--2---:R-:W-:Y:S05]  /*66f0*/  CALL.ABS.NOINC R16 ;  /* 0x0000000010007343 */ /* 0x004fea0003c00000 */
.L_x_92:
[----:B------:R-:W-:Y:S05]  /*6700*/  BSYNC.RECONVERGENT B6 ;  /* 0x0000000000067941 */ /* 0x000fea0003800200 */
.L_x_91:
[----:B------:R-:W-:Y:S01]  /*6710*/  ISETP.NE.U32.AND P4, PT, R146, RZ, PT ;  /* 0x000000ff9200720c */ /* 0x000fe20003f85070 */
[----:B------:R-:W-:Y:S01]  /*6720*/  UISETP.NE.AND UP2, UPT, UR50, URZ, UPT ;  /* 0x000000ff3200728c */ /* 0x000fe2000bf45270 */
[----:B------:R-:W-:Y:S01]  /*6730*/  ISETP.NE.U32.AND P2, PT, RZ, UR44, PT ;  /* 0x0000002cff007c0c */ /* 0x000fe2000bf45070 */
[----:B------:R-:W-:Y:S01]  /*6740*/  UISETP.NE.U32.AND UP1, UPT, UR46, URZ, UPT ;  /* 0x000000ff2e00728c */ /* 0x000fe2000bf25070 */
[----:B------:R-:W-:Y:S01]  /*6750*/  ISETP.NE.AND.EX P4, PT, R147, RZ, PT, P4 ;  /* 0x000000ff9300720c */ /* 0x000fe20003f85340 */
[----:B------:R-:W-:Y:S01]  /*6760*/  UPLOP3.LUT UP0, UPT, UPT, UPT, UPT, 0x40, 0x4 ;  /* 0x000000000004789c */ /* 0x000fe20003f0e870 */
[----:B------:R-:W-:Y:S01]  /*6770*/  ISETP.NE.AND.EX P2, PT, RZ, UR45, PT, P2 ;  /* 0x0000002dff007c0c */ /* 0x000fe2000bf45320 */
[----:B------:R-:W-:Y:S01]  /*6780*/  UISETP.NE.AND.EX UP1, UPT, UR47, URZ, UPT, UP1 ;  /* 0x000000ff2f00728c */ /* 0x000fe2000bf25310 */
[----:B------:R-:W-:Y:S04]  /*6790*/  PLOP3.LUT P1, PT, PT, PT, UP2, 0x80, 0x8 ;  /* 0x000000000008781c */ /* 0x000fe80003f2f028 */
[----:B------:R-:W-:Y:S06]  /*67a0*/  @UP2 UPLOP3.LUT UP0, UPT, UPT, UPT, UP1, 0x80, 0x8 ;  /* 0x000000000008289c */ /* 0x000fec0003f0f010 */
[----:B------:R-:W-:Y:S01]  /*67b0*/  PLOP3.LUT P0, PT, PT, PT, UP0, 0x80, 0x8 ;  /* 0x000000000008781c */ /* 0x000fe20003f0f008 */
[----:B------:R-:W-:Y:S01]  /*67c0*/  @!UPT UIADD3 URZ, UPT, UPT, URZ, URZ, URZ ;  /* 0x000000fffffff290 */ /* 0x000fe2000fffe0ff */
[----:B------:R-:W-:Y:S11]  /*67d0*/  BRA.U !UP1, `(.L_x_94) ;  /* 0x0000000109387547 */ /* 0x000ff6000b800000 */
[----:B------:R-:W-:Y:S01]  /*67e0*/  UISETP.NE.U32.AND UP0, UPT, UR44, URZ, UPT ;  /* 0x000000ff2c00728c */ /* 0x000fe2000bf05070 */
[----:B------:R-:W-:Y:S02]  /*67f0*/  HFMA2 R0, -RZ, RZ, 0, 5.9604644775390625e-08 ;  /* 0x00000001ff007431 */ /* 0x000fe400000001ff */
[----:B------:R-:W-:Y:S01]  /*6800*/  IMAD.MOV.U32 R151, RZ, RZ, 0x1 ;  /* 0x00000001ff977424 */ /* 0x000fe200078e00ff */
[----:B------:R-:W-:Y:S06]  /*6810*/  UISETP.NE.AND.EX UP0, UPT, UR45, URZ, UPT, UP0 ;  /* 0x000000ff2d00728c */ /* 0x000fec000bf05300 */
[----:B------:R-:W-:Y:S05]  /*6820*/  PLOP3.LUT P3, PT, PT, PT, UP0, 0x80, 0x8 ;  /* 0x000000000008781c */ /* 0x000fea0003f6f008 */
[----:B------:R-:W1:Y:S01]  /*6830*/  @UP0 LDCU.64 UR4, c[0x0][0xc88] ;  /* 0x00019100ff0407ac */ /* 0x000e620008000a00 */
[----:B------:R-:W-:Y:S07]  /*6840*/  @UP0 UIMAD UR6, UR52, UR46, URZ ;  /* 0x0000002e340602a4 */ /* 0x000fee000f8e02ff */
[----:B------:R-:W-:Y:S01]  /*6850*/  @!P3 PRMT R151, R0, 0x7610, R151 ;  /* 0x000076100097b816 */ /* 0x000fe20000000097 */
[----:B-1----:R-:W-:Y:S06]  /*6860*/  @UP0 UIMAD.WIDE UR4, UR6, 0x4, UR4 ;  /* 0x00000004060408a5 */ /* 0x002fec000f8e0204 */
[----:B------:R-:W-:Y:S01]  /*6870*/  IMAD.U32 R4, RZ, RZ, UR4 ;  /* 0x00000004ff047e24 */ /* 0x000fe2000f8e00ff */
[----:B------:R-:W-:Y:S04]  /*6880*/  MOV R5, UR5 ;  /* 0x0000000500057c02 */ /* 0x000fe80008000f00 */
[----:B------:R-:W1:Y:S01]  /*6890*/  @!UP0 LDCU UR4, c[0x0][0xc80] ;  /* 0x00019000ff0487ac */ /* 0x000e620008000800 */
[----:B-----5:R2:W5:Y:S02]  /*68a0*/  @P3 LDG.E R83, desc[UR54][R4.64] ;  /* 0x0000003604533981 */ /* 0x020564000c1e1900 */
[----:B-12---:R-:W-:Y:S02]  /*68b0*/  @!P3 IMAD.U32 R83, RZ, RZ, UR4 ;  /* 0x00000004ff53be24 */ /* 0x006fe4000f8e00ff */
.L_x_94:
[----:B------:R-:W-:Y:S05]  /*68c0*/  @!P4 BRA `(.L_x_95) ;  /* 0x000000000020c947 */ /* 0x000fea0003800000 */
[----:B------:R-:W-:Y:S04]  /*68d0*/  ISETP.NE.U32.AND P3, PT, R144, RZ, PT ;  /* 0x000000ff9000720c */ /* 0x000fe80003f65070 */
[----:B------:R-:W-:Y:S11]  /*68e0*/  ISETP.NE.AND.EX P3, PT, R145, RZ, PT, P3 ;  /* 0x000000ff9100720c */ /* 0x000ff60003f65330 */
[----:B------:R-:W-:Y:S02]  /*68f0*/  @!UPT UIADD3 URZ, UPT, UPT, URZ, URZ, URZ ;  /* 0x000000fffffff290 */ /* 0x000fe4000fffe0ff */
[----:B------:R-:W1:Y:S01]  /*6900*/  @P3 LDC.64 R4, c[0x0][0xca8] ;  /* 0x00032a00ff043b82 */ /* 0x000e620000000a00 */
[----:B------:R-:W-:Y:S04]  /*6910*/  @P3 IMAD R0, R146, UR52, RZ ;  /* 0x0000003492003c24 */ /* 0x000fe8000f8e02ff */
[----:B-1----:R-:W-:Y:S05]  /*6920*/  @P3 IMAD.WIDE R4, R0, 0x4, R4 ;  /* 0x0000000400043825 */ /* 0x002fea00078e0204 */
[----:B-----5:R1:W5:Y:S02]  /*6930*/  @P3 LDG.E R76, desc[UR54][R4.64] ;  /* 0x00000036044c3981 */ /* 0x020364000c1e1900 */
[----:B-1----:R-:W2:Y:S02]  /*6940*/  @!P3 LDC R76, c[0x0][0xca0] ;  /* 0x00032800ff4cbb82 */ /* 0x002ea40000000800 */
.L_x_95:
[----:B-----5:R-:W-:Y:S01]  /*6950*/  FSETP.NEU.AND P3, PT, R83, RZ, PT ;  /* 0x000000ff5300720b */ /* 0x020fe20003f6d000 */
[----:B------:R-:W-:Y:S01]  /*6960*/  IMAD.SHL.U32 R178, R156, 0x2, RZ ;  /* 0x000000029cb27824 */ /* 0x000fe200078e00ff */
[----:B------:R-:W-:Y:S01]  /*6970*/  SEL R5, RZ, 0xffffffff, P2 ;  /* 0xffffffffff057807 */ /* 0x000fe20001000000 */
[----:B------:R-:W-:Y:S01]  /*6980*/  IMAD.SHL.U32 R86, R163, 0x10, RZ ;  /* 0x00000010a3567824 */ /* 0x000fe200078e00ff */
[----:B------:R-:W-:Y:S01]  /*6990*/  @P1 LOP3.LUT P2, RZ, R151, 0xff, RZ, 0xc0, !PT ;  /* 0x000000ff97ff1812 */ /* 0x000fe2000784c0ff */
[----:B------:R-:W-:Y:S01]  /*69a0*/  VIADD R177, R178, UR36 ;  /* 0x00000024b2b17c36 */ /* 0x000fe20008000000 */
[----:B------:R-:W-:Y:S01]  /*69b0*/  @P1 SEL R0, RZ, 0xffffffff, P3 ;  /* 0xffffffffff001807 */ /* 0x000fe20001800000 */
[----:B------:R-:W-:Y:S01]  /*69c0*/  IMAD.MOV.U32 R106, RZ, RZ, -0x10 ;  /* 0xfffffff0ff6a7424 */ /* 0x000fe200078e00ff */
[----:B------:R-:W-:Y:S01]  /*69d0*/  LOP3.LUT R162, R162, 0x1, RZ, 0x3c, !PT ;  /* 0x00000001a2a27812 */ /* 0x000fe200078e3cff */
[----:B------:R-:W-:Y:S01]  /*69e0*/  IMAD.SHL.U32 R104, R164, 0x10, RZ ;  /* 0x00000010a4687824 */ /* 0x000fe200078e00ff */
[----:B------:R-:W-:Y:S01]  /*69f0*/  @P0 SEL R0, R5, R0, !P2 ;  /* 0x0000000005000207 */ /* 0x000fe20005000000 */
[----:B------:R-:W-:Y:S01]  /*6a00*/  IMAD.IADD R173, R177, 0x1, R86 ;  /* 0x00000001b1ad7824 */ /* 0x000fe200078e0256 */
[----:B------:R-:W-:Y:S01]  /*6a10*/  SHF.L.U32 R3, R79, 0x1f, RZ ;  /* 0x0000001f4f037819 */ /* 0x000fe200000006ff */
[----:B------:R-:W-:Y:S01]  /*6a20*/  IMAD.IADD R176, R177, 0x1, R104 ;  /* 0x00000001b1b07824 */ /* 0x000fe200078e0268 */
[----:B------:R-:W-:Y:S01]  /*6a30*/  @P1 LOP3.LUT R0, R0, 0x1, RZ, 0xc0, !PT ;  /* 0x0000000100001812 */ /* 0x000fe200078ec0ff */
[--C-:B------:R-:W-:Y:S01]  /*6a40*/  IMAD.IADD R171, R104, 0x1, R173.reuse ;  /* 0x0000000168ab7824 */ /* 0x100fe200078e02ad */
[----:B------:R-:W-:Y:S01]  /*6a50*/  PLOP3.LUT P0, PT, PT, PT, UP1, 0x80, 0x8 ;  /* 0x000000000008781c */ /* 0x000fe20003f0f018 */
[----:B------:R-:W-:Y:S01]  /*6a60*/  BSSY B1, `(.L_x_96) ;  /* 0x000004b000017945 */ /* 0x000fe20003800000 */
[----:B------:R-:W-:Y:S01]  /*6a70*/  ISETP.NE.U32.OR P4, PT, R0, 0x1, !P1 ;  /* 0x000000010000780c */ /* 0x000fe20004f85470 */
[----:B------:R-:W-:Y:S01]  /*6a80*/  IMAD.MOV.U32 R107, RZ, RZ, 0x1 ;  /* 0x00000001ff6b7424 */ /* 0x000fe200078e00ff */
[----:B------:R-:W-:Y:S01]  /*6a90*/  SEL R0, RZ, 0xffffffff, P3 ;  /* 0xffffffffff007807 */ /* 0x000fe20001800000 */
[----:B------:R-:W-:Y:S01]  /*6aa0*/  IMAD R78, R79, 0xc0, R2 ;  /* 0x000000c04f4e7824 */ /* 0x000fe200078e0202 */
[----:B------:R-:W-:Y:S01]  /*6ab0*/  LOP3.LUT P3, R167, R151, 0xff, RZ, 0xc0, !PT ;  /* 0x000000ff97a77812 */ /* 0x000fe2000786c0ff */
[----:B------:R-:W-:Y:S01]  /*6ac0*/  IMAD.MOV.U32 R105, RZ, RZ, RZ ;  /* 0x000000ffff697224 */ /* 0x000fe200078e00ff */
[----:B------:R-:W-:Y:S02]  /*6ad0*/  P2R R174, PR, RZ, 0x10 ;  /* 0x00000010ffae7803 */ /* 0x000fe40000000000 */
[----:B------:R-:W-:Y:S02]  /*6ae0*/  CS2R R142, SRZ ;  /* 0x00000000008e7805 */ /* 0x000fe4000001ff00 */
[----:B------:R-:W-:Y:S02]  /*6af0*/  CS2R R140, SRZ ;  /* 0x00000000008c7805 */ /* 0x000fe4000001ff00 */
[----:B------:R-:W-:Y:S02]  /*6b00*/  CS2R R134, SRZ ;  /* 0x0000000000867805 */ /* 0x000fe4000001ff00 */
[----:B------:R-:W-:Y:S02]  /*6b10*/  CS2R R132, SRZ ;  /* 0x0000000000847805 */ /* 0x000fe4000001ff00 */
[----:B------:R-:W-:Y:S02]  /*6b20*/  @P0 SEL R0, R5, R0, !P3 ;  /* 0x0000000005000207 */ /* 0x000fe40005800000 */
[----:B------:R-:W-:Y:S02]  /*6b30*/  CS2R R126, SRZ ;  /* 0x00000000007e7805 */ /* 0x000fe4000001ff00 */
[----:B------:R-:W-:Y:S02]  /*6b40*/  @P4 SHF.L.U32 R4, R162, 0x1f, RZ ;  /* 0x0000001fa2044819 */ /* 0x000fe400000006ff */
[----:B------:R-:W-:Y:S02]  /*6b50*/  CS2R R124, SRZ ;  /* 0x00000000007c7805 */ /* 0x000fe4000001ff00 */
[----:B------:R-:W-:Y:S02]  /*6b60*/  LOP3.LUT R0, R0, 0x1, RZ, 0xc0, !PT ;  /* 0x0000000100007812 */ /* 0x000fe400078ec0ff */
[----:B------:R-:W-:Y:S01]  /*6b70*/  CS2R R118, SRZ ;  /* 0x0000000000767805 */ /* 0x000fe2000001ff00 */
[----:B------:R-:W1:Y:S01]  /*6b80*/  @P4 SYNCS.PHASECHK.TRANS64.TRYWAIT P2, [UR36+0x10], R4 ;  /* 0x00001004ff0045a7 */ /* 0x000e620008041124 */
[----:B------:R-:W-:Y:S02]  /*6b90*/  ISETP.NE.AND P0, PT, R79, RZ, PT ;  /* 0x000000ff4f00720c */ /* 0x000fe40003f05270 */
[----:B------:R-:W-:Y:S02]  /*6ba0*/  CS2R R116, SRZ ;  /* 0x0000000000747805 */ /* 0x000fe4000001ff00 */
[----:B------:R-:W-:Y:S02]  /*6bb0*/  ISETP.NE.U32.AND P3, PT, R0, 0x1, PT ;  /* 0x000000010000780c */ /* 0x000fe40003f65070 */
[----:B------:R-:W-:Y:S02]  /*6bc0*/  CS2R R110, SRZ ;  /* 0x00000000006e7805 */ /* 0x000fe4000001ff00 */
[----:B------:R-:W-:Y:S02]  /*6bd0*/  CS2R R108, SRZ ;  /* 0x00000000006c7805 */ /* 0x000fe4000001ff00 */
[----:B------:R-:W-:Y:S02]  /*6be0*/  CS2R R102, SRZ ;  /* 0x0000000000667805 */ /* 0x000fe4000001ff00 */
[----:B------:R-:W-:Y:S02]  /*6bf0*/  P2R R112, PR, RZ, 0x8 ;  /* 0x00000008ff707803 */ /* 0x000fe40000000000 */
[----:B------:R-:W-:Y:S02]  /*6c00*/  CS2R R100, SRZ ;  /* 0x0000000000647805 */ /* 0x000fe4000001ff00 */
[----:B------:R-:W-:Y:S02]  /*6c10*/  ISETP.NE.U32.AND P3, PT, R157, 0x1, PT ;  /* 0x000000019d00780c */ /* 0x000fe40003f65070 */
[----:B------:R-:W-:Y:S02]  /*6c20*/  CS2R R94, SRZ ;  /* 0x00000000005e7805 */ /* 0x000fe4000001ff00 */
[----:B------:R-:W-:Y:S02]  /*6c30*/  CS2R R92, SRZ ;  /* 0x00000000005c7805 */ /* 0x000fe4000001ff00 */
[----:B------:R-:W-:Y:S02]  /*6c40*/  CS2R R90, SRZ ;  /* 0x00000000005a7805 */ /* 0x000fe4000001ff00 */
[----:B------:R-:W-:Y:S02]  /*6c50*/  SEL R106, R106, 0x10, !P3 ;  /* 0x000000106a6a7807 */ /* 0x000fe40005800000 */
[----:B------:R-:W-:Y:S02]  /*6c60*/  CS2R R88, SRZ ;  /* 0x0000000000587805 */ /* 0x000fe4000001ff00 */
[----:B------:R-:W-:Y:S01]  /*6c70*/  SEL R81, RZ, 0xc0, P0 ;  /* 0x000000c0ff517807 */ /* 0x000fe20000000000 */
[----:B------:R3:W4:Y:S01]  /*6c80*/  SYNCS.PHASECHK.TRANS64.TRYWAIT P1, [UR36+0x80], R3 ;  /* 0x00008003ff0075a7 */ /* 0x0007220008021124 */
[----:B------:R-:W-:Y:S02]  /*6c90*/  IMAD.IADD R177, R177, 0x1, R106 ;  /* 0x00000001b1b17824 */ /* 0x000fe400078e026a */
[C---:B------:R-:W-:Y:S02]  /*6ca0*/  IMAD.IADD R175, R106.reuse, 0x1, R176 ;  /* 0x000000016aaf7824 */ /* 0x040fe400078e02b0 */
[C---:B------:R-:W-:Y:S02]  /*6cb0*/  IMAD.IADD R172, R106.reuse, 0x1, R173 ;  /* 0x000000016aac7824 */ /* 0x040fe400078e02ad */
[----:B------:R-:W-:Y:S01]  /*6cc0*/  IMAD.IADD R170, R106, 0x1, R171 ;  /* 0x000000016aaa7824 */ /* 0x000fe200078e02ab */
[----:B-1----:R-:W-:Y:S01]  /*6cd0*/  @P4 SEL R107, RZ, 0x1, !P2 ;  /* 0x00000001ff6b4807 */ /* 0x002fe20005000000 */
[----:B---3--:R-:W-:Y:S06]  /*6ce0*/  @!P4 BRA `(.L_x_97) ;  /* 0x000000000088c947 */ /* 0x008fec0003800000 */
[----:B------:R-:W-:Y:S01]  /*6cf0*/  IMAD.MOV.U32 R143, RZ, RZ, RZ ;  /* 0x000000ffff8f7224 */ /* 0x000fe200078e00ff */
[----:B------:R-:W-:Y:S01]  /*6d00*/  ISETP.NE.AND P0, PT, R107, RZ, PT ;  /* 0x000000ff6b00720c */ /* 0x000fe20003f05270 */
[----:B------:R-:W-:Y:S01]  /*6d10*/  BSSY B0, `(.L_x_98) ;  /* 0x0000014000007945 */ /* 0x000fe20003800000 */
[----:B------:R-:W-:Y:S02]  /*6d20*/  CS2R R90, SRZ ;  /* 0x00000000005a7805 */ /* 0x000fe4000001ff00 */
        /* <DEDUP_REMOVED lines=13> */
[----:B------:R-:W-:Y:S01]  /*6e00*/  CS2R R140, SRZ ;  /* 0x00000000008c7805 */ /* 0x000fe2000001ff00 */
[----:B------:R-:W-:Y:S06]  /*6e10*/  @P0 BRA `(.L_x_99) ;  /* 0x00000000000c0947 */ /* 0x000fec0003800000 */
[----:B------:R-:W-:Y:S04]  /*6e20*/  SHF.L.U32 R5, R162, 0x1f, RZ ;  /* 0x0000001fa2057819 */ /* 0x000fe800000006ff */
[----:B------:R-:W1:Y:S02]  /*6e30*/  SYNCS.PHASECHK.TRANS64.TRYWAIT P0, [UR36+0x10], R5 ;  /* 0x00001005ff0075a7 */ /* 0x000e640008001124 */
[----:B-1----:R-:W-:Y:S05]  /*6e40*/  @!P0 BRA `(.L_x_100) ;  /* 0x0000005800e08947 */ /* 0x002fea0003800000 */
.L_x_99:
[----:B------:R-:W-:Y:S05]  /*6e50*/  BSYNC B0 ;  /* 0x0000000000007941 */ /* 0x000fea0003800000 */
.L_x_98:
[----:B------:R-:W-:Y:S01]  /*6e60*/  ISETP.NE.AND P0, PT, R112, RZ, PT ;  /* 0x000000ff7000720c */ /* 0x000fe20003f05270 */
[----:B------:R-:W-:Y:S11]  /*6e70*/  HFMA2 R105, -RZ, RZ, 0, 5.9604644775390625e-08 ;  /* 0x00000001ff697431 */ /* 0x000ff600000001ff */
[----:B------:R-:W-:Y:S01]  /*6e80*/  @!UPT UIADD3 URZ, UPT, UPT, URZ, URZ, URZ ;  /* 0x000000fffffff290 */ /* 0x000fe2000fffe0ff */
[----:B------:R3:W1:Y:S04]  /*6e90*/  @P0 LDS.128 R88, [R178+UR36+0x400] ;  /* 0x00040024b2580984 */ /* 0x0006680008000c00 */
[----:B------:R3:W1:Y:S04]  /*6ea0*/  @P0 LDS.128 R92, [R177+0x400] ;  /* 0x00040000b15c0984 */ /* 0x0006680000000c00 */
[----:B------:R3:W1:Y:S04]  /*6eb0*/  @P0 LDS.128 R100, [R176+0x400] ;  /* 0x00040000b0640984 */ /* 0x0006680000000c00 */
[----:B------:R3:W1:Y:S04]  /*6ec0*/  @P0 LDS.128 R108, [R175+0x400] ;  /* 0x00040000af6c0984 */ /* 0x0006680000000c00 */
[----:B------:R3:W1:Y:S04]  /*6ed0*/  @P0 LDS.128 R116, [R173+0x400] ;  /* 0x00040000ad740984 */ /* 0x0006680000000c00 */
[----:B------:R3:W1:Y:S04]  /*6ee0*/  @P0 LDS.128 R124, [R172+0x400] ;  /* 0x00040000ac7c0984 */ /* 0x0006680000000c00 */
[----:B------:R3:W1:Y:S04]  /*6ef0*/  @P0 LDS.128 R132, [R171+0x400] ;  /* 0x00040000ab840984 */ /* 0x0006680000000c00 */
[----:B------:R3:W1:Y:S02]  /*6f00*/  @P0 LDS.128 R140, [R170+0x400] ;  /* 0x00040000aa8c0984 */ /* 0x0006640000000c00 */
.L_x_97:
[----:B------:R-:W-:Y:S05]  /*6f10*/  BSYNC B1 ;  /* 0x0000000000017941 */ /* 0x000fea0003800000 */
.L_x_96:
[----:B------:R-:W-:Y:S05]  /*6f20*/  IMAD.IADD R64, R78, 0x1, R81 ;  /* 0x000000014e407824 */ /* 0x000fea00078e0251 */
[----:B-1----:R-:W-:Y:S04]  /*6f30*/  SHF.R.U32.HI R5, RZ, 0x15, R64 ;  /* 0x00000015ff057819 */ /* 0x002fe80000011640 */
[----:B------:R-:W-:Y:S01]  /*6f40*/  LOP3.LUT P0, RZ, R5, 0x3, R158, 0x48, !PT ;  /* 0x0000000305ff7812 */ /* 0x000fe2000780489e */
[----:B------:R-:W-:Y:S01]  /*6f50*/  @!UPT UIADD3 URZ, UPT, UPT, URZ, URZ, URZ ;  /* 0x000000fffffff290 */ /* 0x000fe2000fffe0ff */
[----:B----4-:R-:W-:Y:S11]  /*6f60*/  @P1 BRA `(.L_x_101) ;  /* 0x0000000000081947 */ /* 0x010ff60003800000 */
[----:B------:R-:W1:Y:S02]  /*6f70*/  SYNCS.PHASECHK.TRANS64.TRYWAIT P1, [UR36+0x80], R3 ;  /* 0x00008003ff0075a7 */ /* 0x000e640008021124 */
[----:B-1----:R-:W-:Y:S05]  /*6f80*/  @!P1 BRA `(.L_x_102) ;  /* 0x0000005800a89947 */ /* 0x002fea0003800000 */
.L_x_101:
[----:B------:R-:W-:Y:S05]  /*6f90*/  @!P0 BRA `(.L_x_103) ;  /* 0x0000000000408947 */ /* 0x000fea0003800000 */
[----:B------:R-:W4:Y:S01]  /*6fa0*/  LDCU.64 UR8, c[0x4][0x70] ;  /* 0x01000e00ff0877ac */ /* 0x000f220008000a00 */
[----:B------:R-:W-:Y:S01]  /*6fb0*/  MOV R15, 0x0 ;  /* 0x00000000000f7802 */ /* 0x000fe20000000f00 */
[----:B------:R-:W-:Y:S02]  /*6fc0*/  HFMA2 R12, -RZ, RZ, 0, 5.9604644775390625e-08 ;  /* 0x00000001ff0c7431 */ /* 0x000fe400000001ff */
[----:B------:R-:W-:Y:S02]  /*6fd0*/  IMAD.MOV.U32 R8, RZ, RZ, 0x192 ;  /* 0x00000192ff087424 */ /* 0x000fe400078e00ff */
[----:B------:R-:W-:Y:S01]  /*6fe0*/  IMAD.MOV.U32 R13, RZ, RZ, RZ ;  /* 0x000000ffff0d7224 */ /* 0x000fe200078e00ff */
[----:B------:R-:W5:Y:S01]  /*6ff0*/  LDCU.64 UR6, c[0x4][0x78] ;  /* 0x01000f00ff0677ac */ /* 0x000f620008000a00 */
[----:B------:R-:W1:Y:S01]  /*7000*/  LDC.64 R14, c[0x4][R15] ;  /* 0x010000000f0e7b82 */ /* 0x000e620000000a00 */
[----:B------:R-:W2:Y:S01]  /*7010*/  LDCU.64 UR4, c[0x4][0x10] ;  /* 0x01000200ff0477ac */ /* 0x000ea20008000a00 */
[----:B----4-:R-:W-:Y:S01]  /*7020*/  MOV R5, UR9 ;  /* 0x0000000900057c02 */ /* 0x010fe20008000f00 */
[----:B------:R-:W-:Y:S01]  /*7030*/  IMAD.U32 R4, RZ, RZ, UR8 ;  /* 0x00000008ff047e24 */ /* 0x000fe2000f8e00ff */
[----:B-----5:R-:W-:Y:S01]  /*7040*/  MOV R7, UR7 ;  /* 0x0000000700077c02 */ /* 0x020fe20008000f00 */
[----:B------:R-:W-:Y:S01]  /*7050*/  IMAD.U32 R6, RZ, RZ, UR6 ;  /* 0x00000006ff067e24 */ /* 0x000fe2000f8e00ff */
[----:B--2---:R-:W-:Y:S01]  /*7060*/  MOV R11, UR5 ;  /* 0x00000005000b7c02 */ /* 0x004fe20008000f00 */
[----:B------:R-:W-:Y:S02]  /*7070*/  IMAD.U32 R10, RZ, RZ, UR4 ;  /* 0x00000004ff0a7e24 */ /* 0x000fe4000f8e00ff */
[----:B------:R-:W-:Y:S07]  /*7080*/  LEPC R20, `(.L_x_103) ;  /* 0x000000001014794e */ /* 0x000fee0000000000 */
[----:B-1-3--:R-:W-:Y:S05]  /*7090*/  CALL.ABS.NOINC R14 ;  /* 0x000000000e007343 */ /* 0x00afea0003c00000 */
.L_x_103:
[----:B------:R-:W-:Y:S01]  /*70a0*/  SHF.L.U32 R80, R88, 0x10, RZ ;  /* 0x0000001058507819 */ /* 0x000fe200000006ff */
[----:B------:R-:W-:Y:S05]  /*70b0*/  WARPSYNC.ALL ;  /* 0x0000000000007948 */ /* 0x000fea0003800000 */
[----:B------:R-:W-:Y:S01]  /*70c0*/  R2UR UR4, R64 ;  /* 0x00000000400472ca */ /* 0x000fe200000e0000 */
[----:B------:R-:W-:Y:S01]  /*70d0*/  BSSY.RECONVERGENT B0, `(.L_x_104) ;  /* 0x0000102000007945 */ /* 0x000fe20003800200 */
[----:B------:R-:W-:Y:S02]  /*70e0*/  LOP3.LUT R82, R88, 0xffff0000, RZ, 0xc0, !PT ;  /* 0xffff000058527812 */ /* 0x000fe400078ec0ff */
[----:B------:R-:W-:Y:S02]  /*70f0*/  SHF.L.U32 R85, R89, 0x10, RZ ;  /* 0x0000001059557819 */ /* 0x000fe400000006ff */
[----:B------:R-:W-:Y:S02]  /*7100*/  SHF.L.U32 R87, R92, 0x10, RZ ;  /* 0x000000105c577819 */ /* 0x000fe400000006ff */
[----:B------:R-:W-:Y:S02]  /*7110*/  LOP3.LUT R84, R103, 0xffff0000, RZ, 0xc0, !PT ;  /* 0xffff000067547812 */ /* 0x000fe400078ec0ff */
[----:B------:R-:W-:Y:S03]  /*7120*/  ISETP.NE.AND P0, PT, R165, RZ, PT ;  /* 0x000000ffa500720c */ /* 0x000fe60003f05270 */
[----:B------:R-:W4:Y:S01]  /*7130*/  LDTM.x64 R4, tmem[UR4] ;  /* 0x00000004000479ee */ /* 0x000f220008340000 */
[----:B------:R-:W-:Y:S01]  /*7140*/  NOP ;  /* 0x0000000000007918 */ /* 0x000fe20000000000 */
[----:B------:R-:W-:Y:S04]  /*7150*/  UIADD3 UR4, UPT, UPT, UR36, 0x88, URZ ;  /* 0x0000008824047890 */ /* 0x000fe8000fffe0ff */
[----:B------:R-:W-:Y:S09]  /*7160*/  UPRMT UR4, UR61, 0x654, UR4 ;  /* 0x000006543d047896 */ /* 0x000ff20008000004 */
[----:B----4-:R-:W-:Y:S01]  /*7170*/  SYNCS.ARRIVE.TRANS64.RED.A1T0 RZ, [UR4], RZ ;  /* 0x000000ffffff79a7 */ /* 0x010fe20008100404 */
[C---:B-12---:R-:W-:Y:S01]  /*7180*/  FMUL R0, R76.reuse, R4 ;  /* 0x000000044c007220 */ /* 0x046fe20000400000 */
[C---:B------:R-:W-:Y:S01]  /*7190*/  FMUL R3, R76.reuse, R5 ;  /* 0x000000054c037220 */ /* 0x040fe20000400000 */
[C---:B------:R-:W-:Y:S01]  /*71a0*/  FMUL R6, R76.reuse, R6 ;  /* 0x000000064c067220 */ /* 0x040fe20000400000 */
[----:B------:R-:W-:Y:S01]  /*71b0*/  FMUL R7, R76, R7 ;  /* 0x000000074c077220 */ /* 0x000fe20000400000 */
[----:B------:R-:W-:Y:S01]  /*71c0*/  FFMA R0, R83, R80, R0 ;  /* 0x0000005053007223 */ /* 0x000fe20000000000 */
[----:B------:R-:W-:Y:S01]  /*71d0*/  LOP3.LUT R80, R89, 0xffff0000, RZ, 0xc0, !PT ;  /* 0xffff000059507812 */ /* 0x000fe200078ec0ff */
[C---:B------:R-:W-:Y:S01]  /*71e0*/  FFMA R3, R83.reuse, R82, R3 ;  /* 0x0000005253037223 */ /* 0x040fe20000000003 */
[C---:B------:R-:W-:Y:S01]  /*71f0*/  SHF.L.U32 R82, R90.reuse, 0x10, RZ ;  /* 0x000000105a527819 */ /* 0x040fe200000006ff */
[----:B------:R-:W-:Y:S01]  /*7200*/  FFMA R6, R83, R85, R6 ;  /* 0x0000005553067223 */ /* 0x000fe20000000006 */
[----:B------:R-:W-:Y:S01]  /*7210*/  SHF.L.U32 R85, R91, 0x10, RZ ;  /* 0x000000105b557819 */ /* 0x000fe200000006ff */
[----:B------:R-:W-:Y:S01]  /*7220*/  FFMA R7, R83, R80, R7 ;  /* 0x0000005053077223 */ /* 0x000fe20000000007 */
[----:B------:R-:W-:Y:S01]  /*7230*/  LOP3.LUT R80, R90, 0xffff0000, RZ, 0xc0, !PT ;  /* 0xffff00005a507812 */ /* 0x000fe200078ec0ff */
[C---:B------:R-:W-:Y:S01]  /*7240*/  FMUL R4, R76.reuse, R8 ;  /* 0x000000084c047220 */ /* 0x040fe20000400000 */
[----:B------:R-:W-:Y:S01]  /*7250*/  F2FP.BF16.F32.PACK_AB R96, R3, R0 ;  /* 0x000000000360723e */ /* 0x000fe200000010ff */
[C---:B------:R-:W-:Y:S01]  /*7260*/  FMUL R5, R76.reuse, R9 ;  /* 0x000000094c057220 */ /* 0x040fe20000400000 */
[----:B------:R-:W-:Y:S01]  /*7270*/  F2FP.BF16.F32.PACK_AB R97, R7, R6 ;  /* 0x000000060761723e */ /* 0x000fe200000010ff */
[----:B------:R-:W-:Y:S01]  /*7280*/  FFMA R4, R83, R82, R4 ;  /* 0x0000005253047223 */ /* 0x000fe20000000004 */
[----:B------:R-:W-:Y:S01]  /*7290*/  LOP3.LUT R82, R91, 0xffff0000, RZ, 0xc0, !PT ;  /* 0xffff00005b527812 */ /* 0x000fe200078ec0ff */
[----:B------:R-:W-:Y:S01]  /*72a0*/  FMUL R10, R76, R10 ;  /* 0x0000000a4c0a7220 */ /* 0x000fe20000400000 */
[----:B------:R-:W-:Y:S01]  /*72b0*/  FFMA R5, R83, R80, R5 ;  /* 0x0000005053057223 */ /* 0x000fe20000000005 */
[----:B------:R-:W-:Y:S01]  /*72c0*/  LOP3.LUT R80, R92, 0xffff0000, RZ, 0xc0, !PT ;  /* 0xffff00005c507812 */ /* 0x000fe200078ec0ff */
[C---:B------:R-:W-:Y:S01]  /*72d0*/  FMUL R11, R76.reuse, R11 ;  /* 0x0000000b4c0b7220 */ /* 0x040fe20000400000 */
[C---:B------:R-:W-:Y:S01]  /*72e0*/  FMUL R8, R76.reuse, R12 ;  /* 0x0000000c4c087220 */ /* 0x040fe20000400000 */
[----:B------:R-:W-:Y:S01]  /*72f0*/  FMUL R9, R76, R13 ;  /* 0x0000000d4c097220 */ /* 0x000fe20000400000 */
[----:B------:R-:W-:Y:S01]  /*7300*/  F2FP.BF16.F32.PACK_AB R98, R5, R4 ;  /* 0x000000040562723e */ /* 0x000fe200000010ff */
[C---:B------:R-:W-:Y:S01]  /*7310*/  FFMA R10, R83.reuse, R85, R10 ;  /* 0x00000055530a7223 */ /* 0x040fe2000000000a */
[----:B------:R-:W-:Y:S01]  /*7320*/  SHF.L.U32 R85, R94, 0x10, RZ ;  /* 0x000000105e557819 */ /* 0x000fe200000006ff */
[----:B------:R-:W-:Y:S01]  /*7330*/  FFMA R11, R83, R82, R11 ;  /* 0x00000052530b7223 */ /* 0x000fe2000000000b */
[----:B------:R-:W-:Y:S01]  /*7340*/  SHF.L.U32 R82, R93, 0x10, RZ ;  /* 0x000000105d527819 */ /* 0x000fe200000006ff */
[----:B------:R-:W-:Y:S01]  /*7350*/  FFMA R8, R83, R87, R8 ;  /* 0x0000005753087223 */ /* 0x000fe20000000008 */
[----:B------:R-:W-:Y:S01]  /*7360*/  SHF.L.U32 R87, R95, 0x10, RZ ;  /* 0x000000105f577819 */ /* 0x000fe200000006ff */
[----:B------:R-:W-:Y:S01]  /*7370*/  FFMA R9, R83, R80, R9 ;  /* 0x0000005053097223 */ /* 0x000fe20000000009 */
[----:B------:R-:W-:Y:S01]  /*7380*/  LOP3.LUT R80, R93, 0xffff0000, RZ, 0xc0, !PT ;  /* 0xffff00005d507812 */ /* 0x000fe200078ec0ff */
[C---:B------:R-:W-:Y:S01]  /*7390*/  FMUL R14, R76.reuse, R14 ;  /* 0x0000000e4c0e7220 */ /* 0x040fe20000400000 */
[----:B------:R-:W-:Y:S01]  /*73a0*/  F2FP.BF16.F32.PACK_AB R99, R11, R10 ;  /* 0x0000000a0b63723e */ /* 0x000fe200000010ff */
[----:B------:R-:W-:Y:S01]  /*73b0*/  FMUL R15, R76, R15 ;  /* 0x0000000f4c0f7220 */ /* 0x000fe20000400000 */
[----:B------:R-:W-:Y:S01]  /*73c0*/  F2FP.BF16.F32.PACK_AB R120, R9, R8 ;  /* 0x000000080978723e */ /* 0x000fe200000010ff */
[C---:B------:R-:W-:Y:S01]  /*73d0*/  FFMA R14, R83.reuse, R82, R14 ;  /* 0x00000052530e7223 */ /* 0x040fe2000000000e */
[----:B------:R-:W-:Y:S01]  /*73e0*/  LOP3.LUT R82, R94, 0xffff0000, RZ, 0xc0, !PT ;  /* 0xffff00005e527812 */ /* 0x000fe200078ec0ff */
[C---:B------:R-:W-:Y:S01]  /*73f0*/  FMUL R12, R76.reuse, R16 ;  /* 0x000000104c0c7220 */ /* 0x040fe20000400000 */
        /* <DEDUP_REMOVED lines=8> */
[C---:B------:R-:W-:Y:S01]  /*7480*/  FFMA R13, R83.reuse, R82, R13 ;  /* 0x00000052530d7223 */ /* 0x040fe2000000000d */
[C---:B------:R-:W-:Y:S01]  /*7490*/  LOP3.LUT R82, R100.reuse, 0xffff0000, RZ, 0xc0, !PT ;  /* 0xffff000064527812 */ /* 0x040fe200078ec0ff */
[----:B------:R-:W-:Y:S01]  /*74a0*/  FFMA R18, R83, R87, R18 ;  /* 0x0000005753127223 */ /* 0x000fe20000000012 */
[----:B------:R-:W-:Y:S01]  /*74b0*/  SHF.L.U32 R87, R103, 0x10, RZ ;  /* 0x0000001067577819 */ /* 0x000fe200000006ff */
[----:B------:R-:W-:Y:S01]  /*74c0*/  FFMA R19, R83, R80, R19 ;  /* 0x0000005053137223 */ /* 0x000fe20000000013 */
[----:B------:R-:W-:Y:S01]  /*74d0*/  SHF.L.U32 R80, R100, 0x10, RZ ;  /* 0x0000001064507819 */ /* 0x000fe200000006ff */
[C---:B------:R-:W-:Y:S01]  /*74e0*/  FMUL R16, R76.reuse, R20 ;  /* 0x000000144c107220 */ /* 0x040fe20000400000 */
[----:B------:R-:W-:Y:S01]  /*74f0*/  F2FP.BF16.F32.PACK_AB R122, R13, R12 ;  /* 0x0000000c0d7a723e */ /* 0x000fe200000010ff */
[C---:B------:R-:W-:Y:S01]  /*7500*/  FMUL R17, R76.reuse, R21 ;  /* 0x000000154c117220 */ /* 0x040fe20000400000 */
[----:B------:R-:W-:Y:S01]  /*7510*/  F2FP.BF16.F32.PACK_AB R123, R19, R18 ;  /* 0x00000012137b723e */ /* 0x000fe200000010ff */
[----:B------:R-:W-:Y:S01]  /*7520*/  FFMA R16, R83, R80, R16 ;  /* 0x0000005053107223 */ /* 0x000fe20000000010 */
[----:B------:R-:W-:Y:S01]  /*7530*/  SHF.L.U32 R80, R101, 0x10, RZ ;  /* 0x0000001065507819 */ /* 0x000fe200000006ff */
[----:B------:R-:W-:Y:S01]  /*7540*/  FMUL R22, R76, R22 ;  /* 0x000000164c167220 */ /* 0x000fe20000400000 */
[C---:B------:R-:W-:Y:S01]  /*7550*/  FFMA R17, R83.reuse, R82, R17 ;  /* 0x0000005253117223 */ /* 0x040fe20000000011 */
[----:B------:R-:W-:Y:S01]  /*7560*/  LOP3.LUT R82, R102, 0xffff0000, RZ, 0xc0, !PT ;  /* 0xffff000066527812 */ /* 0x000fe200078ec0ff */
[C---:B------:R-:W-:Y:S01]  /*7570*/  FMUL R23, R76.reuse, R23 ;  /* 0x000000174c177220 */ /* 0x040fe20000400000 */
[----:B------:R-:W-:Y:S01]  /*7580*/  FFMA R22, R83, R80, R22 ;  /* 0x0000005053167223 */ /* 0x000fe20000000016 */
[----:B------:R-:W-:Y:S01]  /*7590*/  LOP3.LUT R80, R101, 0xffff0000, RZ, 0xc0, !PT ;  /* 0xffff000065507812 */ /* 0x000fe200078ec0ff */
[C---:B------:R-:W-:Y:S01]  /*75a0*/  FMUL R20, R76.reuse, R24 ;  /* 0x000000184c147220 */ /* 0x040fe20000400000 */
[----:B------:R-:W-:Y:S01]  /*75b0*/  F2FP.BF16.F32.PACK_AB R128, R17, R16 ;  /* 0x000000101180723e */ /* 0x000fe200000010ff */
[C---:B------:R-:W-:Y:S01]  /*75c0*/  FMUL R21, R76.reuse, R25 ;  /* 0x000000194c157220 */ /* 0x040fe20000400000 */
[----:B------:R-:W-:Y:S01]  /*75d0*/  FMUL R26, R76, R26 ;  /* 0x0000001a4c1a7220 */ /* 0x000fe20000400000 */
[C---:B------:R-:W-:Y:S01]  /*75e0*/  FFMA R23, R83.reuse, R80, R23 ;  /* 0x0000005053177223 */ /* 0x040fe20000000017 */
[----:B------:R-:W-:Y:S01]  /*75f0*/  SHF.L.U32 R80, R108, 0x10, RZ ;  /* 0x000000106c507819 */ /* 0x000fe200000006ff */
[C---:B------:R-:W-:Y:S01]  /*7600*/  FMUL R27, R76.reuse, R27 ;  /* 0x0000001b4c1b7220 */ /* 0x040fe20000400000 */
[----:B------:R-:W-:Y:S01]  /*7610*/  FFMA R20, R83, R85, R20 ;  /* 0x0000005553147223 */ /* 0x000fe20000000014 */
[----:B------:R-:W-:Y:S01]  /*7620*/  SHF.L.U32 R85, R109, 0x10, RZ ;  /* 0x000000106d557819 */ /* 0x000fe200000006ff */
[----:B------:R-:W-:Y:S01]  /*7630*/  FMUL R24, R76, R28 ;  /* 0x0000001c4c187220 */ /* 0x000fe20000400000 */
[----:B------:R-:W-:Y:S01]  /*7640*/  F2FP.BF16.F32.PACK_AB R129, R23, R22 ;  /* 0x000000161781723e */ /* 0x000fe200000010ff */
[C---:B------:R-:W-:Y:S01]  /*7650*/  FFMA R21, R83.reuse, R82, R21 ;  /* 0x0000005253157223 */ /* 0x040fe20000000015 */
[----:B------:R-:W-:Y:S01]  /*7660*/  LOP3.LUT R82, R108, 0xffff0000, RZ, 0xc0, !PT ;  /* 0xffff00006c527812 */ /* 0x000fe200078ec0ff */
[----:B------:R-:W-:Y:S01]  /*7670*/  FFMA R26, R83, R87, R26 ;  /* 0x00000057531a7223 */ /* 0x000fe2000000001a */
[----:B------:R-:W-:Y:S01]  /*7680*/  SHF.L.U32 R87, R111, 0x10, RZ ;  /* 0x000000106f577819 */ /* 0x000fe200000006ff */
[----:B------:R-:W-:Y:S01]  /*7690*/  FFMA R27, R83, R84, R27 ;  /* 0x00000054531b7223 */ /* 0x000fe2000000001b */
[----:B------:R-:W-:Y:S01]  /*76a0*/  F2FP.BF16.F32.PACK_AB R130, R21, R20 ;  /* 0x000000141582723e */ /* 0x000fe200000010ff */
[----:B------:R-:W-:Y:S01]  /*76b0*/  FFMA R24, R83, R80, R24 ;  /* 0x0000005053187223 */ /* 0x000fe20000000018 */
[----:B------:R-:W-:Y:S01]  /*76c0*/  LOP3.LUT R80, R109, 0xffff0000, RZ, 0xc0, !PT ;  /* 0xffff00006d507812 */ /* 0x000fe200078ec0ff */
[C---:B------:R-:W-:Y:S01]  /*76d0*/  FMUL R25, R76.reuse, R29 ;  /* 0x0000001d4c197220 */ /* 0x040fe20000400000 */
[----:B------:R-:W-:Y:S01]  /*76e0*/  F2FP.BF16.F32.PACK_AB R131, R27, R26 ;  /* 0x0000001a1b83723e */ /* 0x000fe200000010ff */
[C---:B------:R-:W-:Y:S01]  /*76f0*/  FMUL R30, R76.reuse, R30 ;  /* 0x0000001e4c1e7220 */ /* 0x040fe20000400000 */
[----:B------:R-:W-:Y:S01]  /*7700*/  LOP3.LUT R84, R143, 0xffff0000, RZ, 0xc0, !PT ;  /* 0xffff00008f547812 */ /* 0x000fe200078ec0ff */
[----:B------:R-:W-:Y:S01]  /*7710*/  FMUL R31, R76, R31 ;  /* 0x0000001f4c1f7220 */ /* 0x000fe20000400000 */
[----:B------:R-:W-:Y:S01]  /*7720*/  FFMA R25, R83, R82, R25 ;  /* 0x0000005253197223 */ /* 0x000fe20000000019 */
[----:B------:R-:W-:Y:S01]  /*7730*/  LOP3.LUT R82, R111, 0xffff0000, RZ, 0xc0, !PT ;  /* 0xffff00006f527812 */ /* 0x000fe200078ec0ff */
[C---:B------:R-:W-:Y:S01]  /*7740*/  FFMA R30, R83.reuse, R85, R30 ;  /* 0x00000055531e7223 */ /* 0x040fe2000000001e */
[C---:B------:R-:W-:Y:S01]  /*7750*/  SHF.L.U32 R85, R110.reuse, 0x10, RZ ;  /* 0x000000106e557819 */ /* 0x040fe200000006ff */
[C---:B------:R-:W-:Y:S01]  /*7760*/  FFMA R31, R83.reuse, R80, R31 ;  /* 0x00000050531f7223 */ /* 0x040fe2000000001f */
[----:B------:R-:W-:Y:S01]  /*7770*/  LOP3.LUT R80, R110, 0xffff0000, RZ, 0xc0, !PT ;  /* 0xffff00006e507812 */ /* 0x000fe200078ec0ff */
[C---:B------:R-:W-:Y:S01]  /*7780*/  FMUL R28, R76.reuse, R32 ;  /* 0x000000204c1c7220 */ /* 0x040fe20000400000 */
[C---:B------:R-:W-:Y:S01]  /*7790*/  FMUL R29, R76.reuse, R33 ;  /* 0x000000214c1d7220 */ /* 0x040fe20000400000 */
[C---:B------:R-:W-:Y:S01]  /*77a0*/  FMUL R34, R76.reuse, R34 ;  /* 0x000000224c227220 */ /* 0x040fe20000400000 */
[----:B------:R-:W-:Y:S01]  /*77b0*/  FMUL R35, R76, R35 ;  /* 0x000000234c237220 */ /* 0x000fe20000400000 */
[----:B------:R-:W-:Y:S01]  /*77c0*/  FFMA R28, R83, R85, R28 ;  /* 0x00000055531c7223 */ /* 0x000fe2000000001c */
[----:B------:R-:W-:Y:S01]  /*77d0*/  SHF.L.U32 R85, R117, 0x10, RZ ;  /* 0x0000001075557819 */ /* 0x000fe200000006ff */
[C---:B------:R-:W-:Y:S01]  /*77e0*/  FFMA R29, R83.reuse, R80, R29 ;  /* 0x00000050531d7223 */ /* 0x040fe2000000001d */
[C---:B------:R-:W-:Y:S01]  /*77f0*/  SHF.L.U32 R80, R116.reuse, 0x10, RZ ;  /* 0x0000001074507819 */ /* 0x040fe200000006ff */
[----:B------:R-:W-:Y:S01]  /*7800*/  FFMA R34, R83, R87, R34 ;  /* 0x0000005753227223 */ /* 0x000fe20000000022 */
[----:B------:R-:W-:Y:S01]  /*7810*/  SHF.L.U32 R87, R119, 0x10, RZ ;  /* 0x0000001077577819 */ /* 0x000fe200000006ff */
[C---:B------:R-:W-:Y:S01]  /*7820*/  FFMA R35, R83.reuse, R82, R35 ;  /* 0x0000005253237223 */ /* 0x040fe20000000023 */
[----:B------:R-:W-:Y:S01]  /*7830*/  LOP3.LUT R82, R116, 0xffff0000, RZ, 0xc0, !PT ;  /* 0xffff000074527812 */ /* 0x000fe200078ec0ff */
[C---:B------:R-:W-:Y:S01]  /*7840*/  FMUL R32, R76.reuse, R36 ;  /* 0x000000244c207220 */ /* 0x040fe20000400000 */
[C---:B------:R-:W-:Y:S01]  /*7850*/  FMUL R33, R76.reuse, R37 ;  /* 0x000000254c217220 */ /* 0x040fe20000400000 */
[----:B------:R-:W-:Y:S01]  /*7860*/  FMUL R38, R76, R38 ;  /* 0x000000264c267220 */ /* 0x000fe20000400000 */
[----:B------:R1:W-:Y:S01]  /*7870*/  STS.128 [R178+UR36+0x400], R96 ;  /* 0x00040060b2007988 */ /* 0x0003e20008000c24 */
[----:B------:R-:W-:Y:S01]  /*7880*/  FFMA R32, R83, R80, R32 ;  /* 0x0000005053207223 */ /* 0x000fe20000000020 */
[----:B------:R-:W-:Y:S01]  /*7890*/  LOP3.LUT R80, R117, 0xffff0000, RZ, 0xc0, !PT ;  /* 0xffff000075507812 */ /* 0x000fe200078ec0ff */
[C---:B------:R-:W-:Y:S01]  /*78a0*/  FFMA R33, R83.reuse, R82, R33 ;  /* 0x0000005253217223 */ /* 0x040fe20000000021 */
[----:B------:R-:W-:Y:S01]  /*78b0*/  LOP3.LUT R82, R118, 0xffff0000, RZ, 0xc0, !PT ;  /* 0xffff000076527812 */ /* 0x000fe200078ec0ff */
[----:B------:R-:W-:Y:S01]  /*78c0*/  FMUL R39, R76, R39 ;  /* 0x000000274c277220 */ /* 0x000fe20000400000 */
[C---:B------:R-:W-:Y:S01]  /*78d0*/  FFMA R38, R83.reuse, R85, R38 ;  /* 0x0000005553267223 */ /* 0x040fe20000000026 */
[----:B------:R-:W-:Y:S01]  /*78e0*/  SHF.L.U32 R85, R118, 0x10, RZ ;  /* 0x0000001076557819 */ /* 0x000fe200000006ff */
[C---:B------:R-:W-:Y:S01]  /*78f0*/  FMUL R36, R76.reuse, R40 ;  /* 0x000000284c247220 */ /* 0x040fe20000400000 */
[----:B------:R-:W-:Y:S01]  /*7900*/  FFMA R39, R83, R80, R39 ;  /* 0x0000005053277223 */ /* 0x000fe20000000027 */
[----:B------:R-:W-:Y:S01]  /*7910*/  LOP3.LUT R80, R119, 0xffff0000, RZ, 0xc0, !PT ;  /* 0xffff000077507812 */ /* 0x000fe200078ec0ff */
[C---:B------:R-:W-:Y:S01]  /*7920*/  FMUL R37, R76.reuse, R41 ;  /* 0x000000294c257220 */ /* 0x040fe20000400000 */
[C---:B------:R-:W-:Y:S01]  /*7930*/  FMUL R42, R76.reuse, R42 ;  /* 0x0000002a4c2a7220 */ /* 0x040fe20000400000 */
[----:B------:R-:W-:Y:S01]  /*7940*/  FMUL R43, R76, R43 ;  /* 0x0000002b4c2b7220 */ /* 0x000fe20000400000 */
[C---:B------:R-:W-:Y:S01]  /*7950*/  FFMA R36, R83.reuse, R85, R36 ;  /* 0x0000005553247223 */ /* 0x040fe20000000024 */
[C---:B------:R-:W-:Y:S01]  /*7960*/  SHF.L.U32 R85, R124.reuse, 0x10, RZ ;  /* 0x000000107c557819 */ /* 0x040fe200000006ff */
[----:B------:R2:W-:Y:S01]  /*7970*/  STS.128 [R177+0x400], R120 ;  /* 0x00040078b1007388 */ /* 0x0005e20000000c00 */
[----:B------:R-:W-:Y:S01]  /*7980*/  FFMA R37, R83, R82, R37 ;  /* 0x0000005253257223 */ /* 0x000fe20000000025 */
[----:B------:R-:W-:Y:S01]  /*7990*/  LOP3.LUT R82, R125, 0xffff0000, RZ, 0xc0, !PT ;  /* 0xffff00007d527812 */ /* 0x000fe200078ec0ff */
[----:B------:R-:W-:Y:S01]  /*79a0*/  FFMA R42, R83, R87, R42 ;  /* 0x00000057532a7223 */ /* 0x000fe2000000002a */
[----:B------:R-:W-:Y:S01]  /*79b0*/  SHF.L.U32 R87, R125, 0x10, RZ ;  /* 0x000000107d577819 */ /* 0x000fe200000006ff */
        /* <DEDUP_REMOVED lines=8> */
[----:B------:R4:W-:Y:S01]  /*7a40*/  STS.128 [R176+0x400], R128 ;  /* 0x00040080b0007388 */ /* 0x0009e20000000c00 */
[C---:B------:R-:W-:Y:S01]  /*7a50*/  FFMA R41, R83.reuse, R80, R41 ;  /* 0x0000005053297223 */ /* 0x040fe20000000029 */
[C---:B------:R-:W-:Y:S01]  /*7a60*/  SHF.L.U32 R80, R126.reuse, 0x10, RZ ;  /* 0x000000107e507819 */ /* 0x040fe200000006ff */
[----:B------:R-:W-:Y:S01]  /*7a70*/  FFMA R46, R83, R87, R46 ;  /* 0x00000057532e7223 */ /* 0x000fe2000000002e */
[----:B------:R-:W-:Y:S01]  /*7a80*/  SHF.L.U32 R87, R133, 0x10, RZ ;  /* 0x0000001085577819 */ /* 0x000fe200000006ff */
[----:B------:R-:W-:Y:S01]  /*7a90*/  FFMA R47, R83, R82, R47 ;  /* 0x00000052532f7223 */ /* 0x000fe2000000002f */
[----:B------:R-:W-:Y:S01]  /*7aa0*/  LOP3.LUT R82, R126, 0xffff0000, RZ, 0xc0, !PT ;  /* 0xffff00007e527812 */ /* 0x000fe200078ec0ff */
[C---:B------:R-:W-:Y:S01]  /*7ab0*/  FMUL R44, R76.reuse, R48 ;  /* 0x000000304c2c7220 */ /* 0x040fe20000400000 */
[----:B-1----:R-:W-:Y:S01]  /*7ac0*/  F2FP.BF16.F32.PACK_AB R96, R25, R24 ;  /* 0x000000181960723e */ /* 0x002fe200000010ff */
[C---:B------:R-:W-:Y:S01]  /*7ad0*/  FMUL R45, R76.reuse, R49 ;  /* 0x000000314c2d7220 */ /* 0x040fe20000400000 */
[----:B------:R-:W-:Y:S01]  /*7ae0*/  F2FP.BF16.F32.PACK_AB R97, R31, R30 ;  /* 0x0000001e1f61723e */ /* 0x000fe200000010ff */
[----:B------:R-:W-:Y:S01]  /*7af0*/  FMUL R50, R76, R50 ;  /* 0x000000324c327220 */ /* 0x000fe20000400000 */
[----:B------:R-:W-:Y:S01]  /*7b00*/  F2FP.BF16.F32.PACK_AB R98, R29, R28 ;  /* 0x0000001c1d62723e */ /* 0x000fe200000010ff */
[----:B------:R-:W-:Y:S01]  /*7b10*/  FFMA R44, R83, R80, R44 ;  /* 0x00000050532c7223 */ /* 0x000fe2000000002c */
[----:B------:R-:W-:Y:S01]  /*7b20*/  LOP3.LUT R80, R127, 0xffff0000, RZ, 0xc0, !PT ;  /* 0xffff00007f507812 */ /* 0x000fe200078ec0ff */
[----:B------:R-:W-:Y:S01]  /*7b30*/  FFMA R45, R83, R82, R45 ;  /* 0x00000052532d7223 */ /* 0x000fe2000000002d */
[----:B------:R-:W-:Y:S01]  /*7b40*/  LOP3.LUT R82, R132, 0xffff0000, RZ, 0xc0, !PT ;  /* 0xffff000084527812 */ /* 0x000fe200078ec0ff */
[----:B------:R-:W-:Y:S01]  /*7b50*/  FMUL R51, R76, R51 ;  /* 0x000000334c337220 */ /* 0x000fe20000400000 */
[----:B------:R-:W-:Y:S01]  /*7b60*/  F2FP.BF16.F32.PACK_AB R99, R35, R34 ;  /* 0x000000222363723e */ /* 0x000fe200000010ff */
[----:B------:R-:W-:Y:S01]  /*7b70*/  FFMA R50, R83, R85, R50 ;  /* 0x0000005553327223 */ /* 0x000fe20000000032 */
[----:B------:R-:W-:Y:S01]  /*7b80*/  SHF.L.U32 R85, R132, 0x10, RZ ;  /* 0x0000001084557819 */ /* 0x000fe200000006ff */
[C---:B------:R-:W-:Y:S01]  /*7b90*/  FMUL R48, R76.reuse, R52 ;  /* 0x000000344c307220 */ /* 0x040fe20000400000 */
[----:B--2---:R-:W-:Y:S01]  /*7ba0*/  F2FP.BF16.F32.PACK_AB R120, R33, R32 ;  /* 0x000000202178723e */ /* 0x004fe200000010ff */
[----:B------:R-:W-:Y:S01]  /*7bb0*/  FFMA R51, R83, R80, R51 ;  /* 0x0000005053337223 */ /* 0x000fe20000000033 */
[----:B------:R-:W-:Y:S01]  /*7bc0*/  LOP3.LUT R80, R133, 0xffff0000, RZ, 0xc0, !PT ;  /* 0xffff000085507812 */ /* 0x000fe200078ec0ff */
[----:B------:R1:W-:Y:S01]  /*7bd0*/  STS.128 [R175+0x400], R96 ;  /* 0x00040060af007388 */ /* 0x0003e20000000c00 */
[----:B------:R-:W-:Y:S01]  /*7be0*/  F2FP.BF16.F32.PACK_AB R121, R39, R38 ;  /* 0x000000262779723e */ /* 0x000fe200000010ff */
[C---:B------:R-:W-:Y:S01]  /*7bf0*/  FMUL R49, R76.reuse, R53 ;  /* 0x000000354c317220 */ /* 0x040fe20000400000 */
[----:B------:R-:W-:Y:S01]  /*7c00*/  F2FP.BF16.F32.PACK_AB R122, R37, R36 ;  /* 0x00000024257a723e */ /* 0x000fe200000010ff */
[C---:B------:R-:W-:Y:S01]  /*7c10*/  FMUL R54, R76.reuse, R54 ;  /* 0x000000364c367220 */ /* 0x040fe20000400000 */
[----:B------:R-:W-:Y:S01]  /*7c20*/  F2FP.BF16.F32.PACK_AB R123, R43, R42 ;  /* 0x0000002a2b7b723e */ /* 0x000fe200000010ff */
[----:B------:R-:W-:Y:S01]  /*7c30*/  FMUL R55, R76, R55 ;  /* 0x000000374c377220 */ /* 0x000fe20000400000 */
[----:B----4-:R-:W-:Y:S01]  /*7c40*/  F2FP.BF16.F32.PACK_AB R128, R41, R40 ;  /* 0x000000282980723e */ /* 0x010fe200000010ff */
[C---:B------:R-:W-:Y:S01]  /*7c50*/  FFMA R48, R83.reuse, R85, R48 ;  /* 0x0000005553307223 */ /* 0x040fe20000000030 */
[C---:B------:R-:W-:Y:S01]  /*7c60*/  FFMA R49, R83.reuse, R82, R49 ;  /* 0x0000005253317223 */ /* 0x040fe20000000031 */
[----:B------:R1:W-:Y:S01]  /*7c70*/  STS.128 [R173+0x400], R120 ;  /* 0x00040078ad007388 */ /* 0x0003e20000000c00 */
[C---:B------:R-:W-:Y:S01]  /*7c80*/  SHF.L.U32 R85, R134.reuse, 0x10, RZ ;  /* 0x0000001086557819 */ /* 0x040fe200000006ff */
[----:B------:R-:W-:Y:S01]  /*7c90*/  FFMA R54, R83, R87, R54 ;  /* 0x0000005753367223 */ /* 0x000fe20000000036 */
[----:B------:R-:W-:Y:S01]  /*7ca0*/  SHF.L.U32 R87, R135, 0x10, RZ ;  /* 0x0000001087577819 */ /* 0x000fe200000006ff */
[----:B------:R-:W-:Y:S01]  /*7cb0*/  FFMA R55, R83, R80, R55 ;  /* 0x0000005053377223 */ /* 0x000fe20000000037 */
[----:B------:R-:W-:Y:S01]  /*7cc0*/  LOP3.LUT R80, R134, 0xffff0000, RZ, 0xc0, !PT ;  /* 0xffff000086507812 */ /* 0x000fe200078ec0ff */
[C---:B------:R-:W-:Y:S01]  /*7cd0*/  FMUL R52, R76.reuse, R56 ;  /* 0x000000384c347220 */ /* 0x040fe20000400000 */
[----:B------:R-:W-:Y:S01]  /*7ce0*/  LOP3.LUT R82, R135, 0xffff0000, RZ, 0xc0, !PT ;  /* 0xffff000087527812 */ /* 0x000fe200078ec0ff */
[C---:B------:R-:W-:Y:S01]  /*7cf0*/  FMUL R53, R76.reuse, R57 ;  /* 0x000000394c357220 */ /* 0x040fe20000400000 */
[C---:B------:R-:W-:Y:S01]  /*7d00*/  FMUL R58, R76.reuse, R58 ;  /* 0x0000003a4c3a7220 */ /* 0x040fe20000400000 */
[----:B------:R-:W-:Y:S01]  /*7d10*/  FMUL R59, R76, R59 ;  /* 0x0000003b4c3b7220 */ /* 0x000fe20000400000 */
[C---:B------:R-:W-:Y:S01]  /*7d20*/  FFMA R52, R83.reuse, R85, R52 ;  /* 0x0000005553347223 */ /* 0x040fe20000000034 */
[C---:B------:R-:W-:Y:S01]  /*7d30*/  FFMA R53, R83.reuse, R80, R53 ;  /* 0x0000005053357223 */ /* 0x040fe20000000035 */
[C---:B------:R-:W-:Y:S01]  /*7d40*/  FFMA R58, R83.reuse, R87, R58 ;  /* 0x00000057533a7223 */ /* 0x040fe2000000003a */
[----:B------:R-:W-:Y:S01]  /*7d50*/  FFMA R59, R83, R82, R59 ;  /* 0x00000052533b7223 */ /* 0x000fe2000000003b */
[----:B------:R-:W-:Y:S01]  /*7d60*/  SHF.L.U32 R80, R140, 0x10, RZ ;  /* 0x000000108c507819 */ /* 0x000fe200000006ff */
[----:B------:R-:W-:Y:S01]  /*7d70*/  FMUL R56, R76, R60 ;  /* 0x0000003c4c387220 */ /* 0x000fe20000400000 */
[----:B------:R-:W-:Y:S01]  /*7d80*/  LOP3.LUT R82, R140, 0xffff0000, RZ, 0xc0, !PT ;  /* 0xffff00008c527812 */ /* 0x000fe200078ec0ff */
[C---:B------:R-:W-:Y:S01]  /*7d90*/  FMUL R57, R76.reuse, R61 ;  /* 0x0000003d4c397220 */ /* 0x040fe20000400000 */
[----:B------:R-:W-:Y:S01]  /*7da0*/  SHF.L.U32 R85, R141, 0x10, RZ ;  /* 0x000000108d557819 */ /* 0x000fe200000006ff */
[C---:B------:R-:W-:Y:S01]  /*7db0*/  FMUL R62, R76.reuse, R62 ;  /* 0x0000003e4c3e7220 */ /* 0x040fe20000400000 */
[----:B------:R-:W-:Y:S01]  /*7dc0*/  F2FP.BF16.F32.PACK_AB R129, R47, R46 ;  /* 0x0000002e2f81723e */ /* 0x000fe200000010ff */
[----:B------:R-:W-:Y:S01]  /*7dd0*/  FFMA R56, R83, R80, R56 ;  /* 0x0000005053387223 */ /* 0x000fe20000000038 */
[----:B------:R-:W-:Y:S01]  /*7de0*/  F2FP.BF16.F32.PACK_AB R130, R45, R44 ;  /* 0x0000002c2d82723e */ /* 0x000fe200000010ff */
[----:B------:R-:W-:Y:S01]  /*7df0*/  FFMA R57, R83, R82, R57 ;  /* 0x0000005253397223 */ /* 0x000fe20000000039 */
[----:B------:R-:W-:Y:S01]  /*7e00*/  F2FP.BF16.F32.PACK_AB R131, R51, R50 ;  /* 0x000000323383723e */ /* 0x000fe200000010ff */
[----:B------:R-:W-:Y:S01]  /*7e10*/  FFMA R62, R83, R85, R62 ;  /* 0x00000055533e7223 */ /* 0x000fe2000000003e */
[----:B------:R-:W-:Y:S01]  /*7e20*/  LOP3.LUT R80, R141, 0xffff0000, RZ, 0xc0, !PT ;  /* 0xffff00008d507812 */ /* 0x000fe200078ec0ff */
[----:B------:R-:W-:Y:S01]  /*7e30*/  FMUL R63, R76, R63 ;  /* 0x0000003f4c3f7220 */ /* 0x000fe20000400000 */
[----:B------:R-:W-:Y:S01]  /*7e40*/  SHF.L.U32 R85, R142, 0x10, RZ ;  /* 0x000000108e557819 */ /* 0x000fe200000006ff */
[----:B------:R1:W-:Y:S01]  /*7e50*/  STS.128 [R172+0x400], R128 ;  /* 0x00040080ac007388 */ /* 0x0003e20000000c00 */
[----:B------:R-:W-:Y:S01]  /*7e60*/  FMUL R60, R76, R64 ;  /* 0x000000404c3c7220 */ /* 0x000fe20000400000 */
[----:B------:R-:W-:Y:S01]  /*7e70*/  LOP3.LUT R82, R142, 0xffff0000, RZ, 0xc0, !PT ;  /* 0xffff00008e527812 */ /* 0x000fe200078ec0ff */
[C---:B------:R-:W-:Y:S01]  /*7e80*/  FMUL R61, R76.reuse, R65 ;  /* 0x000000414c3d7220 */ /* 0x040fe20000400000 */
[----:B------:R-:W-:Y:S01]  /*7e90*/  SHF.L.U32 R87, R143, 0x10, RZ ;  /* 0x000000108f577819 */ /* 0x000fe200000006ff */
[C---:B------:R-:W-:Y:S01]  /*7ea0*/  FMUL R66, R76.reuse, R66 ;  /* 0x000000424c427220 */ /* 0x040fe20000400000 */
[----:B------:R-:W-:Y:S01]  /*7eb0*/  FFMA R63, R83, R80, R63 ;  /* 0x00000050533f7223 */ /* 0x000fe2000000003f */
[----:B------:R-:W-:Y:S01]  /*7ec0*/  FMUL R67, R76, R67 ;  /* 0x000000434c437220 */ /* 0x000fe20000400000 */
[----:B------:R-:W-:Y:S01]  /*7ed0*/  F2FP.BF16.F32.PACK_AB R136, R49, R48 ;  /* 0x000000303188723e */ /* 0x000fe200000010ff */
[----:B------:R-:W-:Y:S01]  /*7ee0*/  FFMA R60, R83, R85, R60 ;  /* 0x00000055533c7223 */ /* 0x000fe2000000003c */
[----:B------:R-:W-:Y:S01]  /*7ef0*/  F2FP.BF16.F32.PACK_AB R137, R55, R54 ;  /* 0x000000363789723e */ /* 0x000fe200000010ff */
[----:B------:R-:W-:Y:S01]  /*7f00*/  FFMA R61, R83, R82, R61 ;  /* 0x00000052533d7223 */ /* 0x000fe2000000003d */
[----:B------:R-:W-:Y:S01]  /*7f10*/  F2FP.BF16.F32.PACK_AB R138, R53, R52 ;  /* 0x00000034358a723e */ /* 0x000fe200000010ff */
[----:B------:R-:W-:Y:S01]  /*7f20*/  FFMA R66, R83, R87, R66 ;  /* 0x0000005753427223 */ /* 0x000fe20000000042 */
[----:B------:R-:W-:Y:S01]  /*7f30*/  F2FP.BF16.F32.PACK_AB R139, R59, R58 ;  /* 0x0000003a3b8b723e */ /* 0x000fe200000010ff */
[----:B------:R-:W-:Y:S01]  /*7f40*/  FFMA R67, R83, R84, R67 ;  /* 0x0000005453437223 */ /* 0x000fe20000000043 */
[----:B------:R-:W-:Y:S02]  /*7f50*/  F2FP.BF16.F32.PACK_AB R180, R57, R56 ;  /* 0x0000003839b4723e */ /* 0x000fe400000010ff */
[----:B------:R-:W-:Y:S01]  /*7f60*/  F2FP.BF16.F32.PACK_AB R181, R63, R62 ;  /* 0x0000003e3fb5723e */ /* 0x000fe200000010ff */
[----:B------:R1:W-:Y:S01]  /*7f70*/  STS.128 [R171+0x400], R136 ;  /* 0x00040088ab007388 */ /* 0x0003e20000000c00 */
[----:B------:R-:W-:Y:S02]  /*7f80*/  F2FP.BF16.F32.PACK_AB R182, R61, R60 ;  /* 0x0000003c3db6723e */ /* 0x000fe400000010ff */
[----:B------:R-:W-:Y:S05]  /*7f90*/  F2FP.BF16.F32.PACK_AB R183, R67, R66 ;  /* 0x0000004243b7723e */ /* 0x000fea00000010ff */
[----:B------:R1:W-:Y:S01]  /*7fa0*/  STS.128 [R170+0x400], R180 ;  /* 0x000400b4aa007388 */ /* 0x0003e20000000c00 */
[----:B------:R-:W-:Y:S01]  /*7fb0*/  @!PT LDS RZ, [RZ] ;  /* 0x00000000fffff984 */ /* 0x000fe20000000800 */
[----:B------:R-:W-:Y:S01]  /*7fc0*/  @!PT LDS RZ, [RZ] ;  /* 0x00000000fffff984 */ /* 0x000fe20000000800 */
[----:B------:R-:W-:Y:S01]  /*7fd0*/  @!PT LDS RZ, [RZ] ;  /* 0x00000000fffff984 */ /* 0x000fe20000000800 */
[----:B------:R-:W-:Y:S01]  /*7fe0*/  @!PT LDS RZ, [RZ] ;  /* 0x00000000fffff984 */ /* 0x000fe20000000800 */
[----:B------:R2:W-:Y:S07]  /*7ff0*/  MEMBAR.ALL.CTA ;  /* 0x0000000000007992 */ /* 0x0005ee0000008000 */
[----:B--2---:R-:W2:Y:S02]  /*8000*/  FENCE.VIEW.ASYNC.S ;  /* 0x00000000000073c6 */ /* 0x004ea40000000000 */
[----:B--2---:R-:W-:Y:S06]  /*8010*/  BAR.SYNC.DEFER_BLOCKING 0x1, 0x80 ;  /* 0x0042000000007b1d */ /* 0x004fec0000010000 */
[----:B------:R-:W-:Y:S05]  /*8020*/  @P0 BRA `(.L_x_105) ;  /* 0x0000000000300947 */ /* 0x000fea0003800000 */
[----:B------:R-:W-:Y:S01]  /*8030*/  UIADD3 UR4, UPT, UPT, UR36, 0x400, URZ ;  /* 0x0000040024047890 */ /* 0x000fe2000fffe0ff */
[----:B------:R-:W-:Y:S01]  /*8040*/  IMAD.IADD R0, R168, 0x1, R81 ;  /* 0x00000001a8007824 */ /* 0x000fe200078e0251 */
[----:B------:R-:W-:Y:S04]  /*8050*/  UMOV UR43, UR52 ;  /* 0x00000034002b7c82 */ /* 0x000fe80008000000 */
[----:B------:R-:W-:Y:S01]  /*8060*/  IMAD.U32 R159, RZ, RZ, UR4 ;  /* 0x00000004ff9f7e24 */ /* 0x000fe2000f8e00ff */
[----:B------:R-:W-:Y:S01]  /*8070*/  R2UR UR41, R0 ;  /* 0x00000000002972ca */ /* 0x000fe200000e0000 */
[----:B------:R-:W-:Y:S03]  /*8080*/  UIADD3 UR4, UP0, UPT, UR48, 0xa80, URZ ;  /* 0x00000a8030047890 */ /* 0x000fe6000ff1e0ff */
[----:B------:R-:W-:Y:S01]  /*8090*/  R2UR UR40, R159 ;  /* 0x000000009f2872ca */ /* 0x000fe200000e0000 */
[----:B------:R-:W-:Y:S11]  /*80a0*/  UIADD3.X UR5, UPT, UPT, URZ, UR49, URZ, UP0, !UPT ;  /* 0x00000031ff057290 */ /* 0x000ff600087fe4ff */
[----:B------:R-:W-:Y:S01]  /*80b0*/  @!UPT UIADD3 URZ, UPT, UPT, URZ, URZ, URZ ;  /* 0x000000fffffff290 */ /* 0x000fe2000fffe0ff */
[----:B------:R2:W-:Y:S01]  /*80c0*/  UTMASTG.3D [UR40], [UR4] ;  /* 0x00000028040073b5 */ /* 0x0005e20008010000 */
[----:B------:R0:W-:Y:S01]  /*80d0*/  UTMACMDFLUSH ;  /* 0x00000000000079b7 */ /* 0x0001e20000000000 */
[----:B--2---:R-:W-:Y:S04]  /*80e0*/  DEPBAR.LE SB0, 0x1 ;  /* 0x000080400000791a */ /* 0x004fe80000000000 */
.L_x_105:
[----:B------:R-:W-:Y:S05]  /*80f0*/  BSYNC.RECONVERGENT B0 ;  /* 0x0000000000007941 */ /* 0x000fea0003800200 */
.L_x_104:
[----:B------:R-:W-:Y:S01]  /*8100*/  BAR.SYNC.DEFER_BLOCKING 0x1, 0x80 ;  /* 0x0042000000007b1d */ /* 0x000fe20000010000 */
[----:B------:R-:W-:Y:S01]  /*8110*/  ISETP.NE.AND P2, PT, R174, RZ, PT ;  /* 0x000000ffae00720c */ /* 0x000fe20003f45270 */
[----:B------:R-:W-:Y:S01]  /*8120*/  UISETP.NE.AND UP0, UPT, UR39, URZ, UPT ;  /* 0x000000ff2700728c */ /* 0x000fe2000bf05270 */
[----:B------:R-:W-:Y:S11]  /*8130*/  LEA R3, R105, UR36, 0x3 ;  /* 0x0000002469037c11 */ /* 0x000ff6000f8e18ff */
[----:B------:R-:W-:Y:S01]  /*8140*/  @P2 SHF.L.U32 R6, R162, 0x1f, RZ ;  /* 0x0000001fa2062819 */ /* 0x000fe200000006ff */
[----:B------:R-:W-:Y:S06]  /*8150*/  BRA.U !UP0, `(.L_x_106) ;  /* 0x0000000108247547 */ /* 0x000fec000b800000 */
[----:B------:R-:W2:Y:S01]  /*8160*/  S2R R0, SR_CgaCtaId ;  /* 0x0000000000007919 */ /* 0x000ea20000008800 */
[----:B------:R-:W-:Y:S01]  /*8170*/  IMAD.U32 R4, RZ, RZ, UR37 ;  /* 0x00000025ff047e24 */ /* 0x000fe2000f8e00ff */
[----:B------:R-:W-:Y:S04]  /*8180*/  UIADD3 UR4, UPT, UPT, UR37, 0x1, URZ ;  /* 0x0000000125047890 */ /* 0x000fe8000fffe0ff */
[----:B------:R-:W-:Y:S01]  /*8190*/  @P2 LEA R4, R4, UR36, 0x3 ;  /* 0x0000002404042c11 */ /* 0x000fe2000f8e18ff */
[----:B------:R-:W-:Y:S04]  /*81a0*/  UISETP.NE.AND UP0, UPT, UR4, 0x4, UPT ;  /* 0x000000040400788c */ /* 0x000fe8000bf05270 */
[----:B------:R-:W-:Y:S01]  /*81b0*/  @P2 VIADD R5, R4, 0x30 ;  /* 0x0000003004052836 */ /* 0x000fe20000000000 */
[----:B------:R-:W-:Y:S04]  /*81c0*/  USEL UR37, UR4, URZ, UP0 ;  /* 0x000000ff04257287 */ /* 0x000fe80008000000 */
[----:B--2---:R-:W-:Y:S04]  /*81d0*/  @P2 PRMT R0, R0, 0x654, R5 ;  /* 0x0000065400002816 */ /* 0x004fe80000000005 */
[----:B------:R2:W-:Y:S04]  /*81e0*/  @P2 SYNCS.ARRIVE.TRANS64.RED.A1T0 RZ, [R0+URZ], RZ ;  /* 0x000000ff00ff29a7 */ /* 0x0005e800081004ff */
.L_x_106:
[----:B------:R-:W4:Y:S01]  /*81f0*/  @P2 SYNCS.PHASECHK.TRANS64.TRYWAIT P1, [R3+URZ+0x10], R6 ;  /* 0x00001006030025a7 */ /* 0x000f2200080211ff */
[----:B------:R-:W-:Y:S01]  /*8200*/  ISETP.NE.AND P0, PT, R79, RZ, PT ;  /* 0x000000ff4f00720c */ /* 0x000fe20003f05270 */
[----:B--2---:R-:W-:Y:S01]  /*8210*/  IMAD.MOV.U32 R0, RZ, RZ, 0x80 ;  /* 0x00000080ff007424 */ /* 0x004fe200078e00ff */
[----:B------:R-:W-:Y:S04]  /*8220*/  BSSY B1, `(.L_x_107) ;  /* 0x0000020000017945 */ /* 0x000fe80003800000 */
[----:B------:R-:W-:Y:S02]  /*8230*/  SEL R81, R0, 0x40, !P0 ;  /* 0x0000004000517807 */ /* 0x000fe40004000000 */
[----:B----4-:R-:W-:Y:S01]  /*8240*/  @P2 SEL R107, RZ, 0x1, !P1 ;  /* 0x00000001ff6b2807 */ /* 0x010fe20004800000 */
[----:B------:R-:W-:Y:S06]  /*8250*/  @!P2 BRA `(.L_x_108) ;  /* 0x000000000070a947 */ /* 0x000fec0003800000 */
[----:B------:R-:W-:Y:S01]  /*8260*/  ISETP.NE.AND P2, PT, R112, RZ, PT ;  /* 0x000000ff7000720c */ /* 0x000fe20003f45270 */
[----:B------:R-:W-:Y:S01]  /*8270*/  BSSY B0, `(.L_x_109) ;  /* 0x000000b000007945 */ /* 0x000fe20003800000 */
[----:B------:R-:W-:Y:S11]  /*8280*/  ISETP.NE.AND P0, PT, R107, RZ, PT ;  /* 0x000000ff6b00720c */ /* 0x000ff60003f05270 */
[----:B------:R-:W-:Y:S05]  /*8290*/  @P2 IMAD R6, R105, 0x4000, R178 ;  /* 0x0000400069062824 */ /* 0x000fea00078e02b2 */
[----:B------:R-:W-:Y:S04]  /*82a0*/  @P2 IADD3 R9, PT, PT, R6, UR36, RZ ;  /* 0x0000002406092c10 */ /* 0x000fe8000fffe0ff */
[----:B------:R-:W-:Y:S01]  /*82b0*/  @P2 IADD3 R7, PT, PT, R104, R9, RZ ;  /* 0x0000000968072210 */ /* 0x000fe20007ffe0ff */
[--C-:B------:R-:W-:Y:S02]  /*82c0*/  @P2 IMAD.IADD R5, R86, 0x1, R9.reuse ;  /* 0x0000000156052824 */ /* 0x100fe400078e0209 */
[----:B------:R-:W-:Y:S01]  /*82d0*/  @P2 IMAD.IADD R4, R106, 0x1, R9 ;  /* 0x000000016a042824 */ /* 0x000fe200078e0209 */
[----:B------:R-:W-:Y:S06]  /*82e0*/  @P0 BRA `(.L_x_110) ;  /* 0x00000000000c0947 */ /* 0x000fec0003800000 */
[----:B------:R-:W-:Y:S04]  /*82f0*/  SHF.L.U32 R0, R162, 0x1f, RZ ;  /* 0x0000001fa2007819 */ /* 0x000fe800000006ff */
[----:B------:R-:W2:Y:S02]  /*8300*/  SYNCS.PHASECHK.TRANS64.TRYWAIT P0, [R3+URZ+0x10], R0 ;  /* 0x00001000030075a7 */ /* 0x000ea400080011ff */
[----:B--2---:R-:W-:Y:S05]  /*8310*/  @!P0 BRA `(.L_x_111) ;  /* 0x0000004400dc8947 */ /* 0x004fea0003800000 */
.L_x_110:
[----:B------:R-:W-:Y:S05]  /*8320*/  BSYNC B0 ;  /* 0x0000000000007941 */ /* 0x000fea0003800000 */
.L_x_109:
[----:B------:R-:W-:Y:S01]  /*8330*/  ISETP.NE.AND P0, PT, R112, RZ, PT ;  /* 0x000000ff7000720c */ /* 0x000fe20003f05270 */
[----:B------:R-:W-:Y:S11]  /*8340*/  VIADD R105, R105, 0x1 ;  /* 0x0000000169697836 */ /* 0x000ff60000000000 */
[----:B------:R-:W-:Y:S01]  /*8350*/  @!UPT UIADD3 URZ, UPT, UPT, URZ, URZ, URZ ;  /* 0x000000fffffff290 */ /* 0x000fe2000fffe0ff */
[----:B------:R4:W1:Y:S01]  /*8360*/  @P0 LDS.128 R88, [R6+UR36+0x400] ;  /* 0x0004002406580984 */ /* 0x0008620008000c00 */
[--C-:B--2---:R-:W-:Y:S01]  /*8370*/  @P0 IMAD.IADD R3, R104, 0x1, R5.reuse ;  /* 0x0000000168030824 */ /* 0x104fe200078e0205 */
[C---:B------:R-:W-:Y:S01]  /*8380*/  @P0 IADD3 R0, PT, PT, R106.reuse, R7, RZ ;  /* 0x000000076a000210 */ /* 0x040fe20007ffe0ff */
[C---:B------:R-:W-:Y:S01]  /*8390*/  @P0 IMAD.IADD R8, R106.reuse, 0x1, R5 ;  /* 0x000000016a080824 */ /* 0x040fe200078e0205 */
[----:B------:R4:W2:Y:S02]  /*83a0*/  @P0 LDS.128 R92, [R4+0x400] ;  /* 0x00040000045c0984 */ /* 0x0008a40000000c00 */
[----:B------:R-:W-:Y:S02]  /*83b0*/  @P0 IADD3 R9, PT, PT, R106, R3, RZ ;  /* 0x000000036a090210 */ /* 0x000fe40007ffe0ff */
[----:B------:R4:W1:Y:S04]  /*83c0*/  @P0 LDS.128 R100, [R7+0x400] ;  /* 0x0004000007640984 */ /* 0x0008680000000c00 */
[----:B------:R4:W1:Y:S04]  /*83d0*/  @P0 LDS.128 R108, [R0+0x400] ;  /* 0x00040000006c0984 */ /* 0x0008680000000c00 */
[----:B------:R4:W1:Y:S04]  /*83e0*/  @P0 LDS.128 R116, [R5+0x400] ;  /* 0x0004000005740984 */ /* 0x0008680000000c00 */
[----:B------:R4:W1:Y:S04]  /*83f0*/  @P0 LDS.128 R124, [R8+0x400] ;  /* 0x00040000087c0984 */ /* 0x0008680000000c00 */
[----:B------:R4:W1:Y:S04]  /*8400*/  @P0 LDS.128 R132, [R3+0x400] ;  /* 0x0004000003840984 */ /* 0x0008680000000c00 */
[----:B------:R4:W1:Y:S02]  /*8410*/  @P0 LDS.128 R140, [R9+0x400] ;  /* 0x00040000098c0984 */ /* 0x0008640000000c00 */
.L_x_108:
[----:B------:R-:W-:Y:S05]  /*8420*/  BSYNC B1 ;  /* 0x0000000000017941 */ /* 0x000fea0003800000 */
.L_x_107:
[----:B------:R-:W-:Y:S05]  /*8430*/  IMAD.IADD R50, R78, 0x1, R81 ;  /* 0x000000014e327824 */ /* 0x000fea00078e0251 */
[----:B----4-:R-:W-:Y:S04]  /*8440*/  SHF.R.U32.HI R3, RZ, 0x15, R50 ;  /* 0x00000015ff037819 */ /* 0x010fe80000011632 */
[----:B------:R-:W-:Y:S11]  /*8450*/  LOP3.LUT P0, RZ, R3, 0x3, R158, 0x48, !PT ;  /* 0x0000000303ff7812 */ /* 0x000ff6000780489e */
[----:B------:R-:W-:Y:S02]  /*8460*/  @!UPT UIADD3 URZ, UPT, UPT, URZ, URZ, URZ ;  /* 0x000000fffffff290 */ /* 0x000fe4000fffe0ff */
        /* <DEDUP_REMOVED lines=17> */
.L_x_112:
[----:B-1----:R-:W-:Y:S01]  /*8580*/  SHF.L.U32 R80, R88, 0x10, RZ ;  /* 0x0000001058507819 */ /* 0x002fe200000006ff */
[----:B------:R-:W-:Y:S05]  /*8590*/  WARPSYNC.ALL ;  /* 0x0000000000007948 */ /* 0x000fea0003800000 */
[----:B------:R-:W-:Y:S01]  /*85a0*/  R2UR UR4, R50 ;  /* 0x00000000320472ca */ /* 0x000fe200000e0000 */
[----:B------:R-:W1:Y:S01]  /*85b0*/  S2R R179, SR_CgaCtaId ;  /* 0x0000000000b37919 */ /* 0x000e620000008800 */
[----:B------:R-:W-:Y:S01]  /*85c0*/  LOP3.LUT R82, R88, 0xffff0000, RZ, 0xc0, !PT ;  /* 0xffff000058527812 */ /* 0x000fe200078ec0ff */
[----:B------:R-:W-:Y:S01]  /*85d0*/  BSSY.RECONVERGENT B0, `(.L_x_113) ;  /* 0x0000103000007945 */ /* 0x000fe20003800200 */
[----:B------:R-:W-:Y:S02]  /*85e0*/  SHF.L.U32 R85, R89, 0x10, RZ ;  /* 0x0000001059557819 */ /* 0x000fe400000006ff */
[----:B------:R-:W-:Y:S02]  /*85f0*/  LOP3.LUT R84, R91, 0xffff0000, RZ, 0xc0, !PT ;  /* 0xffff00005b547812 */ /* 0x000fe400078ec0ff */
[----:B------:R-:W-:Y:S02]  /*8600*/  ISETP.NE.AND P6, PT, R174, RZ, PT ;  /* 0x000000ffae00720c */ /* 0x000fe40003fc5270 */
[----:B------:R-:W-:Y:S03]  /*8610*/  ISETP.NE.AND P0, PT, R165, RZ, PT ;  /* 0x000000ffa500720c */ /* 0x000fe60003f05270 */
[----:B------:R-:W4:Y:S02]  /*8620*/  LDTM.x64 R4, tmem[UR4] ;  /* 0x00000004000479ee */ /* 0x000f240008340000 */
[C---:B----4-:R-:W-:Y:S01]  /*8630*/  FMUL R0, R76.reuse, R4 ;  /* 0x000000044c007220 */ /* 0x050fe20000400000 */
[C---:B------:R-:W-:Y:S01]  /*8640*/  FMUL R3, R76.reuse, R5 ;  /* 0x000000054c037220 */ /* 0x040fe20000400000 */
[C---:B------:R-:W-:Y:S01]  /*8650*/  FMUL R6, R76.reuse, R6 ;  /* 0x000000064c067220 */ /* 0x040fe20000400000 */
[----:B------:R-:W-:Y:S01]  /*8660*/  FMUL R7, R76, R7 ;  /* 0x000000074c077220 */ /* 0x000fe20000400000 */
[----:B------:R-:W-:Y:S01]  /*8670*/  FFMA R0, R83, R80, R0 ;  /* 0x0000005053007223 */ /* 0x000fe20000000000 */
[----:B------:R-:W-:Y:S01]  /*8680*/  LOP3.LUT R80, R89, 0xffff0000, RZ, 0xc0, !PT ;  /* 0xffff000059507812 */ /* 0x000fe200078ec0ff */
[----:B------:R-:W-:Y:S01]  /*8690*/  FFMA R3, R83, R82, R3 ;  /* 0x0000005253037223 */ /* 0x000fe20000000003 */
[----:B------:R-:W-:Y:S01]  /*86a0*/  SHF.L.U32 R82, R91, 0x10, RZ ;  /* 0x000000105b527819 */ /* 0x000fe200000006ff */
[C---:B------:R-:W-:Y:S01]  /*86b0*/  FFMA R6, R83.reuse, R85, R6 ;  /* 0x0000005553067223 */ /* 0x040fe20000000006 */
[----:B------:R-:W-:Y:S01]  /*86c0*/  SHF.L.U32 R85, R90, 0x10, RZ ;  /* 0x000000105a557819 */ /* 0x000fe200000006ff */
[----:B------:R-:W-:Y:S01]  /*86d0*/  FFMA R7, R83, R80, R7 ;  /* 0x0000005053077223 */ /* 0x000fe20000000007 */
[----:B------:R-:W-:Y:S01]  /*86e0*/  F2FP.BF16.F32.PACK_AB R96, R3, R0 ;  /* 0x000000000360723e */ /* 0x000fe200000010ff */
[----:B------:R-:W-:Y:S01]  /*86f0*/  FMUL R4, R76, R8 ;  /* 0x000000084c047220 */ /* 0x000fe20000400000 */
[----:B------:R-:W-:Y:S01]  /*8700*/  LOP3.LUT R80, R90, 0xffff0000, RZ, 0xc0, !PT ;  /* 0xffff00005a507812 */ /* 0x000fe200078ec0ff */
[C---:B------:R-:W-:Y:S01]  /*8710*/  FMUL R0, R76.reuse, R9 ;  /* 0x000000094c007220 */ /* 0x040fe20000400000 */
[----:B------:R-:W-:Y:S01]  /*8720*/  F2FP.BF16.F32.PACK_AB R97, R7, R6 ;  /* 0x000000060761723e */ /* 0x000fe200000010ff */
[----:B------:R-:W-:Y:S01]  /*8730*/  FMUL R3, R76, R10 ;  /* 0x0000000a4c037220 */ /* 0x000fe20000400000 */
[C---:B------:R-:W-:Y:S01]  /*8740*/  FFMA R4, R83.reuse, R85, R4 ;  /* 0x0000005553047223 */ /* 0x040fe20000000004 */
[----:B--2---:R-:W-:Y:S01]  /*8750*/  SHF.L.U32 R85, R94, 0x10, RZ ;  /* 0x000000105e557819 */ /* 0x004fe200000006ff */
[----:B------:R-:W-:Y:S01]  /*8760*/  FMUL R5, R76, R11 ;  /* 0x0000000b4c057220 */ /* 0x000fe20000400000 */
[C---:B------:R-:W-:Y:S01]  /*8770*/  FFMA R0, R83.reuse, R80, R0 ;  /* 0x0000005053007223 */ /* 0x040fe20000000000 */
[C---:B------:R-:W-:Y:S01]  /*8780*/  SHF.L.U32 R80, R92.reuse, 0x10, RZ ;  /* 0x000000105c507819 */ /* 0x040fe200000006ff */
[C---:B------:R-:W-:Y:S01]  /*8790*/  FFMA R3, R83.reuse, R82, R3 ;  /* 0x0000005253037223 */ /* 0x040fe20000000003 */
[----:B------:R-:W-:Y:S01]  /*87a0*/  LOP3.LUT R82, R92, 0xffff0000, RZ, 0xc0, !PT ;  /* 0xffff00005c527812 */ /* 0x000fe200078ec0ff */
[----:B------:R-:W-:Y:S01]  /*87b0*/  FMUL R6, R76, R12 ;  /* 0x0000000c4c067220 */ /* 0x000fe20000400000 */
[----:B------:R-:W-:Y:S01]  /*87c0*/  F2FP.BF16.F32.PACK_AB R98, R0, R4 ;  /* 0x000000040062723e */ /* 0x000fe200000010ff */
[C---:B------:R-:W-:Y:S01]  /*87d0*/  FFMA R5, R83.reuse, R84, R5 ;  /* 0x0000005453057223 */ /* 0x040fe20000000005 */
[C---:B------:R-:W-:Y:S01]  /*87e0*/  FMUL R7, R76.reuse, R13 ;  /* 0x0000000d4c077220 */ /* 0x040fe20000400000 */
[----:B------:R-:W-:Y:S01]  /*87f0*/  FFMA R6, R83, R80, R6 ;  /* 0x0000005053067223 */ /* 0x000fe20000000006 */
[----:B------:R-:W-:Y:S01]  /*8800*/  SHF.L.U32 R80, R93, 0x10, RZ ;  /* 0x000000105d507819 */ /* 0x000fe200000006ff */
[C---:B------:R-:W-:Y:S01]  /*8810*/  FMUL R0, R76.reuse, R14 ;  /* 0x0000000e4c007220 */ /* 0x040fe20000400000 */
[----:B------:R-:W-:Y:S01]  /*8820*/  F2FP.BF16.F32.PACK_AB R99, R5, R3 ;  /* 0x000000030563723e */ /* 0x000fe200000010ff */
[----:B------:R-:W-:Y:S01]  /*8830*/  FFMA R7, R83, R82, R7 ;  /* 0x0000005253077223 */ /* 0x000fe20000000007 */
[----:B------:R-:W-:Y:S01]  /*8840*/  LOP3.LUT R82, R93, 0xffff0000, RZ, 0xc0, !PT ;  /* 0xffff00005d527812 */ /* 0x000fe200078ec0ff */
[C---:B------:R-:W-:Y:S01]  /*8850*/  FMUL R3, R76.reuse, R15 ;  /* 0x0000000f4c037220 */ /* 0x040fe20000400000 */
[----:B------:R-:W-:Y:S01]  /*8860*/  FMUL R4, R76, R16 ;  /* 0x000000104c047220 */ /* 0x000fe20000400000 */
[C---:B------:R-:W-:Y:S01]  /*8870*/  FFMA R0, R83.reuse, R80, R0 ;  /* 0x0000005053007223 */ /* 0x040fe20000000000 */
[----:B------:R-:W-:Y:S01]  /*8880*/  LOP3.LUT R80, R94, 0xffff0000, RZ, 0xc0, !PT ;  /* 0xffff00005e507812 */ /* 0x000fe200078ec0ff */
[----:B------:R-:W-:Y:S01]  /*8890*/  FFMA R3, R83, R82, R3 ;  /* 0x0000005253037223 */ /* 0x000fe20000000003 */
[----:B------:R-:W-:Y:S01]  /*88a0*/  F2FP.BF16.F32.PACK_AB R120, R7, R6 ;  /* 0x000000060778723e */ /* 0x000fe200000010ff */
[----:B------:R-:W-:Y:S01]  /*88b0*/  FFMA R4, R83, R85, R4 ;  /* 0x0000005553047223 */ /* 0x000fe20000000004 */
[C---:B------:R-:W-:Y:S01]  /*88c0*/  SHF.L.U32 R85, R95.reuse, 0x10, RZ ;  /* 0x000000105f557819 */ /* 0x040fe200000006ff */
[C---:B------:R-:W-:Y:S01]  /*88d0*/  FMUL R5, R76.reuse, R17 ;  /* 0x000000114c057220 */ /* 0x040fe20000400000 */
[----:B------:R-:W-:Y:S01]  /*88e0*/  LOP3.LUT R82, R95, 0xffff0000, RZ, 0xc0, !PT ;  /* 0xffff00005f527812 */ /* 0x000fe200078ec0ff */
[C---:B------:R-:W-:Y:S01]  /*88f0*/  FMUL R6, R76.reuse, R18 ;  /* 0x000000124c067220 */ /* 0x040fe20000400000 */
[----:B------:R-:W-:Y:S01]  /*8900*/  F2FP.BF16.F32.PACK_AB R121, R3, R0 ;  /* 0x000000000379723e */ /* 0x000fe200000010ff */
[----:B------:R-:W-:Y:S01]  /*8910*/  FMUL R7, R76, R19 ;  /* 0x000000134c077220 */ /* 0x000fe20000400000 */
        /* <DEDUP_REMOVED lines=11> */
[----:B------:R-:W-:Y:S01]  /*89d0*/  SHF.L.U32 R80, R101, 0x10, RZ ;  /* 0x0000001065507819 */ /* 0x000fe200000006ff */
[----:B------:R-:W-:Y:S01]  /*89e0*/  FFMA R3, R83, R82, R3 ;  /* 0x0000005253037223 */ /* 0x000fe20000000003 */
[----:B------:R-:W-:Y:S01]  /*89f0*/  LOP3.LUT R82, R103, 0xffff0000, RZ, 0xc0, !PT ;  /* 0xffff000067527812 */ /* 0x000fe200078ec0ff */
[C---:B------:R-:W-:Y:S01]  /*8a00*/  FMUL R4, R76.reuse, R22 ;  /* 0x000000164c047220 */ /* 0x040fe20000400000 */
[----:B------:R2:W-:Y:S01]  /*8a10*/  STS.128 [R178+UR36+0x4400], R96 ;  /* 0x00440060b2007988 */ /* 0x0005e20008000c24 */
[C---:B------:R-:W-:Y:S01]  /*8a20*/  FMUL R5, R76.reuse, R23 ;  /* 0x000000174c057220 */ /* 0x040fe20000400000 */
[----:B------:R-:W-:Y:S01]  /*8a30*/  F2FP.BF16.F32.PACK_AB R128, R3, R0 ;  /* 0x000000000380723e */ /* 0x000fe200000010ff */
[----:B------:R-:W-:Y:S01]  /*8a40*/  FFMA R4, R83, R80, R4 ;  /* 0x0000005053047223 */ /* 0x000fe20000000004 */
[----:B------:R-:W-:Y:S01]  /*8a50*/  LOP3.LUT R0, R101, 0xffff0000, RZ, 0xc0, !PT ;  /* 0xffff000065007812 */ /* 0x000fe200078ec0ff */
[----:B------:R-:W-:Y:S01]  /*8a60*/  FMUL R6, R76, R24 ;  /* 0x000000184c067220 */ /* 0x000fe20000400000 */
[----:B------:R-:W-:Y:S01]  /*8a70*/  SHF.L.U32 R3, R102, 0x10, RZ ;  /* 0x0000001066037819 */ /* 0x000fe200000006ff */
[----:B------:R-:W-:Y:S01]  /*8a80*/  FMUL R7, R76, R25 ;  /* 0x000000194c077220 */ /* 0x000fe20000400000 */
[----:B------:R-:W-:Y:S01]  /*8a90*/  LOP3.LUT R80, R102, 0xffff0000, RZ, 0xc0, !PT ;  /* 0xffff000066507812 */ /* 0x000fe200078ec0ff */
[C---:B------:R-:W-:Y:S01]  /*8aa0*/  FFMA R5, R83.reuse, R0, R5 ;  /* 0x0000000053057223 */ /* 0x040fe20000000005 */
[----:B------:R-:W-:Y:S01]  /*8ab0*/  SHF.L.U32 R0, R108, 0x10, RZ ;  /* 0x000000106c007819 */ /* 0x000fe200000006ff */
[C---:B------:R-:W-:Y:S01]  /*8ac0*/  FMUL R8, R76.reuse, R26 ;  /* 0x0000001a4c087220 */ /* 0x040fe20000400000 */
        /* <DEDUP_REMOVED lines=18> */
[----:B------:R4:W-:Y:S01]  /*8bf0*/  STS.128 [R177+0x4400], R120 ;  /* 0x00440078b1007388 */ /* 0x0009e20000000c00 */
[----:B------:R-:W-:Y:S01]  /*8c00*/  FFMA R11, R83, R80, R11 ;  /* 0x00000050530b7223 */ /* 0x000fe2000000000b */
[----:B------:R-:W-:Y:S01]  /*8c10*/  LOP3.LUT R80, R111, 0xffff0000, RZ, 0xc0, !PT ;  /* 0xffff00006f507812 */ /* 0x000fe200078ec0ff */
[C---:B------:R-:W-:Y:S01]  /*8c20*/  FFMA R12, R83.reuse, R3, R12 ;  /* 0x00000003530c7223 */ /* 0x040fe2000000000c */
[C---:B------:R-:W-:Y:S01]  /*8c30*/  SHF.L.U32 R3, R110.reuse, 0x10, RZ ;  /* 0x000000106e037819 */ /* 0x040fe200000006ff */
[----:B------:R-:W-:Y:S01]  /*8c40*/  FFMA R13, R83, R0, R13 ;  /* 0x00000000530d7223 */ /* 0x000fe2000000000d */
[----:B------:R-:W-:Y:S01]  /*8c50*/  LOP3.LUT R0, R110, 0xffff0000, RZ, 0xc0, !PT ;  /* 0xffff00006e007812 */ /* 0x000fe200078ec0ff */
[C---:B------:R-:W-:Y:S01]  /*8c60*/  FMUL R14, R76.reuse, R32 ;  /* 0x000000204c0e7220 */ /* 0x040fe20000400000 */
[----:B--2---:R-:W-:Y:S01]  /*8c70*/  F2FP.BF16.F32.PACK_AB R96, R11, R10 ;  /* 0x0000000a0b60723e */ /* 0x004fe200000010ff */
[C---:B------:R-:W-:Y:S01]  /*8c80*/  FMUL R15, R76.reuse, R33 ;  /* 0x000000214c0f7220 */ /* 0x040fe20000400000 */
[----:B------:R-:W-:Y:S01]  /*8c90*/  F2FP.BF16.F32.PACK_AB R97, R13, R12 ;  /* 0x0000000c0d61723e */ /* 0x000fe200000010ff */
        /* <DEDUP_REMOVED lines=14> */
[----:B------:R-:W-:Y:S01]  /*8d80*/  FMUL R20, R76, R38 ;  /* 0x000000264c147220 */ /* 0x000fe20000400000 */
[----:B------:R-:W-:Y:S01]  /*8d90*/  FFMA R18, R83, R0, R18 ;  /* 0x0000000053127223 */ /* 0x000fe20000000012 */
[----:B------:R-:W-:Y:S01]  /*8da0*/  LOP3.LUT R0, R117, 0xffff0000, RZ, 0xc0, !PT ;  /* 0xffff000075007812 */ /* 0x000fe200078ec0ff */
[C---:B------:R-:W-:Y:S01]  /*8db0*/  FFMA R19, R83.reuse, R80, R19 ;  /* 0x0000005053137223 */ /* 0x040fe20000000013 */
[C---:B------:R-:W-:Y:S01]  /*8dc0*/  LOP3.LUT R80, R118.reuse, 0xffff0000, RZ, 0xc0, !PT ;  /* 0xffff000076507812 */ /* 0x040fe200078ec0ff */
[----:B------:R-:W-:Y:S01]  /*8dd0*/  FFMA R20, R83, R3, R20 ;  /* 0x0000000353147223 */ /* 0x000fe20000000014 */
[----:B------:R-:W-:Y:S01]  /*8de0*/  SHF.L.U32 R3, R118, 0x10, RZ ;  /* 0x0000001076037819 */ /* 0x000fe200000006ff */
[C---:B------:R-:W-:Y:S01]  /*8df0*/  FMUL R21, R76.reuse, R39 ;  /* 0x000000274c157220 */ /* 0x040fe20000400000 */
[----:B----4-:R-:W-:Y:S01]  /*8e00*/  F2FP.BF16.F32.PACK_AB R120, R19, R18 ;  /* 0x000000121378723e */ /* 0x010fe200000010ff */
[C---:B------:R-:W-:Y:S01]  /*8e10*/  FMUL R22, R76.reuse, R40 ;  /* 0x000000284c167220 */ /* 0x040fe20000400000 */
[----:B------:R-:W-:Y:S01]  /*8e20*/  STS.128 [R176+0x4400], R128 ;  /* 0x00440080b0007388 */ /* 0x000fe20000000c00 */
[C---:B------:R-:W-:Y:S01]  /*8e30*/  FMUL R23, R76.reuse, R41 ;  /* 0x000000294c177220 */ /* 0x040fe20000400000 */
[----:B------:R-:W-:Y:S01]  /*8e40*/  FMUL R24, R76, R42 ;  /* 0x0000002a4c187220 */ /* 0x000fe20000400000 */
[C---:B------:R-:W-:Y:S01]  /*8e50*/  FFMA R21, R83.reuse, R0, R21 ;  /* 0x0000000053157223 */ /* 0x040fe20000000015 */
[----:B------:R-:W-:Y:S01]  /*8e60*/  SHF.L.U32 R0, R124, 0x10, RZ ;  /* 0x000000107c007819 */ /* 0x000fe200000006ff */
[----:B------:R-:W-:Y:S01]  /*8e70*/  FMUL R25, R76, R43 ;  /* 0x0000002b4c197220 */ /* 0x000fe20000400000 */
[----:B------:R-:W-:Y:S01]  /*8e80*/  FFMA R22, R83, R3, R22 ;  /* 0x0000000353167223 */ /* 0x000fe20000000016 */
[----:B------:R-:W-:Y:S01]  /*8e90*/  SHF.L.U32 R3, R125, 0x10, RZ ;  /* 0x000000107d037819 */ /* 0x000fe200000006ff */
[----:B------:R-:W-:Y:S01]  /*8ea0*/  FFMA R23, R83, R80, R23 ;  /* 0x0000005053177223 */ /* 0x000fe20000000017 */
[----:B------:R-:W-:Y:S01]  /*8eb0*/  LOP3.LUT R80, R124, 0xffff0000, RZ, 0xc0, !PT ;  /* 0xffff00007c507812 */ /* 0x000fe200078ec0ff */
[C---:B------:R-:W-:Y:S01]  /*8ec0*/  FMUL R26, R76.reuse, R44 ;  /* 0x0000002c4c1a7220 */ /* 0x040fe20000400000 */
[----:B------:R-:W-:Y:S01]  /*8ed0*/  F2FP.BF16.F32.PACK_AB R121, R21, R20 ;  /* 0x000000141579723e */ /* 0x000fe200000010ff */
[----:B------:R-:W-:Y:S01]  /*8ee0*/  FFMA R24, R83, R85, R24 ;  /* 0x0000005553187223 */ /* 0x000fe20000000018 */
[----:B------:R-:W-:Y:S01]  /*8ef0*/  F2FP.BF16.F32.PACK_AB R122, R23, R22 ;  /* 0x00000016177a723e */ /* 0x000fe200000010ff */
[----:B------:R-:W-:Y:S01]  /*8f00*/  FFMA R25, R83, R82, R25 ;  /* 0x0000005253197223 */ /* 0x000fe20000000019 */
[----:B------:R-:W-:Y:S01]  /*8f10*/  SHF.L.U32 R85, R127, 0x10, RZ ;  /* 0x000000107f557819 */ /* 0x000fe200000006ff */
[C---:B------:R-:W-:Y:S01]  /*8f20*/  FMUL R27, R76.reuse, R45 ;  /* 0x0000002d4c1b7220 */ /* 0x040fe20000400000 */
[----:B------:R-:W-:Y:S01]  /*8f30*/  LOP3.LUT R82, R143, 0xffff0000, RZ, 0xc0, !PT ;  /* 0xffff00008f527812 */ /* 0x000fe200078ec0ff */
[----:B------:R-:W-:Y:S01]  /*8f40*/  FMUL R28, R76, R46 ;  /* 0x0000002e4c1c7220 */ /* 0x000fe20000400000 */
[----:B------:R-:W-:Y:S01]  /*8f50*/  F2FP.BF16.F32.PACK_AB R123, R25, R24 ;  /* 0x00000018197b723e */ /* 0x000fe200000010ff */
[----:B------:R2:W-:Y:S01]  /*8f60*/  STS.128 [R175+0x4400], R96 ;  /* 0x00440060af007388 */ /* 0x0005e20000000c00 */
        /* <DEDUP_REMOVED lines=12> */
[----:B------:R4:W-:Y:S01]  /*9030*/  STS.128 [R173+0x4400], R120 ;  /* 0x00440078ad007388 */ /* 0x0009e20000000c00 */
[----:B------:R-:W-:Y:S01]  /*9040*/  FMUL R33, R76, R51 ;  /* 0x000000334c217220 */ /* 0x000fe20000400000 */
[C---:B------:R-:W-:Y:S01]  /*9050*/  FFMA R30, R83.reuse, R3, R30 ;  /* 0x00000003531e7223 */ /* 0x040fe2000000001e */
[C---:B------:R-:W-:Y:S01]  /*9060*/  SHF.L.U32 R3, R132.reuse, 0x10, RZ ;  /* 0x0000001084037819 */ /* 0x040fe200000006ff */
[C---:B------:R-:W-:Y:S01]  /*9070*/  FFMA R31, R83.reuse, R80, R31 ;  /* 0x00000050531f7223 */ /* 0x040fe2000000001f */
[----:B------:R-:W-:Y:S01]  /*9080*/  LOP3.LUT R80, R132, 0xffff0000, RZ, 0xc0, !PT ;  /* 0xffff000084507812 */ /* 0x000fe200078ec0ff */
[----:B------:R-:W-:Y:S01]  /*9090*/  FFMA R32, R83, R85, R32 ;  /* 0x0000005553207223 */ /* 0x000fe20000000020 */
        /* <DEDUP_REMOVED lines=9> */
[----:B------:R-:W-:Y:S01]  /*9130*/  FFMA R35, R83, R80, R35 ;  /* 0x0000005053237223 */ /* 0x000fe20000000023 */
[----:B------:R-:W-:Y:S01]  /*9140*/  LOP3.LUT R80, R135, 0xffff0000, RZ, 0xc0, !PT ;  /* 0xffff000087507812 */ /* 0x000fe200078ec0ff */
[----:B------:R-:W-:Y:S01]  /*9150*/  FFMA R36, R83, R85, R36 ;  /* 0x0000005553247223 */ /* 0x000fe20000000024 */
[----:B------:R-:W-:Y:S01]  /*9160*/  SHF.L.U32 R85, R135, 0x10, RZ ;  /* 0x0000001087557819 */ /* 0x000fe200000006ff */
[----:B------:R-:W-:Y:S01]  /*9170*/  FFMA R37, R83, R0, R37 ;  /* 0x0000000053257223 */ /* 0x000fe20000000025 */
[----:B------:R-:W-:Y:S01]  /*9180*/  LOP3.LUT R0, R134, 0xffff0000, RZ, 0xc0, !PT ;  /* 0xffff000086007812 */ /* 0x000fe200078ec0ff */
[C---:B------:R-:W-:Y:S01]  /*9190*/  FMUL R38, R76.reuse, R56 ;  /* 0x000000384c267220 */ /* 0x040fe20000400000 */
[----:B--2---:R-:W-:Y:S01]  /*91a0*/  F2FP.BF16.F32.PACK_AB R96, R27, R26 ;  /* 0x0000001a1b60723e */ /* 0x004fe200000010ff */
[C---:B------:R-:W-:Y:S01]  /*91b0*/  FMUL R39, R76.reuse, R57 ;  /* 0x000000394c277220 */ /* 0x040fe20000400000 */
[----:B------:R-:W-:Y:S01]  /*91c0*/  F2FP.BF16.F32.PACK_AB R97, R29, R28 ;  /* 0x0000001c1d61723e */ /* 0x000fe200000010ff */
[C---:B------:R-:W-:Y:S01]  /*91d0*/  FMUL R40, R76.reuse, R58 ;  /* 0x0000003a4c287220 */ /* 0x040fe20000400000 */
[----:B------:R-:W-:Y:S01]  /*91e0*/  F2FP.BF16.F32.PACK_AB R98, R31, R30 ;  /* 0x0000001e1f62723e */ /* 0x000fe200000010ff */
[----:B------:R-:W-:Y:S01]  /*91f0*/  FMUL R41, R76, R59 ;  /* 0x0000003b4c297220 */ /* 0x000fe20000400000 */
[----:B------:R-:W-:Y:S01]  /*9200*/  F2FP.BF16.F32.PACK_AB R99, R33, R32 ;  /* 0x000000202163723e */ /* 0x000fe200000010ff */
[----:B------:R-:W-:Y:S01]  /*9210*/  FFMA R38, R83, R3, R38 ;  /* 0x0000000353267223 */ /* 0x000fe20000000026 */
[----:B------:R-:W-:Y:S01]  /*9220*/  SHF.L.U32 R3, R141, 0x10, RZ ;  /* 0x000000108d037819 */ /* 0x000fe200000006ff */
[C---:B------:R-:W-:Y:S01]  /*9230*/  FFMA R39, R83.reuse, R0, R39 ;  /* 0x0000000053277223 */ /* 0x040fe20000000027 */
[C---:B------:R-:W-:Y:S01]  /*9240*/  SHF.L.U32 R0, R140.reuse, 0x10, RZ ;  /* 0x000000108c007819 */ /* 0x040fe200000006ff */
[----:B------:R-:W-:Y:S01]  /*9250*/  FFMA R40, R83, R85, R40 ;  /* 0x0000005553287223 */ /* 0x000fe20000000028 */
[----:B------:R-:W-:Y:S01]  /*9260*/  SHF.L.U32 R85, R143, 0x10, RZ ;  /* 0x000000108f557819 */ /* 0x000fe200000006ff */
[----:B------:R2:W-:Y:S01]  /*9270*/  STS.128 [R172+0x4400], R96 ;  /* 0x00440060ac007388 */ /* 0x0005e20000000c00 */
[----:B----4-:R-:W-:Y:S01]  /*9280*/  F2FP.BF16.F32.PACK_AB R120, R35, R34 ;  /* 0x000000222378723e */ /* 0x010fe200000010ff */
[----:B------:R-:W-:Y:S01]  /*9290*/  FFMA R41, R83, R80, R41 ;  /* 0x0000005053297223 */ /* 0x000fe20000000029 */
[----:B------:R-:W-:Y:S01]  /*92a0*/  LOP3.LUT R80, R140, 0xffff0000, RZ, 0xc0, !PT ;  /* 0xffff00008c507812 */ /* 0x000fe200078ec0ff */
[C---:B------:R-:W-:Y:S01]  /*92b0*/  FMUL R42, R76.reuse, R60 ;  /* 0x0000003c4c2a7220 */ /* 0x040fe20000400000 */
[----:B------:R-:W-:Y:S01]  /*92c0*/  F2FP.BF16.F32.PACK_AB R121, R37, R36 ;  /* 0x000000242579723e */ /* 0x000fe200000010ff */
[C---:B------:R-:W-:Y:S01]  /*92d0*/  FMUL R43, R76.reuse, R61 ;  /* 0x0000003d4c2b7220 */ /* 0x040fe20000400000 */
[----:B------:R-:W-:Y:S01]  /*92e0*/  F2FP.BF16.F32.PACK_AB R122, R39, R38 ;  /* 0x00000026277a723e */ /* 0x000fe200000010ff */
[C---:B------:R-:W-:Y:S01]  /*92f0*/  FMUL R44, R76.reuse, R62 ;  /* 0x0000003e4c2c7220 */ /* 0x040fe20000400000 */
[C---:B------:R-:W-:Y:S01]  /*9300*/  FFMA R42, R83.reuse, R0, R42 ;  /* 0x00000000532a7223 */ /* 0x040fe2000000002a */
[----:B------:R-:W-:Y:S01]  /*9310*/  FFMA R43, R83, R80, R43 ;  /* 0x00000050532b7223 */ /* 0x000fe2000000002b */
[----:B------:R-:W-:Y:S01]  /*9320*/  LOP3.LUT R0, R141, 0xffff0000, RZ, 0xc0, !PT ;  /* 0xffff00008d007812 */ /* 0x000fe200078ec0ff */
[C---:B------:R-:W-:Y:S01]  /*9330*/  FFMA R44, R83.reuse, R3, R44 ;  /* 0x00000003532c7223 */ /* 0x040fe2000000002c */
[----:B------:R-:W-:Y:S01]  /*9340*/  FMUL R45, R76, R63 ;  /* 0x0000003f4c2d7220 */ /* 0x000fe20000400000 */
[----:B------:R-:W-:Y:S01]  /*9350*/  SHF.L.U32 R3, R142, 0x10, RZ ;  /* 0x000000108e037819 */ /* 0x000fe200000006ff */
[----:B------:R-:W-:Y:S01]  /*9360*/  FMUL R46, R76, R64 ;  /* 0x000000404c2e7220 */ /* 0x000fe20000400000 */
[----:B------:R-:W-:Y:S01]  /*9370*/  LOP3.LUT R80, R142, 0xffff0000, RZ, 0xc0, !PT ;  /* 0xffff00008e507812 */ /* 0x000fe200078ec0ff */
[C---:B------:R-:W-:Y:S01]  /*9380*/  FMUL R47, R76.reuse, R65 ;  /* 0x000000414c2f7220 */ /* 0x040fe20000400000 */
[C---:B------:R-:W-:Y:S01]  /*9390*/  FMUL R48, R76.reuse, R66 ;  /* 0x000000424c307220 */ /* 0x040fe20000400000 */
[----:B------:R-:W-:Y:S01]  /*93a0*/  FFMA R45, R83, R0, R45 ;  /* 0x00000000532d7223 */ /* 0x000fe2000000002d */
[----:B------:R-:W-:Y:S01]  /*93b0*/  FMUL R49, R76, R67 ;  /* 0x000000434c317220 */ /* 0x000fe20000400000 */
[----:B------:R-:W-:Y:S01]  /*93c0*/  F2FP.BF16.F32.PACK_AB R123, R41, R40 ;  /* 0x00000028297b723e */ /* 0x000fe200000010ff */
[C---:B------:R-:W-:Y:S01]  /*93d0*/  FFMA R46, R83.reuse, R3, R46 ;  /* 0x00000003532e7223 */ /* 0x040fe2000000002e */
[C---:B------:R-:W-:Y:S01]  /*93e0*/  FFMA R47, R83.reuse, R80, R47 ;  /* 0x00000050532f7223 */ /* 0x040fe2000000002f */
[C---:B------:R-:W-:Y:S01]  /*93f0*/  FFMA R48, R83.reuse, R85, R48 ;  /* 0x0000005553307223 */ /* 0x040fe20000000030 */
[----:B------:R-:W-:Y:S01]  /*9400*/  FFMA R49, R83, R82, R49 ;  /* 0x0000005253317223 */ /* 0x000fe20000000031 */
[----:B------:R2:W-:Y:S01]  /*9410*/  STS.128 [R171+0x4400], R120 ;  /* 0x00440078ab007388 */ /* 0x0005e20000000c00 */
[----:B------:R-:W-:Y:S02]  /*9420*/  F2FP.BF16.F32.PACK_AB R128, R43, R42 ;  /* 0x0000002a2b80723e */ /* 0x000fe400000010ff */
[----:B------:R-:W-:Y:S02]  /*9430*/  F2FP.BF16.F32.PACK_AB R129, R45, R44 ;  /* 0x0000002c2d81723e */ /* 0x000fe400000010ff */
[----:B------:R-:W-:Y:S02]  /*9440*/  F2FP.BF16.F32.PACK_AB R130, R47, R46 ;  /* 0x0000002e2f82723e */ /* 0x000fe400000010ff */
[----:B------:R-:W-:Y:S02]  /*9450*/  F2FP.BF16.F32.PACK_AB R131, R49, R48 ;  /* 0x000000303183723e */ /* 0x000fe400000010ff */
[----:B------:R-:W-:Y:S02]  /*9460*/  MOV R0, UR37 ;  /* 0x0000002500007c02 */ /* 0x000fe40008000f00 */
[----:B------:R-:W-:Y:S01]  /*9470*/  LEA R3, R105, UR36, 0x3 ;  /* 0x0000002469037c11 */ /* 0x000fe2000f8e18ff */
[----:B------:R2:W-:Y:S01]  /*9480*/  STS.128 [R170+0x4400], R128 ;  /* 0x00440080aa007388 */ /* 0x0005e20000000c00 */
[----:B------:R-:W-:Y:S02]  /*9490*/  @P6 LEA R0, R0, UR36, 0x3 ;  /* 0x0000002400006c11 */ /* 0x000fe4000f8e18ff */
[----:B------:R-:W-:Y:S02]  /*94a0*/  @P6 SHF.L.U32 R80, R162, 0x1f, RZ ;  /* 0x0000001fa2506819 */ /* 0x000fe400000006ff */
[----:B------:R-:W-:Y:S01]  /*94b0*/  @P6 IADD3 R0, PT, PT, R0, 0x30, RZ ;  /* 0x0000003000006810 */ /* 0x000fe20007ffe0ff */
[----:B------:R-:W-:Y:S01]  /*94c0*/  @!PT LDS RZ, [RZ] ;  /* 0x00000000fffff984 */ /* 0x000fe20000000800 */
[----:B------:R-:W-:Y:S01]  /*94d0*/  @!PT LDS RZ, [RZ] ;  /* 0x00000000fffff984 */ /* 0x000fe20000000800 */
[----:B------:R-:W-:Y:S01]  /*94e0*/  @!PT LDS RZ, [RZ] ;  /* 0x00000000fffff984 */ /* 0x000fe20000000800 */
[----:B------:R-:W-:Y:S01]  /*94f0*/  @!PT LDS RZ, [RZ] ;  /* 0x00000000fffff984 */ /* 0x000fe20000000800 */
[----:B------:R4:W-:Y:S06]  /*9500*/  MEMBAR.ALL.CTA ;  /* 0x0000000000007992 */ /* 0x0009ec0000008000 */
[----:B----4-:R-:W4:Y:S01]  /*9510*/  FENCE.VIEW.ASYNC.S ;  /* 0x00000000000073c6 */ /* 0x010f220000000000 */
[----:B-1----:R-:W-:Y:S01]  /*9520*/  @P6 PRMT R0, R179, 0x654, R0 ;  /* 0x00000654b3006816 */ /* 0x002fe20000000000 */
[----:B----4-:R-:W-:Y:S06]  /*9530*/  BAR.SYNC.DEFER_BLOCKING 0x1, 0x80 ;  /* 0x0042000000007b1d */ /* 0x010fec0000010000 */
[----:B------:R-:W-:Y:S05]  /*9540*/  @P0 BRA `(.L_x_114) ;  /* 0x00000000002c0947 */ /* 0x000fea0003800000 */
[----:B------:R-:W-:Y:S01]  /*9550*/  R2UR UR5, R81 ;  /* 0x00000000510572ca */ /* 0x000fe200000e0000 */
[----:B------:R-:W-:Y:S01]  /*9560*/  UIADD3 UR4, UP0, UPT, UR48, 0xa80, URZ ;  /* 0x00000a8030047890 */ /* 0x000fe2000ff1e0ff */
[----:B------:R-:W-:Y:S01]  /*9570*/  R2UR UR6, R168 ;  /* 0x00000000a80672ca */ /* 0x000fe200000e0000 */
[----:B------:R-:W-:Y:S01]  /*9580*/  UIADD3 UR8, UPT, UPT, UR36, 0x4400, URZ ;  /* 0x0000440024087890 */ /* 0x000fe2000fffe0ff */
[----:B------:R-:W-:Y:S01]  /*9590*/  UMOV UR10, UR42 ;  /* 0x0000002a000a7c82 */ /* 0x000fe20008000000 */
[----:B------:R-:W-:Y:S10]  /*95a0*/  UMOV UR11, UR52 ;  /* 0x00000034000b7c82 */ /* 0x000ff40008000000 */
[----:B------:R-:W-:Y:S02]  /*95b0*/  UIADD3 UR9, UPT, UPT, UR6, UR5, URZ ;  /* 0x0000000506097290 */ /* 0x000fe4000fffe0ff */
[----:B------:R-:W-:Y:S09]  /*95c0*/  UIADD3.X UR5, UPT, UPT, URZ, UR49, URZ, UP0, !UPT ;  /* 0x00000031ff057290 */ /* 0x000ff200087fe4ff */
[----:B------:R1:W-:Y:S01]  /*95d0*/  UTMASTG.3D [UR8], [UR4] ;  /* 0x00000008040073b5 */ /* 0x0003e20008010000 */
[----:B------:R0:W-:Y:S01]  /*95e0*/  UTMACMDFLUSH ;  /* 0x00000000000079b7 */ /* 0x0001e20000000000 */
[----:B-1----:R-:W-:Y:S04]  /*95f0*/  DEPBAR.LE SB0, 0x1 ;  /* 0x000080400000791a */ /* 0x002fe80000000000 */
.L_x_114:
[----:B------:R-:W-:Y:S05]  /*9600*/  BSYNC.RECONVERGENT B0 ;  /* 0x0000000000007941 */ /* 0x000fea0003800200 */
.L_x_113:
[----:B------:R-:W-:Y:S01]  /*9610*/  BAR.SYNC.DEFER_BLOCKING 0x1, 0x80 ;  /* 0x0042000000007b1d */ /* 0x000fe20000010000 */
[----:B------:R-:W-:Y:S01]  /*9620*/  UIADD3 UR4, UPT, UPT, UR37, 0x1, URZ ;  /* 0x0000000125047890 */ /* 0x000fe2000fffe0ff */
[----:B------:R-:W-:Y:S03]  /*9630*/  ISETP.NE.AND P0, PT, R79, RZ, PT ;  /* 0x000000ff4f00720c */ /* 0x000fe60003f05270 */
[----:B------:R-:W-:Y:S04]  /*9640*/  UISETP.NE.AND UP0, UPT, UR4, 0x4, UPT ;  /* 0x000000040400788c */ /* 0x000fe8000bf05270 */
[----:B------:R-:W-:Y:S01]  /*9650*/  USEL UR38, UR4, URZ, UP0 ;  /* 0x000000ff04267287 */ /* 0x000fe20008000000 */
[----:B------:R1:W-:Y:S01]  /*9660*/  @P6 SYNCS.ARRIVE.TRANS64.RED.A1T0 RZ, [R0+URZ], RZ ;  /* 0x000000ff00ff69a7 */ /* 0x0003e200081004ff */
[----:B------:R-:W-:Y:S01]  /*9670*/  BSSY B1, `(.L_x_115) ;  /* 0x0000022000017945 */ /* 0x000fe20003800000 */
[----:B------:R-:W4:Y:S01]  /*9680*/  @P6 SYNCS.PHASECHK.TRANS64.TRYWAIT P1, [R3+URZ+0x10], R80 ;  /* 0x00001050030065a7 */ /* 0x000f2200080211ff */
[----:B-1----:R-:W-:Y:S05]  /*9690*/  IMAD.MOV.U32 R0, RZ, RZ, 0x40 ;  /* 0x00000040ff007424 */ /* 0x002fea00078e00ff */
        /* <DEDUP_REMOVED lines=13> */
[----:B------:R-:W1:Y:S02]  /*9770*/  SYNCS.PHASECHK.TRANS64.TRYWAIT P0, [R3+URZ+0x10], R6 ;  /* 0x00001006030075a7 */ /* 0x000e6400080011ff */
[----:B-1----:R-:W-:Y:S05]  /*9780*/  @!P0 BRA `(.L_x_119) ;  /* 0x0000003000d48947 */ /* 0x002fea0003800000 */
.L_x_118:
[----:B------:R-:W-:Y:S05]  /*9790*/  BSYNC B0 ;  /* 0x0000000000007941 */ /* 0x000fea0003800000 */
.L_x_117:
[----:B------:R-:W-:Y:S01]  /*97a0*/  ISETP.NE.AND P0, PT, R112, RZ, PT ;  /* 0x000000ff7000720c */ /* 0x000fe20003f05270 */
[----:B------:R-:W-:Y:S11]  /*97b0*/  VIADD R105, R105, 0x1 ;  /* 0x0000000169697836 */ /* 0x000ff60000000000 */
[----:B------:R-:W-:Y:S01]  /*97c0*/  @!UPT UIADD3 URZ, UPT, UPT, URZ, URZ, URZ ;  /* 0x000000fffffff290 */ /* 0x000fe2000fffe0ff */
[----:B------:R4:W2:Y:S01]  /*97d0*/  @P0 LDS.128 R88, [R4+UR36+0x400] ;  /* 0x0004002404580984 */ /* 0x0008a20008000c00 */
[--C-:B-1----:R-:W-:Y:S01]  /*97e0*/  @P0 IMAD.IADD R3, R104, 0x1, R5.reuse ;  /* 0x0000000168030824 */ /* 0x102fe200078e0205 */
[C---:B------:R-:W-:Y:S01]  /*97f0*/  @P0 IADD3 R6, PT, PT, R106.reuse, R7, RZ ;  /* 0x000000076a060210 */ /* 0x040fe20007ffe0ff */
[C---:B------:R-:W-:Y:S01]  /*9800*/  @P0 IMAD.IADD R8, R106.reuse, 0x1, R5 ;  /* 0x000000016a080824 */ /* 0x040fe200078e0205 */
[----:B------:R4:W1:Y:S02]  /*9810*/  @P0 LDS.128 R92, [R0+0x400] ;  /* 0x00040000005c0984 */ /* 0x0008640000000c00 */
[----:B------:R-:W-:Y:S02]  /*9820*/  @P0 IADD3 R9, PT, PT, R106, R3, RZ ;  /* 0x000000036a090210 */ /* 0x000fe40007ffe0ff */
[----:B------:R4:W1:Y:S04]  /*9830*/  @P0 LDS.128 R100, [R7+0x400] ;  /* 0x0004000007640984 */ /* 0x0008680000000c00 */
[----:B------:R4:W1:Y:S04]  /*9840*/  @P0 LDS.128 R108, [R6+0x400] ;  /* 0x00040000066c0984 */ /* 0x0008680000000c00 */
[----:B------:R4:W1:Y:S04]  /*9850*/  @P0 LDS.128 R116, [R5+0x400] ;  /* 0x0004000005740984 */ /* 0x0008680000000c00 */
[----:B------:R4:W1:Y:S04]  /*9860*/  @P0 LDS.128 R124, [R8+0x400] ;  /* 0x00040000087c0984 */ /* 0x0008680000000c00 */
[----:B------:R4:W1:Y:S04]  /*9870*/  @P0 LDS.128 R132, [R3+0x400] ;  /* 0x0004000003840984 */ /* 0x0008680000000c00 */
[----:B------:R4:W1:Y:S02]  /*9880*/  @P0 LDS.128 R140, [R9+0x400] ;  /* 0x00040000098c0984 */ /* 0x0008640000000c00 */
.L_x_116:
[----:B------:R-:W-:Y:S05]  /*9890*/  BSYNC B1 ;  /* 0x0000000000017941 */ /* 0x000fea0003800000 */
.L_x_115:
        /* <DEDUP_REMOVED lines=21> */
.L_x_120:
[----:B--2---:R-:W-:Y:S01]  /*99f0*/  SHF.L.U32 R80, R88, 0x10, RZ ;  /* 0x0000001058507819 */ /* 0x004fe200000006ff */
[----:B------:R-:W-:Y:S05]  /*9a00*/  WARPSYNC.ALL ;  /* 0x0000000000007948 */ /* 0x000fea0003800000 */
[----:B------:R-:W-:Y:S01]  /*9a10*/  R2UR UR4, R16 ;  /* 0x00000000100472ca */ /* 0x000fe200000e0000 */
[----:B------:R-:W-:Y:S01]  /*9a20*/  BSSY.RECONVERGENT B0, `(.L_x_121) ;  /* 0x0000104000007945 */ /* 0x000fe20003800200 */
[----:B------:R-:W-:Y:S02]  /*9a30*/  LOP3.LUT R82, R91, 0xffff0000, RZ, 0xc0, !PT ;  /* 0xffff00005b527812 */ /* 0x000fe400078ec0ff */
[----:B------:R-:W-:Y:S02]  /*9a40*/  ISETP.NE.AND P6, PT, R174, RZ, PT ;  /* 0x000000ffae00720c */ /* 0x000fe40003fc5270 */
[----:B------:R-:W-:Y:S07]  /*9a50*/  ISETP.NE.AND P0, PT, R165, RZ, PT ;  /* 0x000000ffa500720c */ /* 0x000fee0003f05270 */
[----:B------:R-:W2:Y:S02]  /*9a60*/  LDTM.x64 R4, tmem[UR4] ;  /* 0x00000004000479ee */ /* 0x000ea40008340000 */
[----:B--2---:R-:W-:Y:S01]  /*9a70*/  FMUL R0, R76, R4 ;  /* 0x000000044c007220 */ /* 0x004fe20000400000 */
[----:B------:R-:W-:Y:S01]  /*9a80*/  LOP3.LUT R4, R88, 0xffff0000, RZ, 0xc0, !PT ;  /* 0xffff000058047812 */ /* 0x000fe200078ec0ff */
[C---:B------:R-:W-:Y:S01]  /*9a90*/  FMUL R3, R76.reuse, R5 ;  /* 0x000000054c037220 */ /* 0x040fe20000400000 */
[----:B------:R-:W-:Y:S01]  /*9aa0*/  SHF.L.U32 R5, R89, 0x10, RZ ;  /* 0x0000001059057819 */ /* 0x000fe200000006ff */
[----:B------:R-:W-:Y:S01]  /*9ab0*/  FFMA R0, R83, R80, R0 ;  /* 0x0000005053007223 */ /* 0x000fe20000000000 */
[----:B------:R-:W-:Y:S01]  /*9ac0*/  LOP3.LUT R80, R89, 0xffff0000, RZ, 0xc0, !PT ;  /* 0xffff000059507812 */ /* 0x000fe200078ec0ff */
[C---:B------:R-:W-:Y:S01]  /*9ad0*/  FMUL R6, R76.reuse, R6 ;  /* 0x000000064c067220 */ /* 0x040fe20000400000 */
[C---:B------:R-:W-:Y:S01]  /*9ae0*/  FFMA R3, R83.reuse, R4, R3 ;  /* 0x0000000453037223 */ /* 0x040fe20000000003 */
[C---:B------:R-:W-:Y:S01]  /*9af0*/  FMUL R7, R76.reuse, R7 ;  /* 0x000000074c077220 */ /* 0x040fe20000400000 */
[----:B------:R-:W-:Y:S01]  /*9b00*/  FMUL R4, R76, R8 ;  /* 0x000000084c047220 */ /* 0x000fe20000400000 */
[C---:B------:R-:W-:Y:S01]  /*9b10*/  LOP3.LUT R8, R90.reuse, 0xffff0000, RZ, 0xc0, !PT ;  /* 0xffff00005a087812 */ /* 0x040fe200078ec0ff */
[C---:B------:R-:W-:Y:S01]  /*9b20*/  FFMA R6, R83.reuse, R5, R6 ;  /* 0x0000000553067223 */ /* 0x040fe20000000006 */
[----:B------:R-:W-:Y:S01]  /*9b30*/  SHF.L.U32 R5, R90, 0x10, RZ ;  /* 0x000000105a057819 */ /* 0x000fe200000006ff */
[----:B------:R-:W-:Y:S01]  /*9b40*/  FFMA R7, R83, R80, R7 ;  /* 0x0000005053077223 */ /* 0x000fe20000000007 */
[----:B------:R-:W-:Y:S01]  /*9b50*/  F2FP.BF16.F32.PACK_AB R96, R3, R0 ;  /* 0x000000000360723e */ /* 0x000fe200000010ff */
[----:B------:R-:W-:Y:S01]  /*9b60*/  FMUL R0, R76, R9 ;  /* 0x000000094c007220 */ /* 0x000fe20000400000 */
[----:B------:R-:W-:Y:S01]  /*9b70*/  SHF.L.U32 R80, R91, 0x10, RZ ;  /* 0x000000105b507819 */ /* 0x000fe200000006ff */
[----:B------:R-:W-:Y:S01]  /*9b80*/  FFMA R4, R83, R5, R4 ;  /* 0x0000000553047223 */ /* 0x000fe20000000004 */
[----:B------:R-:W-:Y:S01]  /*9b90*/  F2FP.BF16.F32.PACK_AB R97, R7, R6 ;  /* 0x000000060761723e */ /* 0x000fe200000010ff */
[C---:B------:R-:W-:Y:S01]  /*9ba0*/  FFMA R0, R83.reuse, R8, R0 ;  /* 0x0000000853007223 */ /* 0x040fe20000000000 */
[----:B-1----:R-:W-:Y:S01]  /*9bb0*/  SHF.L.U32 R8, R92, 0x10, RZ ;  /* 0x000000105c087819 */ /* 0x002fe200000006ff */
[----:B------:R-:W-:Y:S01]  /*9bc0*/  FMUL R3, R76, R10 ;  /* 0x0000000a4c037220 */ /* 0x000fe20000400000 */
[----:B------:R-:W-:Y:S01]  /*9bd0*/  LOP3.LUT R10, R92, 0xffff0000, RZ, 0xc0, !PT ;  /* 0xffff00005c0a7812 */ /* 0x000fe200078ec0ff */
[----:B------:R-:W-:Y:S01]  /*9be0*/  FMUL R5, R76, R11 ;  /* 0x0000000b4c057220 */ /* 0x000fe20000400000 */
[----:B------:R-:W-:Y:S01]  /*9bf0*/  F2FP.BF16.F32.PACK_AB R98, R0, R4 ;  /* 0x000000040062723e */ /* 0x000fe200000010ff */
[C---:B------:R-:W-:Y:S01]  /*9c00*/  FMUL R6, R76.reuse, R12 ;  /* 0x0000000c4c067220 */ /* 0x040fe20000400000 */
[C---:B------:R-:W-:Y:S01]  /*9c10*/  FMUL R7, R76.reuse, R13 ;  /* 0x0000000d4c077220 */ /* 0x040fe20000400000 */
[----:B------:R-:W-:Y:S01]  /*9c20*/  FFMA R3, R83, R80, R3 ;  /* 0x0000005053037223 */ /* 0x000fe20000000003 */
[----:B------:R-:W-:Y:S01]  /*9c30*/  SHF.L.U32 R80, R93, 0x10, RZ ;  /* 0x000000105d507819 */ /* 0x000fe200000006ff */
[C---:B------:R-:W-:Y:S01]  /*9c40*/  FFMA R5, R83.reuse, R82, R5 ;  /* 0x0000005253057223 */ /* 0x040fe20000000005 */
[C---:B------:R-:W-:Y:S01]  /*9c50*/  FFMA R6, R83.reuse, R8, R6 ;  /* 0x0000000853067223 */ /* 0x040fe20000000006 */
[C---:B------:R-:W-:Y:S01]  /*9c60*/  FMUL R0, R76.reuse, R14 ;  /* 0x0000000e4c007220 */ /* 0x040fe20000400000 */
[----:B------:R-:W-:Y:S01]  /*9c70*/  FFMA R7, R83, R10, R7 ;  /* 0x0000000a53077223 */ /* 0x000fe20000000007 */
[C---:B------:R-:W-:Y:S01]  /*9c80*/  FMUL R14, R76.reuse, R24 ;  /* 0x000000184c0e7220 */ /* 0x040fe20000400000 */
[----:B------:R-:W-:Y:S01]  /*9c90*/  F2FP.BF16.F32.PACK_AB R99, R5, R3 ;  /* 0x000000030563723e */ /* 0x000fe200000010ff */
[C---:B------:R-:W-:Y:S01]  /*9ca0*/  FMUL R24, R76.reuse, R34 ;  /* 0x000000224c187220 */ /* 0x040fe20000400000 */
[C---:B------:R-:W-:Y:S01]  /*9cb0*/  FMUL R34, R76.reuse, R44 ;  /* 0x0000002c4c227220 */ /* 0x040fe20000400000 */
[C---:B------:R-:W-:Y:S01]  /*9cc0*/  FMUL R44, R76.reuse, R54 ;  /* 0x000000364c2c7220 */ /* 0x040fe20000400000 */
[C---:B------:R-:W-:Y:S01]  /*9cd0*/  FMUL R54, R76.reuse, R64 ;  /* 0x000000404c367220 */ /* 0x040fe20000400000 */
[----:B------:R-:W-:Y:S01]  /*9ce0*/  F2FP.BF16.F32.PACK_AB R64, R7, R6 ;  /* 0x000000060740723e */ /* 0x000fe200000010ff */
[----:B------:R-:W-:Y:S01]  /*9cf0*/  STS.128 [R178+UR36+0x8400], R96 ;  /* 0x00840060b2007988 */ /* 0x000fe20008000c24 */
[----:B------:R-:W-:Y:S01]  /*9d00*/  LOP3.LUT R6, R93, 0xffff0000, RZ, 0xc0, !PT ;  /* 0xffff00005d067812 */ /* 0x000fe200078ec0ff */
[----:B------:R-:W-:Y:S01]  /*9d10*/  FMUL R3, R76, R15 ;  /* 0x0000000f4c037220 */ /* 0x000fe20000400000 */
[----:B------:R-:W-:Y:S01]  /*9d20*/  SHF.L.U32 R7, R94, 0x10, RZ ;  /* 0x000000105e077819 */ /* 0x000fe200000006ff */
[C---:B------:R-:W-:Y:S01]  /*9d30*/  FMUL R8, R76.reuse, R18 ;  /* 0x000000124c087220 */ /* 0x040fe20000400000 */
[C---:B------:R-:W-:Y:S01]  /*9d40*/  FFMA R0, R83.reuse, R80, R0 ;  /* 0x0000005053007223 */ /* 0x040fe20000000000 */
[C---:B------:R-:W-:Y:S01]  /*9d50*/  FMUL R9, R76.reuse, R19 ;  /* 0x000000134c097220 */ /* 0x040fe20000400000 */
[----:B------:R-:W-:Y:S01]  /*9d60*/  FMUL R18, R76, R28 ;  /* 0x0000001c4c127220 */ /* 0x000fe20000400000 */
[----:B------:R-:W-:Y:S01]  /*9d70*/  FFMA R3, R83, R6, R3 ;  /* 0x0000000653037223 */ /* 0x000fe20000000003 */
[----:B------:R-:W-:Y:S01]  /*9d80*/  LOP3.LUT R6, R100, 0xffff0000, RZ, 0xc0, !PT ;  /* 0xffff000064067812 */ /* 0x000fe200078ec0ff */
[C---:B------:R-:W-:Y:S01]  /*9d90*/  FMUL R10, R76.reuse, R20 ;  /* 0x000000144c0a7220 */ /* 0x040fe20000400000 */
        /* <DEDUP_REMOVED lines=10> */
[----:B------:R-:W-:Y:S01]  /*9e40*/  FMUL R48, R76, R58 ;  /* 0x0000003a4c307220 */ /* 0x000fe20000400000 */
[----:B------:R-:W-:Y:S01]  /*9e50*/  LOP3.LUT R58, R94, 0xffff0000, RZ, 0xc0, !PT ;  /* 0xffff00005e3a7812 */ /* 0x000fe200078ec0ff */
[C---:B------:R-:W-:Y:S01]  /*9e60*/  FMUL R4, R76.reuse, R16 ;  /* 0x000000104c047220 */ /* 0x040fe20000400000 */
[C---:B------:R-:W-:Y:S01]  /*9e70*/  FMUL R40, R76.reuse, R50 ;  /* 0x000000324c287220 */ /* 0x040fe20000400000 */
[C---:B------:R-:W-:Y:S01]  /*9e80*/  FMUL R45, R76.reuse, R55 ;  /* 0x000000374c2d7220 */ /* 0x040fe20000400000 */
[C---:B------:R-:W-:Y:S01]  /*9e90*/  FMUL R49, R76.reuse, R59 ;  /* 0x0000003b4c317220 */ /* 0x040fe20000400000 */
[----:B------:R-:W-:Y:S01]  /*9ea0*/  SHF.L.U32 R59, R95, 0x10, RZ ;  /* 0x000000105f3b7819 */ /* 0x000fe200000006ff */
[C---:B------:R-:W-:Y:S01]  /*9eb0*/  FMUL R55, R76.reuse, R65 ;  /* 0x000000414c377220 */ /* 0x040fe20000400000 */
[----:B------:R-:W-:Y:S01]  /*9ec0*/  F2FP.BF16.F32.PACK_AB R65, R3, R0 ;  /* 0x000000000341723e */ /* 0x000fe200000010ff */
[----:B------:R-:W-:Y:S01]  /*9ed0*/  FMUL R5, R76, R17 ;  /* 0x000000114c057220 */ /* 0x000fe20000400000 */
[----:B------:R-:W-:Y:S01]  /*9ee0*/  SHF.L.U32 R0, R100, 0x10, RZ ;  /* 0x0000001064007819 */ /* 0x000fe200000006ff */
[C---:B------:R-:W-:Y:S01]  /*9ef0*/  FMUL R50, R76.reuse, R60 ;  /* 0x0000003c4c327220 */ /* 0x040fe20000400000 */
[----:B------:R-:W-:Y:S01]  /*9f00*/  LOP3.LUT R60, R95, 0xffff0000, RZ, 0xc0, !PT ;  /* 0xffff00005f3c7812 */ /* 0x000fe200078ec0ff */
[----:B------:R-:W-:Y:S01]  /*9f10*/  FFMA R4, R83, R7, R4 ;  /* 0x0000000753047223 */ /* 0x000fe20000000004 */
[----:B------:R-:W-:Y:S01]  /*9f20*/  SHF.L.U32 R3, R101, 0x10, RZ ;  /* 0x0000001065037819 */ /* 0x000fe200000006ff */
[C---:B------:R-:W-:Y:S01]  /*9f30*/  FFMA R5, R83.reuse, R58, R5 ;  /* 0x0000003a53057223 */ /* 0x040fe20000000005 */
[C---:B------:R-:W-:Y:S01]  /*9f40*/  FFMA R8, R83.reuse, R59, R8 ;  /* 0x0000003b53087223 */ /* 0x040fe20000000008 */
[C---:B------:R-:W-:Y:S01]  /*9f50*/  FFMA R9, R83.reuse, R60, R9 ;  /* 0x0000003c53097223 */ /* 0x040fe20000000009 */
[----:B------:R-:W-:Y:S01]  /*9f60*/  FFMA R10, R83, R0, R10 ;  /* 0x00000000530a7223 */ /* 0x000fe2000000000a */
[----:B------:R-:W-:Y:S01]  /*9f70*/  LOP3.LUT R0, R101, 0xffff0000, RZ, 0xc0, !PT ;  /* 0xffff000065007812 */ /* 0x000fe200078ec0ff */
[C---:B------:R-:W-:Y:S01]  /*9f80*/  FMUL R11, R76.reuse, R21 ;  /* 0x000000154c0b7220 */ /* 0x040fe20000400000 */
[C---:B------:R-:W-:Y:S01]  /*9f90*/  FMUL R12, R76.reuse, R22 ;  /* 0x000000164c0c7220 */ /* 0x040fe20000400000 */
[C---:B------:R-:W-:Y:S01]  /*9fa0*/  FMUL R13, R76.reuse, R23 ;  /* 0x000000174c0d7220 */ /* 0x040fe20000400000 */
[C---:B------:R-:W-:Y:S01]  /*9fb0*/  FMUL R16, R76.reuse, R26 ;  /* 0x0000001a4c107220 */ /* 0x040fe20000400000 */
[C---:B------:R-:W-:Y:S01]  /*9fc0*/  FMUL R26, R76.reuse, R36 ;  /* 0x000000244c1a7220 */ /* 0x040fe20000400000 */
[----:B------:R-:W-:Y:S01]  /*9fd0*/  FFMA R11, R83, R6, R11 ;  /* 0x00000006530b7223 */ /* 0x000fe2000000000b */
[----:B------:R-:W-:Y:S01]  /*9fe0*/  LOP3.LUT R6, R111, 0xffff0000, RZ, 0xc0, !PT ;  /* 0xffff00006f067812 */ /* 0x000fe200078ec0ff */
[----:B------:R-:W-:Y:S01]  /*9ff0*/  FMUL R36, R76, R46 ;  /* 0x0000002e4c247220 */ /* 0x000fe20000400000 */
[----:B------:R-:W-:Y:S01]  /*a000*/  FFMA R12, R83, R3, R12 ;  /* 0x00000003530c7223 */ /* 0x000fe2000000000c */
[----:B------:R-:W-:Y:S01]  /*a010*/  SHF.L.U32 R3, R102, 0x10, RZ ;  /* 0x0000001066037819 */ /* 0x000fe200000006ff */
[C---:B------:R-:W-:Y:S01]  /*a020*/  FMUL R46, R76.reuse, R56 ;  /* 0x000000384c2e7220 */ /* 0x040fe20000400000 */
[----:B------:R-:W-:Y:S01]  /*a030*/  FMUL R56, R76, R66 ;  /* 0x000000424c387220 */ /* 0x000fe20000400000 */
[----:B------:R-:W-:Y:S01]  /*a040*/  F2FP.BF16.F32.PACK_AB R66, R5, R4 ;  /* 0x000000040542723e */ /* 0x000fe200000010ff */
[C---:B------:R-:W-:Y:S01]  /*a050*/  FFMA R13, R83.reuse, R0, R13 ;  /* 0x00000000530d7223 */ /* 0x040fe2000000000d */
[----:B------:R-:W-:Y:S01]  /*a060*/  LOP3.LUT R0, R102, 0xffff0000, RZ, 0xc0, !PT ;  /* 0xffff000066007812 */ /* 0x000fe200078ec0ff */
[----:B------:R-:W-:Y:S01]  /*a070*/  FFMA R14, R83, R3, R14 ;  /* 0x00000003530e7223 */ /* 0x000fe2000000000e */
[C---:B------:R-:W-:Y:S01]  /*a080*/  SHF.L.U32 R5, R103.reuse, 0x10, RZ ;  /* 0x0000001067057819 */ /* 0x040fe200000006ff */
[----:B------:R-:W-:Y:S01]  /*a090*/  FMUL R17, R76, R27 ;  /* 0x0000001b4c117220 */ /* 0x000fe20000400000 */
        /* <DEDUP_REMOVED lines=8> */
[----:B------:R-:W-:Y:S01]  /*a120*/  SHF.L.U32 R5, R111, 0x10, RZ ;  /* 0x000000106f057819 */ /* 0x000fe200000006ff */
[C---:B------:R-:W-:Y:S01]  /*a130*/  FMUL R37, R76.reuse, R47 ;  /* 0x0000002f4c257220 */ /* 0x040fe20000400000 */
[C---:B------:R-:W-:Y:S01]  /*a140*/  FMUL R47, R76.reuse, R57 ;  /* 0x000000394c2f7220 */ /* 0x040fe20000400000 */
[----:B------:R-:W-:Y:S01]  /*a150*/  FMUL R57, R76, R67 ;  /* 0x000000434c397220 */ /* 0x000fe20000400000 */
[----:B------:R-:W-:Y:S01]  /*a160*/  F2FP.BF16.F32.PACK_AB R67, R9, R8 ;  /* 0x000000080943723e */ /* 0x000fe200000010ff */
[----:B------:R-:W-:Y:S01]  /*a170*/  FFMA R18, R83, R0, R18 ;  /* 0x0000000053127223 */ /* 0x000fe20000000012 */
[----:B------:R-:W-:Y:S01]  /*a180*/  LOP3.LUT R0, R109, 0xffff0000, RZ, 0xc0, !PT ;  /* 0xffff00006d007812 */ /* 0x000fe200078ec0ff */
[C---:B------:R-:W-:Y:S01]  /*a190*/  FFMA R19, R83.reuse, R4, R19 ;  /* 0x0000000453137223 */ /* 0x040fe20000000013 */
[C---:B------:R-:W-:Y:S01]  /*a1a0*/  LOP3.LUT R4, R110.reuse, 0xffff0000, RZ, 0xc0, !PT ;  /* 0xffff00006e047812 */ /* 0x040fe200078ec0ff */
[----:B------:R-:W-:Y:S01]  /*a1b0*/  FFMA R20, R83, R3, R20 ;  /* 0x0000000353147223 */ /* 0x000fe20000000014 */
[----:B------:R-:W-:Y:S01]  /*a1c0*/  SHF.L.U32 R3, R110, 0x10, RZ ;  /* 0x000000106e037819 */ /* 0x000fe200000006ff */
[C---:B------:R-:W-:Y:S01]  /*a1d0*/  FMUL R21, R76.reuse, R31 ;  /* 0x0000001f4c157220 */ /* 0x040fe20000400000 */
[----:B------:R-:W-:Y:S01]  /*a1e0*/  F2FP.BF16.F32.PACK_AB R8, R11, R10 ;  /* 0x0000000a0b08723e */ /* 0x000fe200000010ff */
[C---:B------:R-:W-:Y:S01]  /*a1f0*/  FMUL R22, R76.reuse, R32 ;  /* 0x000000204c167220 */ /* 0x040fe20000400000 */
[----:B------:R-:W-:Y:S01]  /*a200*/  F2FP.BF16.F32.PACK_AB R9, R13, R12 ;  /* 0x0000000c0d09723e */ /* 0x000fe200000010ff */
[----:B------:R-:W-:Y:S01]  /*a210*/  STS.128 [R177+0x8400], R64 ;  /* 0x00840040b1007388 */ /* 0x000fe20000000c00 */
[----:B------:R-:W-:Y:S01]  /*a220*/  F2FP.BF16.F32.PACK_AB R10, R15, R14 ;  /* 0x0000000e0f0a723e */ /* 0x000fe200000010ff */
[----:B------:R-:W-:Y:S01]  /*a230*/  FMUL R23, R76, R33 ;  /* 0x000000214c177220 */ /* 0x000fe20000400000 */
[----:B------:R-:W-:Y:S01]  /*a240*/  F2FP.BF16.F32.PACK_AB R11, R17, R16 ;  /* 0x00000010110b723e */ /* 0x000fe200000010ff */
[----:B------:R-:W-:Y:S01]  /*a250*/  FFMA R21, R83, R0, R21 ;  /* 0x0000000053157223 */ /* 0x000fe20000000015 */
[----:B------:R-:W-:Y:S01]  /*a260*/  F2FP.BF16.F32.PACK_AB R12, R19, R18 ;  /* 0x00000012130c723e */ /* 0x000fe200000010ff */
[C---:B------:R-:W-:Y:S01]  /*a270*/  FFMA R22, R83.reuse, R3, R22 ;  /* 0x0000000353167223 */ /* 0x040fe20000000016 */
[C---:B------:R-:W-:Y:S01]  /*a280*/  SHF.L.U32 R0, R116.reuse, 0x10, RZ ;  /* 0x0000001074007819 */ /* 0x040fe200000006ff */
[----:B------:R-:W-:Y:S01]  /*a290*/  FFMA R23, R83, R4, R23 ;  /* 0x0000000453177223 */ /* 0x000fe20000000017 */
[----:B------:R-:W-:Y:S01]  /*a2a0*/  F2FP.BF16.F32.PACK_AB R13, R21, R20 ;  /* 0x00000014150d723e */ /* 0x000fe200000010ff */
[C---:B------:R-:W-:Y:S01]  /*a2b0*/  FFMA R24, R83.reuse, R5, R24 ;  /* 0x0000000553187223 */ /* 0x040fe20000000018 */
[----:B------:R-:W-:Y:S01]  /*a2c0*/  LOP3.LUT R4, R116, 0xffff0000, RZ, 0xc0, !PT ;  /* 0xffff000074047812 */ /* 0x000fe200078ec0ff */
[----:B------:R-:W-:Y:S01]  /*a2d0*/  FFMA R25, R83, R6, R25 ;  /* 0x0000000653197223 */ /* 0x000fe20000000019 */
[----:B------:R-:W-:Y:S01]  /*a2e0*/  F2FP.BF16.F32.PACK_AB R14, R23, R22 ;  /* 0x00000016170e723e */ /* 0x000fe200000010ff */
[----:B------:R1:W-:Y:S01]  /*a2f0*/  STS.128 [R176+0x8400], R8 ;  /* 0x00840008b0007388 */ /* 0x0003e20000000c00 */
[----:B------:R-:W-:Y:S01]  /*a300*/  SHF.L.U32 R3, R117, 0x10, RZ ;  /* 0x0000001075037819 */ /* 0x000fe200000006ff */
[----:B------:R-:W-:Y:S01]  /*a310*/  FFMA R26, R83, R0, R26 ;  /* 0x00000000531a7223 */ /* 0x000fe2000000001a */
[----:B------:R-:W-:Y:S01]  /*a320*/  F2FP.BF16.F32.PACK_AB R15, R25, R24 ;  /* 0x00000018190f723e */ /* 0x000fe200000010ff */
[----:B------:R-:W-:Y:S01]  /*a330*/  FFMA R27, R83, R4, R27 ;  /* 0x00000004531b7223 */ /* 0x000fe2000000001b */
[----:B------:R-:W-:Y:S01]  /*a340*/  LOP3.LUT R0, R117, 0xffff0000, RZ, 0xc0, !PT ;  /* 0xffff000075007812 */ /* 0x000fe200078ec0ff */
[C---:B------:R-:W-:Y:S01]  /*a350*/  FFMA R28, R83.reuse, R3, R28 ;  /* 0x00000003531c7223 */ /* 0x040fe2000000001c */
[C---:B------:R-:W-:Y:S01]  /*a360*/  SHF.L.U32 R3, R118.reuse, 0x10, RZ ;  /* 0x0000001076037819 */ /* 0x040fe200000006ff */
[----:B------:R2:W-:Y:S01]  /*a370*/  STS.128 [R175+0x8400], R12 ;  /* 0x0084000caf007388 */ /* 0x0005e20000000c00 */
[----:B------:R-:W-:Y:S01]  /*a380*/  LOP3.LUT R4, R118, 0xffff0000, RZ, 0xc0, !PT ;  /* 0xffff000076047812 */ /* 0x000fe200078ec0ff */
[----:B------:R-:W-:Y:S01]  /*a390*/  FFMA R29, R83, R0, R29 ;  /* 0x00000000531d7223 */ /* 0x000fe2000000001d */
[C---:B------:R-:W-:Y:S01]  /*a3a0*/  SHF.L.U32 R5, R119.reuse, 0x10, RZ ;  /* 0x0000001077057819 */ /* 0x040fe200000006ff */
[C---:B------:R-:W-:Y:S01]  /*a3b0*/  FMUL R31, R76.reuse, R41 ;  /* 0x000000294c1f7220 */ /* 0x040fe20000400000 */
[----:B------:R-:W-:Y:S01]  /*a3c0*/  LOP3.LUT R6, R119, 0xffff0000, RZ, 0xc0, !PT ;  /* 0xffff000077067812 */ /* 0x000fe200078ec0ff */
[----:B------:R-:W-:Y:S01]  /*a3d0*/  FMUL R32, R76, R42 ;  /* 0x0000002a4c207220 */ /* 0x000fe20000400000 */
[----:B------:R-:W-:Y:S01]  /*a3e0*/  SHF.L.U32 R0, R124, 0x10, RZ ;  /* 0x000000107c007819 */ /* 0x000fe200000006ff */
[----:B------:R-:W-:Y:S01]  /*a3f0*/  FMUL R33, R76, R43 ;  /* 0x0000002b4c217220 */ /* 0x000fe20000400000 */
[----:B------:R-:W-:Y:S01]  /*a400*/  @P6 SHF.L.U32 R16, R162, 0x1f, RZ ;  /* 0x0000001fa2106819 */ /* 0x000fe200000006ff */
[----:B------:R-:W-:Y:S01]  /*a410*/  FFMA R30, R83, R3, R30 ;  /* 0x00000003531e7223 */ /* 0x000fe2000000001e */
[----:B------:R-:W-:Y:S01]  /*a420*/  SHF.L.U32 R3, R125, 0x10, RZ ;  /* 0x000000107d037819 */ /* 0x000fe200000006ff */
[C---:B------:R-:W-:Y:S01]  /*a430*/  FFMA R31, R83.reuse, R4, R31 ;  /* 0x00000004531f7223 */ /* 0x040fe2000000001f */
[----:B------:R-:W-:Y:S01]  /*a440*/  LOP3.LUT R4, R124, 0xffff0000, RZ, 0xc0, !PT ;  /* 0xffff00007c047812 */ /* 0x000fe200078ec0ff */
[----:B------:R-:W-:Y:S01]  /*a450*/  FFMA R32, R83, R5, R32 ;  /* 0x0000000553207223 */ /* 0x000fe20000000020 */
[----:B------:R-:W-:Y:S01]  /*a460*/  SHF.L.U32 R5, R127, 0x10, RZ ;  /* 0x000000107f057819 */ /* 0x000fe200000006ff */
[----:B------:R-:W-:Y:S01]  /*a470*/  FFMA R33, R83, R6, R33 ;  /* 0x0000000653217223 */ /* 0x000fe20000000021 */
[----:B------:R-:W-:Y:S01]  /*a480*/  LOP3.LUT R6, R143, 0xffff0000, RZ, 0xc0, !PT ;  /* 0xffff00008f067812 */ /* 0x000fe200078ec0ff */
[----:B------:R-:W-:Y:S01]  /*a490*/  FFMA R34, R83, R0, R34 ;  /* 0x0000000053227223 */ /* 0x000fe20000000022 */
[----:B------:R-:W-:Y:S01]  /*a4a0*/  LOP3.LUT R0, R125, 0xffff0000, RZ, 0xc0, !PT ;  /* 0xffff00007d007812 */ /* 0x000fe200078ec0ff */
[C---:B------:R-:W-:Y:S01]  /*a4b0*/  FFMA R35, R83.reuse, R4, R35 ;  /* 0x0000000453237223 */ /* 0x040fe20000000023 */
[----:B------:R-:W-:Y:S01]  /*a4c0*/  LOP3.LUT R4, R132, 0xffff0000, RZ, 0xc0, !PT ;  /* 0xffff000084047812 */ /* 0x000fe200078ec0ff */
[C---:B------:R-:W-:Y:S01]  /*a4d0*/  FFMA R36, R83.reuse, R3, R36 ;  /* 0x0000000353247223 */ /* 0x040fe20000000024 */
[C---:B------:R-:W-:Y:S01]  /*a4e0*/  SHF.L.U32 R3, R126.reuse, 0x10, RZ ;  /* 0x000000107e037819 */ /* 0x040fe200000006ff */
[----:B------:R-:W-:Y:S01]  /*a4f0*/  FFMA R37, R83, R0, R37 ;  /* 0x0000000053257223 */ /* 0x000fe20000000025 */
[----:B------:R-:W-:Y:S01]  /*a500*/  LOP3.LUT R0, R126, 0xffff0000, RZ, 0xc0, !PT ;  /* 0xffff00007e007812 */ /* 0x000fe200078ec0ff */
[----:B------:R-:W-:Y:S01]  /*a510*/  FMUL R41, R76, R51 ;  /* 0x000000334c297220 */ /* 0x000fe20000400000 */
[----:B-1----:R-:W-:Y:S01]  /*a520*/  F2FP.BF16.F32.PACK_AB R8, R35, R34 ;  /* 0x000000222308723e */ /* 0x002fe200000010ff */
[C---:B------:R-:W-:Y:S01]  /*a530*/  FFMA R38, R83.reuse, R3, R38 ;  /* 0x0000000353267223 */ /* 0x040fe20000000026 */
[----:B------:R-:W-:Y:S01]  /*a540*/  SHF.L.U32 R3, R132, 0x10, RZ ;  /* 0x0000001084037819 */ /* 0x000fe200000006ff */
[----:B------:R-:W-:Y:S01]  /*a550*/  FFMA R39, R83, R0, R39 ;  /* 0x0000000053277223 */ /* 0x000fe20000000027 */
[----:B--2---:R-:W-:Y:S01]  /*a560*/  F2FP.BF16.F32.PACK_AB R12, R27, R26 ;  /* 0x0000001a1b0c723e */ /* 0x004fe200000010ff */
[----:B------:R-:W-:Y:S01]  /*a570*/  FFMA R40, R83, R5, R40 ;  /* 0x0000000553287223 */ /* 0x000fe20000000028 */
[----:B------:R-:W-:Y:S01]  /*a580*/  F2FP.BF16.F32.PACK_AB R13, R29, R28 ;  /* 0x0000001c1d0d723e */ /* 0x000fe200000010ff */
[C---:B------:R-:W-:Y:S01]  /*a590*/  FMUL R42, R76.reuse, R52 ;  /* 0x000000344c2a7220 */ /* 0x040fe20000400000 */
[----:B------:R-:W-:Y:S01]  /*a5a0*/  F2FP.BF16.F32.PACK_AB R14, R31, R30 ;  /* 0x0000001e1f0e723e */ /* 0x000fe200000010ff */
[C---:B------:R-:W-:Y:S01]  /*a5b0*/  FMUL R43, R76.reuse, R53 ;  /* 0x000000354c2b7220 */ /* 0x040fe20000400000 */
[----:B------:R-:W-:Y:S01]  /*a5c0*/  F2FP.BF16.F32.PACK_AB R15, R33, R32 ;  /* 0x00000020210f723e */ /* 0x000fe200000010ff */
[C---:B------:R-:W-:Y:S01]  /*a5d0*/  FMUL R51, R76.reuse, R61 ;  /* 0x0000003d4c337220 */ /* 0x040fe20000400000 */
[----:B------:R-:W-:Y:S01]  /*a5e0*/  LOP3.LUT R0, R127, 0xffff0000, RZ, 0xc0, !PT ;  /* 0xffff00007f007812 */ /* 0x000fe200078ec0ff */
[----:B------:R-:W-:Y:S01]  /*a5f0*/  FMUL R52, R76, R62 ;  /* 0x0000003e4c347220 */ /* 0x000fe20000400000 */
[----:B------:R-:W-:Y:S01]  /*a600*/  SHF.L.U32 R5, R133, 0x10, RZ ;  /* 0x0000001085057819 */ /* 0x000fe200000006ff */
[----:B------:R1:W-:Y:S01]  /*a610*/  STS.128 [R173+0x8400], R12 ;  /* 0x0084000cad007388 */ /* 0x0003e20000000c00 */
[----:B------:R-:W-:Y:S01]  /*a620*/  F2FP.BF16.F32.PACK_AB R9, R37, R36 ;  /* 0x000000242509723e */ /* 0x000fe200000010ff */
[----:B------:R-:W-:Y:S01]  /*a630*/  FFMA R41, R83, R0, R41 ;  /* 0x0000000053297223 */ /* 0x000fe20000000029 */
[----:B------:R-:W-:Y:S01]  /*a640*/  LOP3.LUT R0, R133, 0xffff0000, RZ, 0xc0, !PT ;  /* 0xffff000085007812 */ /* 0x000fe200078ec0ff */
[C---:B------:R-:W-:Y:S01]  /*a650*/  FFMA R42, R83.reuse, R3, R42 ;  /* 0x00000003532a7223 */ /* 0x040fe2000000002a */
[C---:B------:R-:W-:Y:S01]  /*a660*/  SHF.L.U32 R3, R134.reuse, 0x10, RZ ;  /* 0x0000001086037819 */ /* 0x040fe200000006ff */
[----:B------:R-:W-:Y:S01]  /*a670*/  FFMA R43, R83, R4, R43 ;  /* 0x00000004532b7223 */ /* 0x000fe2000000002b */
[----:B------:R-:W-:Y:S01]  /*a680*/  LOP3.LUT R4, R135, 0xffff0000, RZ, 0xc0, !PT ;  /* 0xffff000087047812 */ /* 0x000fe200078ec0ff */
[----:B------:R-:W-:Y:S01]  /*a690*/  FFMA R44, R83, R5, R44 ;  /* 0x00000005532c7223 */ /* 0x000fe2000000002c */
[----:B------:R-:W-:Y:S01]  /*a6a0*/  SHF.L.U32 R5, R135, 0x10, RZ ;  /* 0x0000001087057819 */ /* 0x000fe200000006ff */
[C---:B------:R-:W-:Y:S01]  /*a6b0*/  FFMA R45, R83.reuse, R0, R45 ;  /* 0x00000000532d7223 */ /* 0x040fe2000000002d */
[----:B------:R-:W-:Y:S01]  /*a6c0*/  LOP3.LUT R0, R134, 0xffff0000, RZ, 0xc0, !PT ;  /* 0xffff000086007812 */ /* 0x000fe200078ec0ff */
[----:B------:R-:W-:Y:S01]  /*a6d0*/  FFMA R46, R83, R3, R46 ;  /* 0x00000003532e7223 */ /* 0x000fe2000000002e */
[----:B------:R-:W-:Y:S01]  /*a6e0*/  SHF.L.U32 R3, R141, 0x10, RZ ;  /* 0x000000108d037819 */ /* 0x000fe200000006ff */
[----:B------:R-:W-:Y:S01]  /*a6f0*/  FMUL R53, R76, R63 ;  /* 0x0000003f4c357220 */ /* 0x000fe20000400000 */
        /* <DEDUP_REMOVED lines=8> */
[----:B------:R-:W-:Y:S01]  /*a780*/  LOP3.LUT R0, R141, 0xffff0000, RZ, 0xc0, !PT ;  /* 0xffff00008d007812 */ /* 0x000fe200078ec0ff */
[----:B------:R2:W-:Y:S01]  /*a790*/  STS.128 [R172+0x8400], R8 ;  /* 0x00840008ac007388 */ /* 0x0005e20000000c00 */
[----:B------:R-:W-:Y:S01]  /*a7a0*/  SHF.L.U32 R5, R143, 0x10, RZ ;  /* 0x000000108f057819 */ /* 0x000fe200000006ff */
[C---:B------:R-:W-:Y:S01]  /*a7b0*/  FFMA R51, R83.reuse, R4, R51 ;  /* 0x0000000453337223 */ /* 0x040fe20000000033 */
[C---:B------:R-:W-:Y:S01]  /*a7c0*/  LOP3.LUT R4, R142.reuse, 0xffff0000, RZ, 0xc0, !PT ;  /* 0xffff00008e047812 */ /* 0x040fe200078ec0ff */
[C---:B------:R-:W-:Y:S01]  /*a7d0*/  FFMA R52, R83.reuse, R3, R52 ;  /* 0x0000000353347223 */ /* 0x040fe20000000034 */
[----:B------:R-:W-:Y:S01]  /*a7e0*/  SHF.L.U32 R3, R142, 0x10, RZ ;  /* 0x000000108e037819 */ /* 0x000fe200000006ff */
[----:B------:R-:W-:Y:S01]  /*a7f0*/  FFMA R53, R83, R0, R53 ;  /* 0x0000000053357223 */ /* 0x000fe20000000035 */
[----:B-1----:R-:W-:Y:S02]  /*a800*/  F2FP.BF16.F32.PACK_AB R12, R43, R42 ;  /* 0x0000002a2b0c723e */ /* 0x002fe400000010ff */
[----:B------:R-:W-:Y:S01]  /*a810*/  F2FP.BF16.F32.PACK_AB R13, R45, R44 ;  /* 0x0000002c2d0d723e */ /* 0x000fe200000010ff */
[----:B------:R-:W-:Y:S01]  /*a820*/  FFMA R54, R83, R3, R54 ;  /* 0x0000000353367223 */ /* 0x000fe20000000036 */
[----:B------:R-:W-:Y:S01]  /*a830*/  F2FP.BF16.F32.PACK_AB R14, R47, R46 ;  /* 0x0000002e2f0e723e */ /* 0x000fe200000010ff */
[----:B------:R-:W-:Y:S01]  /*a840*/  FFMA R55, R83, R4, R55 ;  /* 0x0000000453377223 */ /* 0x000fe20000000037 */
[----:B------:R-:W-:Y:S01]  /*a850*/  F2FP.BF16.F32.PACK_AB R15, R49, R48 ;  /* 0x00000030310f723e */ /* 0x000fe200000010ff */
[C---:B------:R-:W-:Y:S01]  /*a860*/  FFMA R56, R83.reuse, R5, R56 ;  /* 0x0000000553387223 */ /* 0x040fe20000000038 */
[----:B------:R-:W-:Y:S01]  /*a870*/  FFMA R57, R83, R6, R57 ;  /* 0x0000000653397223 */ /* 0x000fe20000000039 */
[----:B------:R-:W-:Y:S02]  /*a880*/  F2FP.BF16.F32.PACK_AB R4, R51, R50 ;  /* 0x000000323304723e */ /* 0x000fe400000010ff */
[----:B------:R2:W-:Y:S01]  /*a890*/  STS.128 [R171+0x8400], R12 ;  /* 0x0084000cab007388 */ /* 0x0005e20000000c00 */
[----:B------:R-:W-:Y:S02]  /*a8a0*/  F2FP.BF16.F32.PACK_AB R5, R53, R52 ;  /* 0x000000343505723e */ /* 0x000fe400000010ff */
[----:B------:R-:W-:Y:S02]  /*a8b0*/  F2FP.BF16.F32.PACK_AB R6, R55, R54 ;  /* 0x000000363706723e */ /* 0x000fe400000010ff */
[----:B------:R-:W-:Y:S02]  /*a8c0*/  F2FP.BF16.F32.PACK_AB R7, R57, R56 ;  /* 0x000000383907723e */ /* 0x000fe400000010ff */
[----:B------:R-:W-:Y:S02]  /*a8d0*/  MOV R0, UR38 ;  /* 0x0000002600007c02 */ /* 0x000fe40008000f00 */
[----:B------:R-:W-:Y:S01]  /*a8e0*/  LEA R3, R105, UR36, 0x3 ;  /* 0x0000002469037c11 */ /* 0x000fe2000f8e18ff */
[----:B------:R2:W-:Y:S01]  /*a8f0*/  STS.128 [R170+0x8400], R4 ;  /* 0x00840004aa007388 */ /* 0x0005e20000000c00 */
[----:B------:R-:W-:Y:S04]  /*a900*/  @P6 LEA R0, R0, UR36, 0x3 ;  /* 0x0000002400006c11 */ /* 0x000fe8000f8e18ff */
[----:B------:R-:W-:Y:S01]  /*a910*/  @P6 IADD3 R0, PT, PT, R0, 0x30, RZ ;  /* 0x0000003000006810 */ /* 0x000fe20007ffe0ff */
[----:B------:R-:W-:Y:S01]  /*a920*/  @!PT LDS RZ, [RZ] ;  /* 0x00000000fffff984 */ /* 0x000fe20000000800 */
[----:B------:R-:W-:Y:S01]  /*a930*/  @!PT LDS RZ, [RZ] ;  /* 0x00000000fffff984 */ /* 0x000fe20000000800 */
[----:B------:R-:W-:Y:S01]  /*a940*/  @!PT LDS RZ, [RZ] ;  /* 0x00000000fffff984 */ /* 0x000fe20000000800 */
[----:B------:R-:W-:Y:S01]  /*a950*/  @!PT LDS RZ, [RZ] ;  /* 0x00000000fffff984 */ /* 0x000fe20000000800 */
[----:B------:R1:W-:Y:S06]  /*a960*/  MEMBAR.ALL.CTA ;  /* 0x0000000000007992 */ /* 0x0003ec0000008000 */
[----:B-1----:R-:W1:Y:S01]  /*a970*/  FENCE.VIEW.ASYNC.S ;  /* 0x00000000000073c6 */ /* 0x002e620000000000 */
[----:B------:R-:W-:Y:S01]  /*a980*/  @P6 PRMT R0, R179, 0x654, R0 ;  /* 0x00000654b3006816 */ /* 0x000fe20000000000 */
[----:B-1----:R-:W-:Y:S06]  /*a990*/  BAR.SYNC.DEFER_BLOCKING 0x1, 0x80 ;  /* 0x0042000000007b1d */ /* 0x002fec0000010000 */
        /* <DEDUP_REMOVED lines=12> */
.L_x_122:
[----:B------:R-:W-:Y:S05]  /*aa60*/  BSYNC.RECONVERGENT B0 ;  /* 0x0000000000007941 */ /* 0x000fea0003800200 */
.L_x_121:
[----:B------:R-:W-:Y:S01]  /*aa70*/  BAR.SYNC.DEFER_BLOCKING 0x1, 0x80 ;  /* 0x0042000000007b1d */ /* 0x000fe20000010000 */
[----:B------:R-:W-:Y:S01]  /*aa80*/  UIADD3 UR4, UPT, UPT, UR38, 0x1, URZ ;  /* 0x0000000126047890 */ /* 0x000fe2000fffe0ff */
[----:B------:R-:W-:Y:S03]  /*aa90*/  ISETP.NE.AND P0, PT, R79, RZ, PT ;  /* 0x000000ff4f00720c */ /* 0x000fe60003f05270 */
[----:B------:R-:W-:Y:S01]  /*aaa0*/  UISETP.NE.AND UP0, UPT, UR4, 0x4, UPT ;  /* 0x000000040400788c */ /* 0x000fe2000bf05270 */
[----:B------:R-:W-:Y:S03]  /*aab0*/  SEL R81, RZ, 0xc0, !P0 ;  /* 0x000000c0ff517807 */ /* 0x000fe60004000000 */
[----:B------:R-:W-:Y:S01]  /*aac0*/  USEL UR37, UR4, URZ, UP0 ;  /* 0x000000ff04257287 */ /* 0x000fe20008000000 */
[----:B------:R1:W-:Y:S01]  /*aad0*/  @P6 SYNCS.ARRIVE.TRANS64.RED.A1T0 RZ, [R0+URZ], RZ ;  /* 0x000000ff00ff69a7 */ /* 0x0003e200081004ff */
[----:B------:R-:W-:Y:S01]  /*aae0*/  BSSY B1, `(.L_x_123) ;  /* 0x000001f000017945 */ /* 0x000fe20003800000 */
[----:B------:R-:W4:Y:S02]  /*aaf0*/  @P6 SYNCS.PHASECHK.TRANS64.TRYWAIT P1, [R3+URZ+0x10], R16 ;  /* 0x00001010030065a7 */ /* 0x000f2400080211ff */
[----:B----4-:R-:W-:Y:S01]  /*ab00*/  @P6 SEL R107, RZ, 0x1, !P1 ;  /* 0x00000001ff6b6807 */ /* 0x010fe20004800000 */
[----:B-1----:R-:W-:Y:S06]  /*ab10*/  @!P6 BRA `(.L_x_124) ;  /* 0x00000000006ce947 */ /* 0x002fec0003800000 */
[----:B------:R-:W-:Y:S01]  /*ab20*/  ISETP.NE.AND P2, PT, R112, RZ, PT ;  /* 0x000000ff7000720c */ /* 0x000fe20003f45270 */
[----:B------:R-:W-:Y:S01]  /*ab30*/  BSSY B0, `(.L_x_125) ;  /* 0x000000b000007945 */ /* 0x000fe20003800000 */
[----:B------:R-:W-:Y:S11]  /*ab40*/  ISETP.NE.AND P0, PT, R107, RZ, PT ;  /* 0x000000ff6b00720c */ /* 0x000ff60003f05270 */
[----:B------:R-:W-:Y:S05]  /*ab50*/  @P2 IMAD R105, R105, 0x4000, R178 ;  /* 0x0000400069692824 */ /* 0x000fea00078e02b2 */
[----:B--2---:R-:W-:Y:S04]  /*ab60*/  @P2 IADD3 R9, PT, PT, R105, UR36, RZ ;  /* 0x0000002469092c10 */ /* 0x004fe8000fffe0ff */
[----:B------:R-:W-:Y:S01]  /*ab70*/  @P2 IADD3 R7, PT, PT, R104, R9, RZ ;  /* 0x0000000968072210 */ /* 0x000fe20007ffe0ff */
[--C-:B------:R-:W-:Y:S02]  /*ab80*/  @P2 IMAD.IADD R5, R86, 0x1, R9.reuse ;  /* 0x0000000156052824 */ /* 0x100fe400078e0209 */
[----:B------:R-:W-:Y:S01]  /*ab90*/  @P2 IMAD.IADD R4, R106, 0x1, R9 ;  /* 0x000000016a042824 */ /* 0x000fe200078e0209 */
[----:B------:R-:W-:Y:S06]  /*aba0*/  @P0 BRA `(.L_x_126) ;  /* 0x00000000000c0947 */ /* 0x000fec0003800000 */
[----:B------:R-:W-:Y:S04]  /*abb0*/  SHF.L.U32 R0, R162, 0x1f, RZ ;  /* 0x0000001fa2007819 */ /* 0x000fe800000006ff */
[----:B------:R-:W1:Y:S02]  /*abc0*/  SYNCS.PHASECHK.TRANS64.TRYWAIT P0, [R3+URZ+0x10], R0 ;  /* 0x00001000030075a7 */ /* 0x000e6400080011ff */
[----:B-1----:R-:W-:Y:S05]  /*abd0*/  @!P0 BRA `(.L_x_127) ;  /* 0x0000001c00d48947 */ /* 0x002fea0003800000 */
.L_x_126:
[----:B------:R-:W-:Y:S05]  /*abe0*/  BSYNC B0 ;  /* 0x0000000000007941 */ /* 0x000fea0003800000 */
.L_x_125:
[----:B------:R-:W-:Y:S11]  /*abf0*/  ISETP.NE.AND P0, PT, R112, RZ, PT ;  /* 0x000000ff7000720c */ /* 0x000ff60003f05270 */
[----:B------:R-:W-:Y:S02]  /*ac00*/  @!UPT UIADD3 URZ, UPT, UPT, URZ, URZ, URZ ;  /* 0x000000fffffff290 */ /* 0x000fe4000fffe0ff */
[----:B------:R4:W2:Y:S01]  /*ac10*/  @P0 LDS.128 R88, [R105+UR36+0x400] ;  /* 0x0004002469580984 */ /* 0x0008a20008000c00 */
[----:B-1----:R-:W-:Y:S01]  /*ac20*/  @P0 IMAD.IADD R3, R104, 0x1, R5 ;  /* 0x0000000168030824 */ /* 0x002fe200078e0205 */
        /* <DEDUP_REMOVED lines=10> */
.L_x_124:
[----:B------:R-:W-:Y:S05]  /*acd0*/  BSYNC B1 ;  /* 0x0000000000017941 */ /* 0x000fea0003800000 */
.L_x_123:
[----:B------:R-:W-:Y:S01]  /*ace0*/  IMAD.IADD R16, R78, 0x1, R81 ;  /* 0x000000014e107824 */ /* 0x000fe200078e0251 */
[----:B------:R-:W-:Y:S04]  /*acf0*/  BSSY.RECONVERGENT B6, `(.L_x_128) ;  /* 0x0000015000067945 */ /* 0x000fe80003800200 */
[----:B----4-:R-:W-:Y:S04]  /*ad00*/  SHF.R.U32.HI R3, RZ, 0x15, R16 ;  /* 0x00000015ff037819 */ /* 0x010fe80000011610 */
[----:B------:R-:W-:Y:S11]  /*ad10*/  LOP3.LUT P0, RZ, R3, 0x3, R158, 0x48, !PT ;  /* 0x0000000303ff7812 */ /* 0x000ff6000780489e */
[----:B------:R-:W-:Y:S02]  /*ad20*/  @!UPT UIADD3 URZ, UPT, UPT, URZ, URZ, URZ ;  /* 0x000000fffffff290 */ /* 0x000fe4000fffe0ff */
[----:B------:R-:W-:Y:S05]  /*ad30*/  @!P0 BRA `(.L_x_129) ;  /* 0x0000000000408947 */ /* 0x000fea0003800000 */
[----:B------:R-:W4:Y:S01]  /*ad40*/  LDCU.64 UR8, c[0x4][0x70] ;  /* 0x01000e00ff0877ac */ /* 0x000f220008000a00 */
[----:B--2---:R-:W-:Y:S01]  /*ad50*/  MOV R15, 0x0 ;  /* 0x00000000000f7802 */ /* 0x004fe20000000f00 */
[----:B------:R-:W-:Y:S02]  /*ad60*/  HFMA2 R12, -RZ, RZ, 0, 5.9604644775390625e-08 ;  /* 0x00000001ff0c7431 */ /* 0x000fe400000001ff */
[----:B------:R-:W-:Y:S02]  /*ad70*/  IMAD.MOV.U32 R8, RZ, RZ, 0x192 ;  /* 0x00000192ff087424 */ /* 0x000fe400078e00ff */
[----:B------:R-:W-:Y:S01]  /*ad80*/  IMAD.MOV.U32 R13, RZ, RZ, RZ ;  /* 0x000000ffff0d7224 */ /* 0x000fe200078e00ff */
[----:B------:R-:W2:Y:S01]  /*ad90*/  LDCU.64 UR6, c[0x4][0x78] ;  /* 0x01000f00ff0677ac */ /* 0x000ea20008000a00 */
[----:B------:R-:W1:Y:S01]  /*ada0*/  LDC.64 R14, c[0x4][R15] ;  /* 0x010000000f0e7b82 */ /* 0x000e620000000a00 */
[----:B------:R-:W5:Y:S01]  /*adb0*/  LDCU.64 UR4, c[0x4][0x10] ;  /* 0x01000200ff0477ac */ /* 0x000f620008000a00 */
[----:B----4-:R-:W-:Y:S01]  /*adc0*/  MOV R5, UR9 ;  /* 0x0000000900057c02 */ /* 0x010fe20008000f00 */
[----:B------:R-:W-:Y:S01]  /*add0*/  IMAD.U32 R4, RZ, RZ, UR8 ;  /* 0x00000008ff047e24 */ /* 0x000fe2000f8e00ff */
[----:B--2---:R-:W-:Y:S01]  /*ade0*/  MOV R7, UR7 ;  /* 0x0000000700077c02 */ /* 0x004fe20008000f00 */
[----:B------:R-:W-:Y:S01]  /*adf0*/  IMAD.U32 R6, RZ, RZ, UR6 ;  /* 0x00000006ff067e24 */ /* 0x000fe2000f8e00ff */
[----:B-----5:R-:W-:Y:S01]  /*ae00*/  MOV R11, UR5 ;  /* 0x00000005000b7c02 */ /* 0x020fe20008000f00 */
[----:B------:R-:W-:Y:S02]  /*ae10*/  IMAD.U32 R10, RZ, RZ, UR4 ;  /* 0x00000004ff0a7e24 */ /* 0x000fe4000f8e00ff */
[----:B------:R-:W-:Y:S07]  /*ae20*/  LEPC R20, `(.L_x_129) ;  /* 0x000000001014794e */ /* 0x000fee0000000000 */
[----:B-1-3--:R-:W-:Y:S05]  /*ae30*/  CALL.ABS.NOINC R14 ;  /* 0x000000000e007343 */ /* 0x00afea0003c00000 */
.L_x_129:
[----:B------:R-:W-:Y:S05]  /*ae40*/  BSYNC.RECONVERGENT B6 ;  /* 0x0000000000067941 */ /* 0x000fea0003800200 */
.L_x_128:
[----:B--2---:R-:W-:Y:S01]  /*ae50*/  SHF.L.U32 R78, R88, 0x10, RZ ;  /* 0x00000010584e7819 */ /* 0x004fe200000006ff */
[----:B------:R-:W-:Y:S05]  /*ae60*/  WARPSYNC.ALL ;  /* 0x0000000000007948 */ /* 0x000fea0003800000 */
[----:B------:R-:W-:Y:S01]  /*ae70*/  R2UR UR4, R16 ;  /* 0x00000000100472ca */ /* 0x000fe200000e0000 */
[----:B------:R-:W-:Y:S01]  /*ae80*/  BSSY.RECONVERGENT B0, `(.L_x_130) ;  /* 0x00000fd000007945 */ /* 0x000fe20003800200 */
[----:B------:R-:W-:Y:S02]  /*ae90*/  LOP3.LUT R0, R88, 0xffff0000, RZ, 0xc0, !PT ;  /* 0xffff000058007812 */ /* 0x000fe400078ec0ff */
[C---:B------:R-:W-:Y:S02]  /*aea0*/  SHF.L.U32 R3, R89.reuse, 0x10, RZ ;  /* 0x0000001059037819 */ /* 0x040fe400000006ff */
[----:B------:R-:W-:Y:S02]  /*aeb0*/  LOP3.LUT R80, R89, 0xffff0000, RZ, 0xc0, !PT ;  /* 0xffff000059507812 */ /* 0x000fe400078ec0ff */
[C---:B------:R-:W-:Y:S02]  /*aec0*/  SHF.L.U32 R82, R90.reuse, 0x10, RZ ;  /* 0x000000105a527819 */ /* 0x040fe400000006ff */
[----:B------:R-:W-:Y:S02]  /*aed0*/  LOP3.LUT R84, R90, 0xffff0000, RZ, 0xc0, !PT ;  /* 0xffff00005a547812 */ /* 0x000fe400078ec0ff */
[C---:B------:R-:W-:Y:S01]  /*aee0*/  SHF.L.U32 R85, R91.reuse, 0x10, RZ ;  /* 0x000000105b557819 */ /* 0x040fe200000006ff */
[----:B------:R-:W2:Y:S01]  /*aef0*/  LDTM.x64 R4, tmem[UR4] ;  /* 0x00000004000479ee */ /* 0x000ea20008340000 */
[----:B------:R-:W-:Y:S02]  /*af00*/  LOP3.LUT R86, R91, 0xffff0000, RZ, 0xc0, !PT ;  /* 0xffff00005b567812 */ /* 0x000fe400078ec0ff */
[C---:B-1----:R-:W-:Y:S02]  /*af10*/  SHF.L.U32 R87, R92.reuse, 0x10, RZ ;  /* 0x000000105c577819 */ /* 0x042fe400000006ff */
[----:B------:R-:W-:Y:S02]  /*af20*/  LOP3.LUT R88, R92, 0xffff0000, RZ, 0xc0, !PT ;  /* 0xffff00005c587812 */ /* 0x000fe400078ec0ff */
[C---:B------:R-:W-:Y:S02]  /*af30*/  SHF.L.U32 R89, R93.reuse, 0x10, RZ ;  /* 0x000000105d597819 */ /* 0x040fe400000006ff */
[----:B------:R-:W-:Y:S02]  /*af40*/  LOP3.LUT R90, R93, 0xffff0000, RZ, 0xc0, !PT ;  /* 0xffff00005d5a7812 */ /* 0x000fe400078ec0ff */
[C---:B------:R-:W-:Y:S02]  /*af50*/  SHF.L.U32 R91, R94.reuse, 0x10, RZ ;  /* 0x000000105e5b7819 */ /* 0x040fe400000006ff */
[----:B------:R-:W-:Y:S02]  /*af60*/  LOP3.LUT R92, R94, 0xffff0000, RZ, 0xc0, !PT ;  /* 0xffff00005e5c7812 */ /* 0x000fe400078ec0ff */
[C---:B------:R-:W-:Y:S02]  /*af70*/  SHF.L.U32 R93, R95.reuse, 0x10, RZ ;  /* 0x000000105f5d7819 */ /* 0x040fe400000006ff */
[----:B------:R-:W-:Y:S02]  /*af80*/  LOP3.LUT R94, R95, 0xffff0000, RZ, 0xc0, !PT ;  /* 0xffff00005f5e7812 */ /* 0x000fe400078ec0ff */
[C---:B------:R-:W-:Y:S02]  /*af90*/  SHF.L.U32 R95, R100.reuse, 0x10, RZ ;  /* 0x00000010645f7819 */ /* 0x040fe400000006ff */
[----:B------:R-:W-:Y:S02]  /*afa0*/  LOP3.LUT R96, R100, 0xffff0000, RZ, 0xc0, !PT ;  /* 0xffff000064607812 */ /* 0x000fe400078ec0ff */
[C---:B------:R-:W-:Y:S01]  /*afb0*/  SHF.L.U32 R97, R101.reuse, 0x10, RZ ;  /* 0x0000001065617819 */ /* 0x040fe200000006ff */
[C---:B--2---:R-:W-:Y:S01]  /*afc0*/  FMUL R4, R76.reuse, R4 ;  /* 0x000000044c047220 */ /* 0x044fe20000400000 */
[----:B------:R-:W-:Y:S01]  /*afd0*/  LOP3.LUT R98, R101, 0xffff0000, RZ, 0xc0, !PT ;  /* 0xffff000065627812 */ /* 0x000fe200078ec0ff */
[----:B------:R-:W-:Y:S01]  /*afe0*/  FMUL R5, R76, R5 ;  /* 0x000000054c057220 */ /* 0x000fe20000400000 */
[C---:B------:R-:W-:Y:S01]  /*aff0*/  SHF.L.U32 R99, R102.reuse, 0x10, RZ ;  /* 0x0000001066637819 */ /* 0x040fe200000006ff */
[C---:B------:R-:W-:Y:S01]  /*b000*/  FFMA R4, R83.reuse, R78, R4 ;  /* 0x0000004e53047223 */ /* 0x040fe20000000004 */
[----:B------:R-:W-:Y:S01]  /*b010*/  LOP3.LUT R100, R102, 0xffff0000, RZ, 0xc0, !PT ;  /* 0xffff000066647812 */ /* 0x000fe200078ec0ff */
[----:B------:R-:W-:Y:S01]  /*b020*/  FFMA R5, R83, R0, R5 ;  /* 0x0000000053057223 */ /* 0x000fe20000000005 */
[C---:B------:R-:W-:Y:S01]  /*b030*/  SHF.L.U32 R101, R103.reuse, 0x10, RZ ;  /* 0x0000001067657819 */ /* 0x040fe200000006ff */
[C---:B------:R-:W-:Y:S01]  /*b040*/  FMUL R6, R76.reuse, R6 ;  /* 0x000000064c067220 */ /* 0x040fe20000400000 */
[----:B------:R-:W-:Y:S01]  /*b050*/  LOP3.LUT R102, R103, 0xffff0000, RZ, 0xc0, !PT ;  /* 0xffff000067667812 */ /* 0x000fe200078ec0ff */
[----:B------:R-:W-:Y:S01]  /*b060*/  FMUL R7, R76, R7 ;  /* 0x000000074c077220 */ /* 0x000fe20000400000 */
[----:B------:R-:W-:Y:S01]  /*b070*/  F2FP.BF16.F32.PACK_AB R4, R5, R4 ;  /* 0x000000040504723e */ /* 0x000fe200000010ff */
[C---:B------:R-:W-:Y:S01]  /*b080*/  FFMA R6, R83.reuse, R3, R6 ;  /* 0x0000000353067223 */ /* 0x040fe20000000006 */
[C---:B------:R-:W-:Y:S01]  /*b090*/  SHF.L.U32 R103, R108.reuse, 0x10, RZ ;  /* 0x000000106c677819 */ /* 0x040fe200000006ff */
[----:B------:R-:W-:Y:S01]  /*b0a0*/  FFMA R7, R83, R80, R7 ;  /* 0x0000005053077223 */ /* 0x000fe20000000007 */
[----:B------:R-:W-:Y:S01]  /*b0b0*/  LOP3.LUT R104, R108, 0xffff0000, RZ, 0xc0, !PT ;  /* 0xffff00006c687812 */ /* 0x000fe200078ec0ff */
[C---:B------:R-:W-:Y:S01]  /*b0c0*/  FMUL R8, R76.reuse, R8 ;  /* 0x000000084c087220 */ /* 0x040fe20000400000 */
[----:B------:R-:W-:Y:S01]  /*b0d0*/  SHF.L.U32 R105, R109, 0x10, RZ ;  /* 0x000000106d697819 */ /* 0x000fe200000006ff */
[----:B------:R-:W-:Y:S01]  /*b0e0*/  FMUL R9, R76, R9 ;  /* 0x000000094c097220 */ /* 0x000fe20000400000 */
[----:B------:R-:W-:Y:S01]  /*b0f0*/  F2FP.BF16.F32.PACK_AB R5, R7, R6 ;  /* 0x000000060705723e */ /* 0x000fe200000010ff */
[----:B------:R-:W-:Y:S01]  /*b100*/  FFMA R8, R83, R82, R8 ;  /* 0x0000005253087223 */ /* 0x000fe20000000008 */
[----:B------:R-:W-:Y:S01]  /*b110*/  LOP3.LUT R106, R109, 0xffff0000, RZ, 0xc0, !PT ;  /* 0xffff00006d6a7812 */ /* 0x000fe200078ec0ff */
[----:B------:R-:W-:Y:S01]  /*b120*/  FFMA R9, R83, R84, R9 ;  /* 0x0000005453097223 */ /* 0x000fe20000000009 */
[----:B------:R-:W-:Y:S01]  /*b130*/  SHF.L.U32 R107, R110, 0x10, RZ ;  /* 0x000000106e6b7819 */ /* 0x000fe200000006ff */
[----:B------:R-:W-:Y:S01]  /*b140*/  FMUL R10, R76, R10 ;  /* 0x0000000a4c0a7220 */ /* 0x000fe20000400000 */
[----:B------:R-:W-:Y:S01]  /*b150*/  LOP3.LUT R108, R110, 0xffff0000, RZ, 0xc0, !PT ;  /* 0xffff00006e6c7812 */ /* 0x000fe200078ec0ff */
[C---:B------:R-:W-:Y:S01]  /*b160*/  FMUL R11, R76.reuse, R11 ;  /* 0x0000000b4c0b7220 */ /* 0x040fe20000400000 */
[----:B------:R-:W-:Y:S01]  /*b170*/  F2FP.BF16.F32.PACK_AB R6, R9, R8 ;  /* 0x000000080906723e */ /* 0x000fe200000010ff */
[----:B------:R-:W-:Y:S01]  /*b180*/  FFMA R10, R83, R85, R10 ;  /* 0x00000055530a7223 */ /* 0x000fe2000000000a */
[----:B------:R-:W-:Y:S01]  /*b190*/  SHF.L.U32 R109, R111, 0x10, RZ ;  /* 0x000000106f6d7819 */ /* 0x000fe200000006ff */
[----:B------:R-:W-:Y:S01]  /*b1a0*/  FFMA R11, R83, R86, R11 ;  /* 0x00000056530b7223 */ /* 0x000fe2000000000b */
[----:B------:R-:W-:Y:S01]  /*b1b0*/  LOP3.LUT R110, R111, 0xffff0000, RZ, 0xc0, !PT ;  /* 0xffff00006f6e7812 */ /* 0x000fe200078ec0ff */
[----:B------:R-:W-:Y:S01]  /*b1c0*/  FMUL R0, R76, R12 ;  /* 0x0000000c4c007220 */ /* 0x000fe20000400000 */
[----:B------:R-:W-:Y:S01]  /*b1d0*/  SHF.L.U32 R111, R116, 0x10, RZ ;  /* 0x00000010746f7819 */ /* 0x000fe200000006ff */
[C---:B------:R-:W-:Y:S01]  /*b1e0*/  FMUL R3, R76.reuse, R13 ;  /* 0x0000000d4c037220 */ /* 0x040fe20000400000 */
[----:B------:R-:W-:Y:S01]  /*b1f0*/  F2FP.BF16.F32.PACK_AB R7, R11, R10 ;  /* 0x0000000a0b07723e */ /* 0x000fe200000010ff */
[----:B------:R-:W-:Y:S01]  /*b200*/  FMUL R14, R76, R14 ;  /* 0x0000000e4c0e7220 */ /* 0x000fe20000400000 */
[----:B------:R-:W-:Y:S01]  /*b210*/  LOP3.LUT R112, R116, 0xffff0000, RZ, 0xc0, !PT ;  /* 0xffff000074707812 */ /* 0x000fe200078ec0ff */
[C---:B------:R-:W-:Y:S01]  /*b220*/  FMUL R15, R76.reuse, R15 ;  /* 0x0000000f4c0f7220 */ /* 0x040fe20000400000 */
[----:B------:R-:W-:Y:S01]  /*b230*/  SHF.L.U32 R113, R117, 0x10, RZ ;  /* 0x0000001075717819 */ /* 0x000fe200000006ff */
[----:B------:R-:W-:Y:S01]  /*b240*/  FFMA R0, R83, R87, R0 ;  /* 0x0000005753007223 */ /* 0x000fe20000000000 */
[----:B------:R-:W-:Y:S01]  /*b250*/  LOP3.LUT R114, R117, 0xffff0000, RZ, 0xc0, !PT ;  /* 0xffff000075727812 */ /* 0x000fe200078ec0ff */
[----:B------:R-:W-:Y:S01]  /*b260*/  FMUL R12, R76, R16 ;  /* 0x000000104c0c7220 */ /* 0x000fe20000400000 */
[C---:B------:R-:W-:Y:S01]  /*b270*/  SHF.L.U32 R115, R118.reuse, 0x10, RZ ;  /* 0x0000001076737819 */ /* 0x040fe200000006ff */
[----:B------:R-:W-:Y:S01]  /*b280*/  FFMA R3, R83, R88, R3 ;  /* 0x0000005853037223 */ /* 0x000fe20000000003 */
[----:B------:R-:W-:Y:S01]  /*b290*/  LOP3.LUT R116, R118, 0xffff0000, RZ, 0xc0, !PT ;  /* 0xffff000076747812 */ /* 0x000fe200078ec0ff */
[C---:B------:R-:W-:Y:S01]  /*b2a0*/  FMUL R13, R76.reuse, R17 ;  /* 0x000000114c0d7220 */ /* 0x040fe20000400000 */
[----:B------:R-:W-:Y:S01]  /*b2b0*/  SHF.L.U32 R117, R119, 0x10, RZ ;  /* 0x0000001077757819 */ /* 0x000fe200000006ff */
[----:B------:R-:W-:Y:S01]  /*b2c0*/  FFMA R14, R83, R89, R14 ;  /* 0x00000059530e7223 */ /* 0x000fe2000000000e */
[----:B------:R-:W-:Y:S01]  /*b2d0*/  F2FP.BF16.F32.PACK_AB R8, R3, R0 ;  /* 0x000000000308723e */ /* 0x000fe200000010ff */
[----:B------:R-:W-:Y:S01]  /*b2e0*/  FMUL R18, R76, R18 ;  /* 0x000000124c127220 */ /* 0x000fe20000400000 */
[----:B------:R-:W-:Y:S01]  /*b2f0*/  LOP3.LUT R118, R119, 0xffff0000, RZ, 0xc0, !PT ;  /* 0xffff000077767812 */ /* 0x000fe200078ec0ff */
[----:B------:R-:W-:Y:S01]  /*b300*/  FFMA R15, R83, R90, R15 ;  /* 0x0000005a530f7223 */ /* 0x000fe2000000000f */
[----:B------:R-:W-:Y:S01]  /*b310*/  SHF.L.U32 R119, R124, 0x10, RZ ;  /* 0x000000107c777819 */ /* 0x000fe200000006ff */
[----:B------:R-:W-:Y:S01]  /*b320*/  FMUL R19, R76, R19 ;  /* 0x000000134c137220 */ /* 0x000fe20000400000 */
[----:B------:R-:W-:Y:S01]  /*b330*/  LOP3.LUT R120, R124, 0xffff0000, RZ, 0xc0, !PT ;  /* 0xffff00007c787812 */ /* 0x000fe200078ec0ff */
[----:B------:R1:W-:Y:S01]  /*b340*/  STS.128 [R178+UR36+0xc400], R4 ;  /* 0x00c40004b2007988 */ /* 0x0003e20008000c24 */
[----:B------:R-:W-:Y:S01]  /*b350*/  F2FP.BF16.F32.PACK_AB R9, R15, R14 ;  /* 0x0000000e0f09723e */ /* 0x000fe200000010ff */
[C---:B------:R-:W-:Y:S01]  /*b360*/  FFMA R12, R83.reuse, R91, R12 ;  /* 0x0000005b530c7223 */ /* 0x040fe2000000000c */
[C---:B------:R-:W-:Y:S01]  /*b370*/  FFMA R13, R83.reuse, R92, R13 ;  /* 0x0000005c530d7223 */ /* 0x040fe2000000000d */
[----:B------:R-:W-:Y:S01]  /*b380*/  FFMA R18, R83, R93, R18 ;  /* 0x0000005d53127223 */ /* 0x000fe20000000012 */
[----:B------:R-:W-:Y:S01]  /*b390*/  SHF.L.U32 R121, R125, 0x10, RZ ;  /* 0x000000107d797819 */ /* 0x000fe200000006ff */
[----:B------:R-:W-:Y:S01]  /*b3a0*/  FFMA R19, R83, R94, R19 ;  /* 0x0000005e53137223 */ /* 0x000fe20000000013 */
[C---:B------:R-:W-:Y:S01]  /*b3b0*/  FMUL R16, R76.reuse, R20 ;  /* 0x000000144c107220 */ /* 0x040fe20000400000 */
[----:B------:R-:W-:Y:S01]  /*b3c0*/  F2FP.BF16.F32.PACK_AB R10, R13, R12 ;  /* 0x0000000c0d0a723e */ /* 0x000fe200000010ff */
[C---:B------:R-:W-:Y:S01]  /*b3d0*/  FMUL R17, R76.reuse, R21 ;  /* 0x000000154c117220 */ /* 0x040fe20000400000 */
[C---:B------:R-:W-:Y:S01]  /*b3e0*/  FMUL R22, R76.reuse, R22 ;  /* 0x000000164c167220 */ /* 0x040fe20000400000 */
[----:B------:R-:W-:Y:S01]  /*b3f0*/  F2FP.BF16.F32.PACK_AB R11, R19, R18 ;  /* 0x00000012130b723e */ /* 0x000fe200000010ff */
[C---:B------:R-:W-:Y:S01]  /*b400*/  FFMA R16, R83.reuse, R95, R16 ;  /* 0x0000005f53107223 */ /* 0x040fe20000000010 */
[----:B------:R-:W-:Y:S01]  /*b410*/  FFMA R17, R83, R96, R17 ;  /* 0x0000006053117223 */ /* 0x000fe20000000011 */
[----:B------:R-:W-:Y:S01]  /*b420*/  LOP3.LUT R122, R125, 0xffff0000, RZ, 0xc0, !PT ;  /* 0xffff00007d7a7812 */ /* 0x000fe200078ec0ff */
[----:B------:R-:W-:Y:S01]  /*b430*/  FFMA R22, R83, R97, R22 ;  /* 0x0000006153167223 */ /* 0x000fe20000000016 */
[----:B------:R1:W-:Y:S01]  /*b440*/  STS.128 [R177+0xc400], R8 ;  /* 0x00c40008b1007388 */ /* 0x0003e20000000c00 */
[C---:B------:R-:W-:Y:S01]  /*b450*/  FMUL R23, R76.reuse, R23 ;  /* 0x000000174c177220 */ /* 0x040fe20000400000 */
[----:B------:R-:W-:Y:S01]  /*b460*/  F2FP.BF16.F32.PACK_AB R16, R17, R16 ;  /* 0x000000101110723e */ /* 0x000fe200000010ff */
[C---:B------:R-:W-:Y:S01]  /*b470*/  FMUL R20, R76.reuse, R24 ;  /* 0x000000184c147220 */ /* 0x040fe20000400000 */
[----:B------:R-:W-:Y:S01]  /*b480*/  FMUL R21, R76, R25 ;  /* 0x000000194c157220 */ /* 0x000fe20000400000 */
[C---:B------:R-:W-:Y:S01]  /*b490*/  SHF.L.U32 R123, R126.reuse, 0x10, RZ ;  /* 0x000000107e7b7819 */ /* 0x040fe200000006ff */
[C---:B------:R-:W-:Y:S01]  /*b4a0*/  FFMA R23, R83.reuse, R98, R23 ;  /* 0x0000006253177223 */ /* 0x040fe20000000017 */
[C---:B------:R-:W-:Y:S01]  /*b4b0*/  FFMA R20, R83.reuse, R99, R20 ;  /* 0x0000006353147223 */ /* 0x040fe20000000014 */
[----:B------:R-:W-:Y:S01]  /*b4c0*/  LOP3.LUT R124, R126, 0xffff0000, RZ, 0xc0, !PT ;  /* 0xffff00007e7c7812 */ /* 0x000fe200078ec0ff */
        /* <DEDUP_REMOVED lines=8> */
[----:B------:R-:W-:Y:S01]  /*b550*/  SHF.L.U32 R125, R127, 0x10, RZ ;  /* 0x000000107f7d7819 */ /* 0x000fe200000006ff */
[----:B------:R-:W-:Y:S01]  /*b560*/  FFMA R24, R83, R103, R24 ;  /* 0x0000006753187223 */ /* 0x000fe20000000018 */
[C---:B------:R-:W-:Y:S01]  /*b570*/  FMUL R25, R76.reuse, R29 ;  /* 0x0000001d4c197220 */ /* 0x040fe20000400000 */
[----:B------:R-:W-:Y:S01]  /*b580*/  LOP3.LUT R126, R127, 0xffff0000, RZ, 0xc0, !PT ;  /* 0xffff00007f7e7812 */ /* 0x000fe200078ec0ff */
[C---:B------:R-:W-:Y:S01]  /*b590*/  FMUL R30, R76.reuse, R30 ;  /* 0x0000001e4c1e7220 */ /* 0x040fe20000400000 */
[----:B------:R-:W-:Y:S01]  /*b5a0*/  F2FP.BF16.F32.PACK_AB R19, R27, R26 ;  /* 0x0000001a1b13723e */ /* 0x000fe200000010ff */
[C---:B------:R-:W-:Y:S01]  /*b5b0*/  FFMA R25, R83.reuse, R104, R25 ;  /* 0x0000006853197223 */ /* 0x040fe20000000019 */
[----:B------:R-:W-:Y:S01]  /*b5c0*/  FMUL R31, R76, R31 ;  /* 0x0000001f4c1f7220 */ /* 0x000fe20000400000 */
[----:B------:R-:W-:Y:S01]  /*b5d0*/  FFMA R30, R83, R105, R30 ;  /* 0x00000069531e7223 */ /* 0x000fe2000000001e */
[----:B------:R-:W-:Y:S01]  /*b5e0*/  SHF.L.U32 R127, R132, 0x10, RZ ;  /* 0x00000010847f7819 */ /* 0x000fe200000006ff */
[----:B------:R1:W-:Y:S01]  /*b5f0*/  STS.128 [R176+0xc400], R16 ;  /* 0x00c40010b0007388 */ /* 0x0003e20000000c00 */
[----:B------:R-:W-:Y:S01]  /*b600*/  F2FP.BF16.F32.PACK_AB R24, R25, R24 ;  /* 0x000000181918723e */ /* 0x000fe200000010ff */
[C---:B------:R-:W-:Y:S01]  /*b610*/  FFMA R31, R83.reuse, R106, R31 ;  /* 0x0000006a531f7223 */ /* 0x040fe2000000001f */
[C---:B------:R-:W-:Y:S01]  /*b620*/  FMUL R28, R76.reuse, R32 ;  /* 0x000000204c1c7220 */ /* 0x040fe20000400000 */
[C---:B------:R-:W-:Y:S01]  /*b630*/  FMUL R29, R76.reuse, R33 ;  /* 0x000000214c1d7220 */ /* 0x040fe20000400000 */
[----:B------:R-:W-:Y:S01]  /*b640*/  FMUL R34, R76, R34 ;  /* 0x000000224c227220 */ /* 0x000fe20000400000 */
[----:B------:R-:W-:Y:S01]  /*b650*/  LOP3.LUT R128, R132, 0xffff0000, RZ, 0xc0, !PT ;  /* 0xffff000084807812 */ /* 0x000fe200078ec0ff */
[----:B------:R-:W-:Y:S01]  /*b660*/  FFMA R28, R83, R107, R28 ;  /* 0x0000006b531c7223 */ /* 0x000fe2000000001c */
[----:B------:R-:W-:Y:S01]  /*b670*/  F2FP.BF16.F32.PACK_AB R25, R31, R30 ;  /* 0x0000001e1f19723e */ /* 0x000fe200000010ff */
[C---:B------:R-:W-:Y:S01]  /*b680*/  FFMA R29, R83.reuse, R108, R29 ;  /* 0x0000006c531d7223 */ /* 0x040fe2000000001d */
[----:B------:R-:W-:Y:S01]  /*b690*/  FFMA R34, R83, R109, R34 ;  /* 0x0000006d53227223 */ /* 0x000fe20000000022 */
[C---:B------:R-:W-:Y:S01]  /*b6a0*/  FMUL R35, R76.reuse, R35 ;  /* 0x000000234c237220 */ /* 0x040fe20000400000 */
[----:B------:R-:W-:Y:S01]  /*b6b0*/  SHF.L.U32 R129, R133, 0x10, RZ ;  /* 0x0000001085817819 */ /* 0x000fe200000006ff */
[C---:B------:R-:W-:Y:S01]  /*b6c0*/  FMUL R32, R76.reuse, R36 ;  /* 0x000000244c207220 */ /* 0x040fe20000400000 */
[----:B------:R-:W-:Y:S01]  /*b6d0*/  F2FP.BF16.F32.PACK_AB R26, R29, R28 ;  /* 0x0000001c1d1a723e */ /* 0x000fe200000010ff */
[C---:B------:R-:W-:Y:S01]  /*b6e0*/  FFMA R35, R83.reuse, R110, R35 ;  /* 0x0000006e53237223 */ /* 0x040fe20000000023 */
[C---:B------:R-:W-:Y:S01]  /*b6f0*/  FMUL R33, R76.reuse, R37 ;  /* 0x000000254c217220 */ /* 0x040fe20000400000 */
[----:B------:R-:W-:Y:S01]  /*b700*/  FFMA R32, R83, R111, R32 ;  /* 0x0000006f53207223 */ /* 0x000fe20000000020 */
        /* <DEDUP_REMOVED lines=29> */
[C---:B------:R-:W-:Y:S01]  /*b8e0*/  FMUL R47, R76.reuse, R47 ;  /* 0x0000002f4c2f7220 */ /* 0x040fe20000400000 */
[C---:B------:R-:W-:Y:S01]  /*b8f0*/  FMUL R44, R76.reuse, R48 ;  /* 0x000000304c2c7220 */ /* 0x040fe20000400000 */
[----:B------:R-:W-:Y:S01]  /*b900*/  FMUL R45, R76, R49 ;  /* 0x000000314c2d7220 */ /* 0x000fe20000400000 */
[----:B------:R1:W-:Y:S01]  /*b910*/  STS.128 [R173+0xc400], R32 ;  /* 0x00c40020ad007388 */ /* 0x0003e20000000c00 */
[C---:B------:R-:W-:Y:S01]  /*b920*/  SHF.L.U32 R135, R140.reuse, 0x10, RZ ;  /* 0x000000108c877819 */ /* 0x040fe200000006ff */
[----:B------:R-:W-:Y:S01]  /*b930*/  FFMA R46, R83, R121, R46 ;  /* 0x00000079532e7223 */ /* 0x000fe2000000002e */
[----:B------:R-:W-:Y:S01]  /*b940*/  F2FP.BF16.F32.PACK_AB R40, R41, R40 ;  /* 0x000000282928723e */ /* 0x000fe200000010ff */
[C---:B------:R-:W-:Y:S01]  /*b950*/  FFMA R47, R83.reuse, R122, R47 ;  /* 0x0000007a532f7223 */ /* 0x040fe2000000002f */
[C---:B------:R-:W-:Y:S01]  /*b960*/  FFMA R44, R83.reuse, R123, R44 ;  /* 0x0000007b532c7223 */ /* 0x040fe2000000002c */
[----:B------:R-:W-:Y:S01]  /*b970*/  LOP3.LUT R136, R140, 0xffff0000, RZ, 0xc0, !PT ;  /* 0xffff00008c887812 */ /* 0x000fe200078ec0ff */
[C---:B------:R-:W-:Y:S01]  /*b980*/  FFMA R45, R83.reuse, R124, R45 ;  /* 0x0000007c532d7223 */ /* 0x040fe2000000002d */
[C---:B------:R-:W-:Y:S01]  /*b990*/  FMUL R50, R76.reuse, R50 ;  /* 0x000000324c327220 */ /* 0x040fe20000400000 */
[C---:B------:R-:W-:Y:S01]  /*b9a0*/  FMUL R51, R76.reuse, R51 ;  /* 0x000000334c337220 */ /* 0x040fe20000400000 */
[C---:B------:R-:W-:Y:S01]  /*b9b0*/  FMUL R48, R76.reuse, R52 ;  /* 0x000000344c307220 */ /* 0x040fe20000400000 */
[C---:B------:R-:W-:Y:S01]  /*b9c0*/  FMUL R49, R76.reuse, R53 ;  /* 0x000000354c317220 */ /* 0x040fe20000400000 */
[C---:B------:R-:W-:Y:S01]  /*b9d0*/  FFMA R50, R83.reuse, R125, R50 ;  /* 0x0000007d53327223 */ /* 0x040fe20000000032 */
        /* <DEDUP_REMOVED lines=9> */
[----:B------:R-:W-:Y:S01]  /*ba70*/  FFMA R55, R83, R130, R55 ;  /* 0x0000008253377223 */ /* 0x000fe20000000037 */
[C---:B------:R-:W-:Y:S01]  /*ba80*/  FMUL R59, R76.reuse, R59 ;  /* 0x0000003b4c3b7220 */ /* 0x040fe20000400000 */
[----:B------:R-:W-:Y:S01]  /*ba90*/  F2FP.BF16.F32.PACK_AB R41, R47, R46 ;  /* 0x0000002e2f29723e */ /* 0x000fe200000010ff */
[----:B------:R-:W-:Y:S01]  /*baa0*/  FFMA R52, R83, R131, R52 ;  /* 0x0000008353347223 */ /* 0x000fe20000000034 */
[----:B------:R-:W-:Y:S01]  /*bab0*/  F2FP.BF16.F32.PACK_AB R42, R45, R44 ;  /* 0x0000002c2d2a723e */ /* 0x000fe200000010ff */
[C---:B------:R-:W-:Y:S01]  /*bac0*/  FMUL R56, R76.reuse, R60 ;  /* 0x0000003c4c387220 */ /* 0x040fe20000400000 */
[----:B------:R-:W-:Y:S01]  /*bad0*/  F2FP.BF16.F32.PACK_AB R43, R51, R50 ;  /* 0x00000032332b723e */ /* 0x000fe200000010ff */
[----:B------:R-:W-:Y:S01]  /*bae0*/  FFMA R53, R83, R132, R53 ;  /* 0x0000008453357223 */ /* 0x000fe20000000035 */
[----:B------:R-:W-:Y:S01]  /*baf0*/  SHF.L.U32 R137, R141, 0x10, RZ ;  /* 0x000000108d897819 */ /* 0x000fe200000006ff */
[C---:B------:R-:W-:Y:S01]  /*bb00*/  FMUL R57, R76.reuse, R61 ;  /* 0x0000003d4c397220 */ /* 0x040fe20000400000 */
[----:B------:R-:W-:Y:S01]  /*bb10*/  FFMA R58, R83, R133, R58 ;  /* 0x00000085533a7223 */ /* 0x000fe2000000003a */
[----:B------:R1:W-:Y:S01]  /*bb20*/  STS.128 [R172+0xc400], R40 ;  /* 0x00c40028ac007388 */ /* 0x0003e20000000c00 */
[----:B------:R-:W-:Y:S01]  /*bb30*/  LOP3.LUT R138, R141, 0xffff0000, RZ, 0xc0, !PT ;  /* 0xffff00008d8a7812 */ /* 0x000fe200078ec0ff */
[----:B------:R-:W-:Y:S01]  /*bb40*/  FMUL R62, R76, R62 ;  /* 0x0000003e4c3e7220 */ /* 0x000fe20000400000 */
[C---:B------:R-:W-:Y:S01]  /*bb50*/  FFMA R59, R83.reuse, R134, R59 ;  /* 0x00000086533b7223 */ /* 0x040fe2000000003b */
[----:B------:R-:W-:Y:S01]  /*bb60*/  SHF.L.U32 R139, R142, 0x10, RZ ;  /* 0x000000108e8b7819 */ /* 0x000fe200000006ff */
[----:B------:R-:W-:Y:S01]  /*bb70*/  FMUL R63, R76, R63 ;  /* 0x0000003f4c3f7220 */ /* 0x000fe20000400000 */
[C---:B------:R-:W-:Y:S01]  /*bb80*/  FFMA R56, R83.reuse, R135, R56 ;  /* 0x0000008753387223 */ /* 0x040fe20000000038 */
[----:B------:R-:W-:Y:S01]  /*bb90*/  LOP3.LUT R140, R142, 0xffff0000, RZ, 0xc0, !PT ;  /* 0xffff00008e8c7812 */ /* 0x000fe200078ec0ff */
[C---:B------:R-:W-:Y:S01]  /*bba0*/  FMUL R60, R76.reuse, R64 ;  /* 0x000000404c3c7220 */ /* 0x040fe20000400000 */
[----:B------:R-:W-:Y:S01]  /*bbb0*/  FFMA R57, R83, R136, R57 ;  /* 0x0000008853397223 */ /* 0x000fe20000000039 */
[----:B------:R-:W-:Y:S01]  /*bbc0*/  SHF.L.U32 R141, R143, 0x10, RZ ;  /* 0x000000108f8d7819 */ /* 0x000fe200000006ff */
[C---:B------:R-:W-:Y:S01]  /*bbd0*/  FMUL R61, R76.reuse, R65 ;  /* 0x000000414c3d7220 */ /* 0x040fe20000400000 */
[----:B------:R-:W-:Y:S01]  /*bbe0*/  FFMA R62, R83, R137, R62 ;  /* 0x00000089533e7223 */ /* 0x000fe2000000003e */
[----:B------:R-:W-:Y:S01]  /*bbf0*/  LOP3.LUT R142, R143, 0xffff0000, RZ, 0xc0, !PT ;  /* 0xffff00008f8e7812 */ /* 0x000fe200078ec0ff */
[C---:B------:R-:W-:Y:S01]  /*bc00*/  FMUL R66, R76.reuse, R66 ;  /* 0x000000424c427220 */ /* 0x040fe20000400000 */
[----:B------:R-:W-:Y:S01]  /*bc10*/  F2FP.BF16.F32.PACK_AB R48, R49, R48 ;  /* 0x000000303130723e */ /* 0x000fe200000010ff */
[----:B------:R-:W-:Y:S01]  /*bc20*/  FFMA R63, R83, R138, R63 ;  /* 0x0000008a533f7223 */ /* 0x000fe2000000003f */
[----:B------:R-:W-:Y:S01]  /*bc30*/  FMUL R67, R76, R67 ;  /* 0x000000434c437220 */ /* 0x000fe20000400000 */
        /* <DEDUP_REMOVED lines=12> */
[----:B------:R-:W-:Y:S03]  /*bd00*/  ISETP.NE.AND P0, PT, R165, RZ, PT ;  /* 0x000000ffa500720c */ /* 0x000fe60003f05270 */
        /* <DEDUP_REMOVED lines=19> */
[----:B--2---:R-:W-:Y:S04]  /*be40*/  DEPBAR.LE SB0, 0x1 ;  /* 0x000080400000791a */ /* 0x004fe80000000000 */
.L_x_131:
[----:B------:R-:W-:Y:S05]  /*be50*/  BSYNC.RECONVERGENT B0 ;  /* 0x0000000000007941 */ /* 0x000fea0003800200 */
.L_x_130:
[----:B------:R-:W-:Y:S01]  /*be60*/  BAR.SYNC.DEFER_BLOCKING 0x1, 0x80 ;  /* 0x0042000000007b1d */ /* 0x000fe20000010000 */
[----:B------:R-:W-:Y:S09]  /*be70*/  UISETP.NE.AND UP0, UPT, UR39, -0x4, UPT ;  /* 0xfffffffc2700788c */ /* 0x000ff2000bf05270 */
[----:B------:R-:W-:Y:S05]  /*be80*/  BRA.U !UP0, `(.L_x_132) ;  /* 0x0000000108247547 */ /* 0x000fea000b800000 */
[----:B------:R-:W-:Y:S01]  /*be90*/  ISETP.NE.AND P0, PT, R174, RZ, PT ;  /* 0x000000ffae00720c */ /* 0x000fe20003f05270 */
[----:B------:R-:W-:Y:S01]  /*bea0*/  IMAD.U32 R0, RZ, RZ, UR37 ;  /* 0x00000025ff007e24 */ /* 0x000fe2000f8e00ff */
[----:B------:R-:W-:Y:S04]  /*beb0*/  UIADD3 UR4, UPT, UPT, UR37, 0x1, URZ ;  /* 0x0000000125047890 */ /* 0x000fe8000fffe0ff */
[----:B------:R-:W-:Y:S04]  /*bec0*/  UISETP.NE.AND UP0, UPT, UR4, 0x4, UPT ;  /* 0x000000040400788c */ /* 0x000fe8000bf05270 */
[----:B------:R-:W-:Y:S03]  /*bed0*/  USEL UR37, UR4, URZ, UP0 ;  /* 0x000000ff04257287 */ /* 0x000fe60008000000 */
[----:B------:R-:W-:Y:S05]  /*bee0*/  @P0 LEA R0, R0, UR36, 0x3 ;  /* 0x0000002400000c11 */ /* 0x000fea000f8e18ff */
[----:B------:R-:W-:Y:S05]  /*bef0*/  @P0 VIADD R0, R0, 0x30 ;  /* 0x0000003000000836 */ /* 0x000fea0000000000 */
[----:B------:R-:W-:Y:S04]  /*bf00*/  @P0 PRMT R0, R179, 0x654, R0 ;  /* 0x00000654b3000816 */ /* 0x000fe80000000000 */
[----:B------:R2:W-:Y:S03]  /*bf10*/  @P0 SYNCS.ARRIVE.TRANS64.RED.A1T0 RZ, [R0+URZ], RZ ;  /* 0x000000ff00ff09a7 */ /* 0x0005e600081004ff */
.L_x_132:
[----:B------:R-:W-:Y:S01]  /*bf20*/  ISETP.NE.AND P1, PT, R166, RZ, PT ;  /* 0x000000ffa600720c */ /* 0x000fe20003f25270 */
[----:B--2---:R-:W-:Y:S01]  /*bf30*/  IMAD.IADD R0, R77, 0x1, R152 ;  /* 0x000000014d007824 */ /* 0x004fe200078e0298 */
[----:B------:R-:W-:Y:S01]  /*bf40*/  ISETP.NE.AND P0, PT, R169, 0x2, PT ;  /* 0x00000002a900780c */ /* 0x000fe20003f05270 */
[----:B------:R-:W-:Y:S01]  /*bf50*/  UIADD3 UR39, UPT, UPT, UR39, 0x4, URZ ;  /* 0x0000000427277890 */ /* 0x000fe2000fffe0ff */
[----:B------:R-:W-:Y:S01]  /*bf60*/  LOP3.LUT R79, R79, 0x1, RZ, 0x3c, !PT ;  /* 0x000000014f4f7812 */ /* 0x000fe200078e3cff */
[----:B------:R-:W-:Y:S01]  /*bf70*/  IMAD.IADD R20, R75, 0x1, R150 ;  /* 0x000000014b147824 */ /* 0x000fe200078e0296 */
[----:B------:R-:W-:Y:S02]  /*bf80*/  R2UR UR28, R0 ;  /* 0x00000000001c72ca */ /* 0x000fe400000e0000 */
[----:B------:R-:W-:Y:S02]  /*bf90*/  SEL R0, RZ, 0x1, P0 ;  /* 0x00000001ff007807 */ /* 0x000fe40000000000 */
[----:B------:R-:W-:Y:S02]  /*bfa0*/  SEL R169, R169, RZ, P0 ;  /* 0x000000ffa9a97207 */ /* 0x000fe40000000000 */
[----:B------:R-:W-:Y:S02]  /*bfb0*/  LOP3.LUT R161, R161, R0, RZ, 0x3c, !PT ;  /* 0x00000000a1a17212 */ /* 0x000fe400078e3cff */
[----:B------:R-:W-:Y:S01]  /*bfc0*/  @P1 R2UR UR52, R160 ;  /* 0x00000000a03412ca */ /* 0x000fe200000e0000 */
[----:B------:R-:W-:Y:S03]  /*bfd0*/  @!UPT UIADD3 URZ, UPT, UPT, URZ, URZ, URZ ;  /* 0x000000fffffff290 */ /* 0x000fe6000fffe0ff */
[----:B------:R-:W-:Y:S11]  /*bfe0*/  @P1 BRA `(.L_x_133) ;  /* 0xffffff9c00f01947 */ /* 0x000ff6000383ffff */
[----:B------:R-:W-:Y:S01]  /*bff0*/  SYNCS.ARRIVE.TRANS64.A1T0 RZ, [UR36+0xb0], RZ ;  /* 0x0000b0ffffff79a7 */ /* 0x000fe20008100024 */
[----:B------:R-:W-:-:S09]  /*c000*/  UISETP.NE.AND UP0, UPT, UR50, URZ, UPT ;  /* 0x000000ff3200728c */ /* 0x000fd2000bf05270 */
[----:B------:R-:W-:Y:S05]  /*c010*/  BRA.U !UP0, `(.L_x_134) ;  /* 0x0000000108487547 */ /* 0x000fea000b800000 */
[----:B------:R-:W2:Y:S02]  /*c020*/  LDCU.64 UR4, c[0x0][0xc90] ;  /* 0x00019200ff0477ac */ /* 0x000ea40008000a00 */
[----:B--2---:R-:W-:-:S04]  /*c030*/  UISETP.NE.U32.AND UP0, UPT, UR4, URZ, UPT ;  /* 0x000000ff0400728c */ /* 0x004fc8000bf05070 */
[----:B------:R-:W-:-:S09]  /*c040*/  UISETP.NE.AND.EX UP0, UPT, UR5, URZ, UPT, UP0 ;  /* 0x000000ff0500728c */ /* 0x000fd2000bf05300 */
[----:B------:R-:W-:Y:S05]  /*c050*/  BRA.U UP0, `(.L_x_135) ;  /* 0x00000001000c7547 */ /* 0x000fea000b800000 */
[----:B------:R-:W-:-:S13]  /*c060*/  FSETP.NEU.AND P0, PT, R83, RZ, PT ;  /* 0x000000ff5300720b */ /* 0x000fda0003f0d000 */
[----:B------:R-:W-:Y:S05]  /*c070*/  @!P0 EXIT ;  /* 0x000000000000894d */ /* 0x000fea0003800000 */
[----:B------:R-:W-:Y:S05]  /*c080*/  BRA `(.L_x_134) ;  /* 0x00000000002c7947 */ /* 0x000fea0003800000 */
.L_x_135:
[----:B------:R-:W-:Y:S01]  /*c090*/  ISETP.NE.AND P0, PT, R167, RZ, PT ;  /* 0x000000ffa700720c */ /* 0x000fe20003f05270 */
[----:B------:R-:W-:-:S12]  /*c0a0*/  BSSY.RECONVERGENT B0, `(.L_x_134) ;  /* 0x0000009000007945 */ /* 0x000fd80003800200 */
[----:B------:R-:W-:Y:S05]  /*c0b0*/  @P0 BRA `(.L_x_136) ;  /* 0x0000000000140947 */ /* 0x000fea0003800000 */
[----:B------:R-:W2:Y:S02]  /*c0c0*/  LDCU.64 UR4, c[0x0][0xc88] ;  /* 0x00019100ff0477ac */ /* 0x000ea40008000a00 */
[----:B--2---:R-:W-:-:S04]  /*c0d0*/  ISETP.NE.U32.AND P0, PT, RZ, UR4, PT ;  /* 0x00000004ff007c0c */ /* 0x004fc8000bf05070 */
[----:B------:R-:W-:-:S13]  /*c0e0*/  ISETP.NE.AND.EX P0, PT, RZ, UR5, PT, P0 ;  /* 0x00000005ff007c0c */ /* 0x000fda000bf05300 */
[----:B------:R-:W-:Y:S05]  /*c0f0*/  @!P0 EXIT ;  /* 0x000000000000894d */ /* 0x000fea0003800000 */
[----:B------:R-:W-:Y:S05]  /*c100*/  BRA `(.L_x_137) ;  /* 0x0000000000087947 */ /* 0x000fea0003800000 */
.L_x_136:
[----:B------:R-:W-:-:S13]  /*c110*/  FSETP.NEU.AND P0, PT, R83, RZ, PT ;  /* 0x000000ff5300720b */ /* 0x000fda0003f0d000 */
[----:B------:R-:W-:Y:S05]  /*c120*/  @!P0 EXIT ;  /* 0x000000000000894d */ /* 0x000fea0003800000 */
.L_x_137:
[----:B------:R-:W-:Y:S05]  /*c130*/  BSYNC.RECONVERGENT B0 ;  /* 0x0000000000007941 */ /* 0x000fea0003800200 */
.L_x_134:
[----:B------:R-:W-:Y:S01]  /*c140*/  ULEA UR4, UR37, UR36, 0x3 ;  /* 0x0000002425047291 */ /* 0x000fe2000f8e18ff */
[----:B------:R-:W-:-:S04]  /*c150*/  DEPBAR.LE SB0, 0x0 ;  /* 0x000080000000791a */ /* 0x000fc80000000000 */
[----:B------:R-:W-:-:S04]  /*c160*/  UIADD3 UR4, UPT, UPT, UR4, 0x30, URZ ;  /* 0x0000003004047890 */ /* 0x000fc8000fffe0ff */
[----:B------:R-:W-:-:S09]  /*c170*/  UPRMT UR4, UR61, 0x654, UR4 ;  /* 0x000006543d047896 */ /* 0x000fd20008000004 */
[----:B------:R-:W-:Y:S01]  /*c180*/  SYNCS.ARRIVE.TRANS64.RED.A1T0 RZ, [UR4], RZ ;  /* 0x000000ffffff79a7 */ /* 0x000fe20008100404 */
[----:B------:R-:W-:Y:S05]  /*c190*/  EXIT ;  /* 0x000000000000794d */ /* 0x000fea0003800000 */
.L_x_24:
[----:B-1----:R1:W4:Y:S02]  /*c1a0*/  SYNCS.PHASECHK.TRANS64.TRYWAIT P0, [R2+URZ+0xa0], R5 ;  /* 0x0000a005020075a7 */ /* 0x00232400080011ff */
[----:B----4-:R-:W-:Y:S05]  /*c1b0*/  @!P0 NANOSLEEP.SYNCS 0x989680 ;  /* 0x009896800000895d */ /* 0x010fea0003900000 */
[----:B------:R-:W4:Y:S02]  /*c1c0*/  @!P0 SYNCS.PHASECHK.TRANS64 P0, [R2+URZ+0xa0], R5 ;  /* 0x0000a005020085a7 */ /* 0x000f2400080010ff */
[----:B----4-:R-:W-:Y:S05]  /*c1d0*/  @!P0 BRA `(.L_x_24) ;  /* 0xfffffffc00f08947 */ /* 0x010fea000383ffff */
[----:B------:R-:W-:Y:S05]  /*c1e0*/  BRA `(.L_x_138) ;  /* 0xffffff5400dc7947 */ /* 0x000fea000383ffff */
.L_x_27:
[----:B----4-:R-:W-:-:S07]  /*c1f0*/  MOV R2, UR49 ;  /* 0x0000003100027c02 */ /* 0x010fce0008000f00 */
.L_x_139:
[----:B-1----:R1:W4:Y:S02]  /*c200*/  SYNCS.PHASECHK.TRANS64.TRYWAIT P0, [R2+URZ+0x8], R3 ;  /* 0x00000803020075a7 */ /* 0x00232400080011ff */
[----:B----4-:R-:W-:Y:S05]  /*c210*/  @!P0 NANOSLEEP.SYNCS 0x989680 ;  /* 0x009896800000895d */ /* 0x010fea0003900000 */
[----:B------:R-:W4:Y:S02]  /*c220*/  @!P0 SYNCS.PHASECHK.TRANS64 P0, [R2+URZ+0x8], R3 ;  /* 0x00000803020085a7 */ /* 0x000f2400080010ff */
[----:B----4-:R-:W-:Y:S05]  /*c230*/  @!P0 BRA `(.L_x_139) ;  /* 0xfffffffc00f08947 */ /* 0x010fea000383ffff */
[----:B------:R-:W-:Y:S05]  /*c240*/  BRA `(.L_x_26) ;  /* 0xffffff5800107947 */ /* 0x000fea000383ffff */
.L_x_34:
[----:B-1----:R-:W-:-:S07]  /*c250*/  MOV R2, UR49 ;  /* 0x0000003100027c02 */ /* 0x002fce0008000f00 */
.L_x_140:
[----:B-1----:R1:W4:Y:S02]  /*c260*/  SYNCS.PHASECHK.TRANS64.TRYWAIT P0, [R2+URZ+0x8], R5 ;  /* 0x00000805020075a7 */ /* 0x00232400080011ff */
[----:B----4-:R-:W-:Y:S05]  /*c270*/  @!P0 NANOSLEEP.SYNCS 0x989680 ;  /* 0x009896800000895d */ /* 0x010fea0003900000 */
[----:B------:R-:W4:Y:S02]  /*c280*/  @!P0 SYNCS.PHASECHK.TRANS64 P0, [R2+URZ+0x8], R5 ;  /* 0x00000805020085a7 */ /* 0x000f2400080010ff */
[----:B----4-:R-:W-:Y:S05]  /*c290*/  @!P0 BRA `(.L_x_140) ;  /* 0xfffffffc00f08947 */ /* 0x010fea000383ffff */
[----:B------:R-:W-:Y:S05]  /*c2a0*/  BRA `(.L_x_33) ;  /* 0xffffff5c00107947 */ /* 0x000fea000383ffff */
.L_x_41:
[----:B-1----:R1:W4:Y:S02]  /*c2b0*/  SYNCS.PHASECHK.TRANS64.TRYWAIT P0, [R2+URZ+0x60], R3 ;  /* 0x00006003020075a7 */ /* 0x00232400080011ff */
[----:B----4-:R-:W-:Y:S05]  /*c2c0*/  @!P0 NANOSLEEP.SYNCS 0x989680 ;  /* 0x009896800000895d */ /* 0x010fea0003900000 */
[----:B------:R-:W4:Y:S02]  /*c2d0*/  @!P0 SYNCS.PHASECHK.TRANS64 P0, [R2+URZ+0x60], R3 ;  /* 0x00006003020085a7 */ /* 0x000f2400080010ff */
[----:B----4-:R-:W-:Y:S05]  /*c2e0*/  @!P0 BRA `(.L_x_41) ;  /* 0xfffffffc00f08947 */ /* 0x010fea000383ffff */
[----:B------:R-:W-:Y:S05]  /*c2f0*/  BRA `(.L_x_141) ;  /* 0xffffff6000147947 */ /* 0x000fea000383ffff */
.L_x_47:
[----:B-1----:R1:W2:Y:S02]  /*c300*/  SYNCS.PHASECHK.TRANS64.TRYWAIT P0, [R0+URZ+0x90], R5 ;  /* 0x00009005000075a7 */ /* 0x0022a400080011ff */
[----:B--2---:R-:W-:Y:S05]  /*c310*/  @!P0 NANOSLEEP.SYNCS 0x989680 ;  /* 0x009896800000895d */ /* 0x004fea0003900000 */
[----:B------:R-:W2:Y:S02]  /*c320*/  @!P0 SYNCS.PHASECHK.TRANS64 P0, [R0+URZ+0x90], R5 ;  /* 0x00009005000085a7 */ /* 0x000ea400080010ff */
[----:B--2---:R-:W-:Y:S05]  /*c330*/  @!P0 BRA `(.L_x_47) ;  /* 0xfffffffc00f08947 */ /* 0x004fea000383ffff */
[----:B------:R-:W-:Y:S05]  /*c340*/  BRA `(.L_x_142) ;  /* 0xffffff6400d47947 */ /* 0x000fea000383ffff */
.L_x_48:
[----:B------:R-:W-:-:S07]  /*c350*/  MOV R0, UR4 ;  /* 0x0000000400007c02 */ /* 0x000fce0008000f00 */
.L_x_143:
[----:B-1----:R1:W2:Y:S02]  /*c360*/  SYNCS.PHASECHK.TRANS64.TRYWAIT P0, [R0+URZ+0x70], R7 ;  /* 0x00007007000075a7 */ /* 0x0022a400080011ff */
[----:B--2---:R-:W-:Y:S05]  /*c370*/  @!P0 NANOSLEEP.SYNCS 0x989680 ;  /* 0x009896800000895d */ /* 0x004fea0003900000 */
[----:B------:R-:W2:Y:S02]  /*c380*/  @!P0 SYNCS.PHASECHK.TRANS64 P0, [R0+URZ+0x70], R7 ;  /* 0x00007007000085a7 */ /* 0x000ea400080010ff */
[----:B--2---:R-:W-:Y:S05]  /*c390*/  @!P0 BRA `(.L_x_143) ;  /* 0xfffffffc00f08947 */ /* 0x004fea000383ffff */
[----:B------:R-:W-:Y:S05]  /*c3a0*/  BRA `(.L_x_144) ;  /* 0xffffff6400e47947 */ /* 0x000fea000383ffff */
.L_x_49:
[----:B-1----:R1:W2:Y:S02]  /*c3b0*/  SYNCS.PHASECHK.TRANS64.TRYWAIT P1, [R0+URZ+0x60], R5 ;  /* 0x00006005000075a7 */ /* 0x0022a400080211ff */
[----:B--2---:R-:W-:Y:S05]  /*c3c0*/  @!P1 NANOSLEEP.SYNCS 0x989680 ;  /* 0x009896800000995d */ /* 0x004fea0003900000 */
[----:B------:R-:W2:Y:S02]  /*c3d0*/  @!P1 SYNCS.PHASECHK.TRANS64 P1, [R0+URZ+0x60], R5 ;  /* 0x00006005000095a7 */ /* 0x000ea400080210ff */
[----:B--2---:R-:W-:Y:S05]  /*c3e0*/  @!P1 BRA `(.L_x_49) ;  /* 0xfffffffc00f09947 */ /* 0x004fea000383ffff */
[----:B------:R-:W-:Y:S05]  /*c3f0*/  BRA `(.L_x_145) ;  /* 0xffffff6800147947 */ /* 0x000fea000383ffff */
.L_x_52:
[----:B------:R-:W-:-:S07]  /*c400*/  MOV R0, UR4 ;  /* 0x0000000400007c02 */ /* 0x000fce0008000f00 */
.L_x_146:
[----:B-1----:R1:W2:Y:S02]  /*c410*/  SYNCS.PHASECHK.TRANS64.TRYWAIT P0, [R0+URZ+0x70], R3 ;  /* 0x00007003000075a7 */ /* 0x0022a400080011ff */
[----:B--2---:R-:W-:Y:S05]  /*c420*/  @!P0 NANOSLEEP.SYNCS 0x989680 ;  /* 0x009896800000895d */ /* 0x004fea0003900000 */
[----:B------:R-:W2:Y:S02]  /*c430*/  @!P0 SYNCS.PHASECHK.TRANS64 P0, [R0+URZ+0x70], R3 ;  /* 0x00007003000085a7 */ /* 0x000ea400080010ff */
[----:B--2---:R-:W-:Y:S05]  /*c440*/  @!P0 BRA `(.L_x_146) ;  /* 0xfffffffc00f08947 */ /* 0x004fea000383ffff */
[----:B------:R-:W-:Y:S05]  /*c450*/  BRA `(.L_x_51) ;  /* 0xffffff6800687947 */ /* 0x000fea000383ffff */
.L_x_59:
[----:B-1----:R1:W2:Y:S02]  /*c460*/  SYNCS.PHASECHK.TRANS64.TRYWAIT P0, [R2+URZ+0x60], R3 ;  /* 0x00006003020075a7 */ /* 0x0022a400080011ff */
[----:B--2---:R-:W-:Y:S05]  /*c470*/  @!P0 NANOSLEEP.SYNCS 0x989680 ;  /* 0x009896800000895d */ /* 0x004fea0003900000 */
[----:B------:R-:W2:Y:S02]  /*c480*/  @!P0 SYNCS.PHASECHK.TRANS64 P0, [R2+URZ+0x60], R3 ;  /* 0x00006003020085a7 */ /* 0x000ea400080010ff */
[----:B--2---:R-:W-:Y:S05]  /*c490*/  @!P0 BRA `(.L_x_59) ;  /* 0xfffffffc00f08947 */ /* 0x004fea000383ffff */
[----:B------:R-:W-:Y:S05]  /*c4a0*/  BRA `(.L_x_147) ;  /* 0xffffff78001c7947 */ /* 0x000fea000383ffff */
.L_x_62:
[----:B------:R-:W-:-:S07]  /*c4b0*/  MOV R17, UR6 ;  /* 0x0000000600117c02 */ /* 0x000fce0008000f00 */
.L_x_148:
[----:B-1----:R1:W2:Y:S02]  /*c4c0*/  SYNCS.PHASECHK.TRANS64.TRYWAIT P2, [R17+URZ], R16 ;  /* 0x00000010110075a7 */ /* 0x0022a400080411ff */
[----:B--2---:R-:W-:Y:S05]  /*c4d0*/  @!P2 NANOSLEEP.SYNCS 0x989680 ;  /* 0x009896800000a95d */ /* 0x004fea0003900000 */
[----:B------:R-:W2:Y:S02]  /*c4e0*/  @!P2 SYNCS.PHASECHK.TRANS64 P2, [R17+URZ], R16 ;  /* 0x000000101100a5a7 */ /* 0x000ea400080410ff */
[----:B--2---:R-:W-:Y:S05]  /*c4f0*/  @!P2 BRA `(.L_x_148) ;  /* 0xfffffffc00f0a947 */ /* 0x004fea000383ffff */
[----:B------:R-:W-:Y:S05]  /*c500*/  BRA `(.L_x_61) ;  /* 0xffffff7800807947 */ /* 0x000fea000383ffff */
.L_x_63:
[----:B-1----:R-:W-:-:S07]  /*c510*/  MOV R16, UR6 ;  /* 0x0000000600107c02 */ /* 0x002fce0008000f00 */
.L_x_149:
[----:B-1----:R1:W2:Y:S02]  /*c520*/  SYNCS.PHASECHK.TRANS64.TRYWAIT P2, [R16+URZ+0x88], R19 ;  /* 0x00008813100075a7 */ /* 0x0022a400080411ff */
[----:B--2---:R-:W-:Y:S05]  /*c530*/  @!P2 NANOSLEEP.SYNCS 0x989680 ;  /* 0x009896800000a95d */ /* 0x004fea0003900000 */
[----:B------:R-:W2:Y:S02]  /*c540*/  @!P2 SYNCS.PHASECHK.TRANS64 P2, [R16+URZ+0x88], R19 ;  /* 0x000088131000a5a7 */ /* 0x000ea400080410ff */
[----:B--2---:R-:W-:Y:S05]  /*c550*/  @!P2 BRA `(.L_x_149) ;  /* 0xfffffffc00f0a947 */ /* 0x004fea000383ffff */
[----:B------:R-:W-:Y:S05]  /*c560*/  BRA `(.L_x_150) ;  /* 0xffffff78008c7947 */ /* 0x000fea000383ffff */
.L_x_66:
[----:B------:R-:W-:Y:S07]  /*c570*/  MOV R17, UR6 ;  /* 0x0000000600117c02 */ /* 0x000fee0008000f00 */
.L_x_151:
[----:B--2---:R2:W3:Y:S02]  /*c580*/  SYNCS.PHASECHK.TRANS64.TRYWAIT P0, [R17+URZ], R20 ;  /* 0x00000014110075a7 */ /* 0x0044e400080011ff */
[----:B---3--:R-:W-:Y:S05]  /*c590*/  @!P0 NANOSLEEP.SYNCS 0x989680 ;  /* 0x009896800000895d */ /* 0x008fea0003900000 */
[----:B------:R-:W3:Y:S02]  /*c5a0*/  @!P0 SYNCS.PHASECHK.TRANS64 P0, [R17+URZ], R20 ;  /* 0x00000014110085a7 */ /* 0x000ee400080010ff */
[----:B---3--:R-:W-:Y:S05]  /*c5b0*/  @!P0 BRA `(.L_x_151) ;  /* 0xfffffffc00f08947 */ /* 0x008fea000383ffff */
[----:B------:R-:W-:Y:S05]  /*c5c0*/  BRA `(.L_x_65) ;  /* 0xffffff7c00d87947 */ /* 0x000fea000383ffff */
.L_x_69:
[----:B------:R-:W-:-:S07]  /*c5d0*/  MOV R0, UR6 ;  /* 0x0000000600007c02 */ /* 0x000fce0008000f00 */
.L_x_152:
[----:B-1----:R1:W2:Y:S02]  /*c5e0*/  SYNCS.PHASECHK.TRANS64.TRYWAIT P0, [R0+URZ+0xb0], R3 ;  /* 0x0000b003000075a7 */ /* 0x0022a400080011ff */
[----:B--2---:R-:W-:Y:S05]  /*c5f0*/  @!P0 NANOSLEEP.SYNCS 0x989680 ;  /* 0x009896800000895d */ /* 0x004fea0003900000 */
[----:B------:R-:W2:Y:S02]  /*c600*/  @!P0 SYNCS.PHASECHK.TRANS64 P0, [R0+URZ+0xb0], R3 ;  /* 0x0000b003000085a7 */ /* 0x000ea400080010ff */
[----:B--2---:R-:W-:Y:S05]  /*c610*/  @!P0 BRA `(.L_x_152) ;  /* 0xfffffffc00f08947 */ /* 0x004fea000383ffff */
[----:B------:R-:W-:Y:S05]  /*c620*/  BRA `(.L_x_153) ;  /* 0xffffff8000dc7947 */ /* 0x000fea000383ffff */
.L_x_74:
[----:B--2---:R2:W3:Y:S02]  /*c630*/  SYNCS.PHASECHK.TRANS64.TRYWAIT P0, [R0+URZ+0x60], R3 ;  /* 0x00006003000075a7 */ /* 0x0044e400080011ff */
[----:B---3--:R-:W-:Y:S05]  /*c640*/  @!P0 NANOSLEEP.SYNCS 0x989680 ;  /* 0x009896800000895d */ /* 0x008fea0003900000 */
[----:B------:R-:W3:Y:S02]  /*c650*/  @!P0 SYNCS.PHASECHK.TRANS64 P0, [R0+URZ+0x60], R3 ;  /* 0x00006003000085a7 */ /* 0x000ee400080010ff */
[----:B---3--:R-:W-:Y:S05]  /*c660*/  @!P0 BRA `(.L_x_74) ;  /* 0xfffffffc00f08947 */ /* 0x008fea000383ffff */
[----:B------:R-:W-:Y:S05]  /*c670*/  BRA `(.L_x_154) ;  /* 0xffffff8400e47947 */ /* 0x000fea000383ffff */
.L_x_77:
[----:B------:R-:W-:Y:S07]  /*c680*/  MOV R0, UR4 ;  /* 0x0000000400007c02 */ /* 0x000fee0008000f00 */
.L_x_155:
[----:B-1----:R1:W2:Y:S02]  /*c690*/  SYNCS.PHASECHK.TRANS64.TRYWAIT P0, [R0+URZ+0x58], R3 ;  /* 0x00005803000075a7 */ /* 0x0022a400080011ff */
[----:B--2---:R-:W-:Y:S05]  /*c6a0*/  @!P0 NANOSLEEP.SYNCS 0x989680 ;  /* 0x009896800000895d */ /* 0x004fea0003900000 */
[----:B------:R-:W2:Y:S02]  /*c6b0*/  @!P0 SYNCS.PHASECHK.TRANS64 P0, [R0+URZ+0x58], R3 ;  /* 0x00005803000085a7 */ /* 0x000ea400080010ff */
[----:B--2---:R-:W-:Y:S05]  /*c6c0*/  @!P0 BRA `(.L_x_155) ;  /* 0xfffffffc00f08947 */ /* 0x004fea000383ffff */
[----:B------:R-:W-:Y:S05]  /*c6d0*/  BRA `(.L_x_76) ;  /* 0xffffff8800dc7947 */ /* 0x000fea000383ffff */
.L_x_80:
[----:B------:R-:W-:Y:S07]  /*c6e0*/  MOV R3, UR4 ;  /* 0x0000000400037c02 */ /* 0x000fee0008000f00 */
.L_x_156:
[----:B-1----:R1:W2:Y:S02]  /*c6f0*/  SYNCS.PHASECHK.TRANS64.TRYWAIT P2, [R3+URZ+0x30], R38 ;  /* 0x00003026030075a7 */ /* 0x0022a400080411ff */
[----:B--2---:R-:W-:Y:S05]  /*c700*/  @!P2 NANOSLEEP.SYNCS 0x989680 ;  /* 0x009896800000a95d */ /* 0x004fea0003900000 */
[----:B------:R-:W2:Y:S02]  /*c710*/  @!P2 SYNCS.PHASECHK.TRANS64 P2, [R3+URZ+0x30], R38 ;  /* 0x000030260300a5a7 */ /* 0x000ea400080410ff */
[----:B--2---:R-:W-:Y:S05]  /*c720*/  @!P2 BRA `(.L_x_156) ;  /* 0xfffffffc00f0a947 */ /* 0x004fea000383ffff */
[----:B------:R-:W-:Y:S05]  /*c730*/  BRA `(.L_x_157) ;  /* 0xffffff8c00387947 */ /* 0x000fea000383ffff */
.L_x_81:
[----:B-1----:R-:W-:Y:S07]  /*c740*/  MOV R3, UR4 ;  /* 0x0000000400037c02 */ /* 0x002fee0008000f00 */
.L_x_158:
[----:B-1----:R1:W2:Y:S02]  /*c750*/  SYNCS.PHASECHK.TRANS64.TRYWAIT P0, [R3+URZ+0x38], R38 ;  /* 0x00003826030075a7 */ /* 0x0022a400080011ff */
[----:B--2---:R-:W-:Y:S05]  /*c760*/  @!P0 NANOSLEEP.SYNCS 0x989680 ;  /* 0x009896800000895d */ /* 0x004fea0003900000 */
[----:B------:R-:W2:Y:S02]  /*c770*/  @!P0 SYNCS.PHASECHK.TRANS64 P0, [R3+URZ+0x38], R38 ;  /* 0x00003826030085a7 */ /* 0x000ea400080010ff */
[----:B--2---:R-:W-:Y:S05]  /*c780*/  @!P0 BRA `(.L_x_158) ;  /* 0xfffffffc00f08947 */ /* 0x004fea000383ffff */
[----:B------:R-:W-:Y:S05]  /*c790*/  BRA `(.L_x_159) ;  /* 0xffffff8c00887947 */ /* 0x000fea000383ffff */
.L_x_82:
[----:B-1----:R-:W-:Y:S07]  /*c7a0*/  MOV R3, UR4 ;  /* 0x0000000400037c02 */ /* 0x002fee0008000f00 */
.L_x_160:
[----:B-1----:R1:W2:Y:S02]  /*c7b0*/  SYNCS.PHASECHK.TRANS64.TRYWAIT P0, [R3+URZ+0x40], R38 ;  /* 0x00004026030075a7 */ /* 0x0022a400080011ff */
[----:B--2---:R-:W-:Y:S05]  /*c7c0*/  @!P0 NANOSLEEP.SYNCS 0x989680 ;  /* 0x009896800000895d */ /* 0x004fea0003900000 */
[----:B------:R-:W2:Y:S02]  /*c7d0*/  @!P0 SYNCS.PHASECHK.TRANS64 P0, [R3+URZ+0x40], R38 ;  /* 0x00004026030085a7 */ /* 0x000ea400080010ff */
[----:B--2---:R-:W-:Y:S05]  /*c7e0*/  @!P0 BRA `(.L_x_160) ;  /* 0xfffffffc00f08947 */ /* 0x004fea000383ffff */
[----:B------:R-:W-:Y:S05]  /*c7f0*/  BRA `(.L_x_161) ;  /* 0xffffff8c00d07947 */ /* 0x000fea000383ffff */
.L_x_83:
[----:B-1----:R-:W-:Y:S07]  /*c800*/  MOV R3, UR4 ;  /* 0x0000000400037c02 */ /* 0x002fee0008000f00 */
.L_x_162:
[----:B-1----:R1:W2:Y:S02]  /*c810*/  SYNCS.PHASECHK.TRANS64.TRYWAIT P0, [R3+URZ+0x48], R38 ;  /* 0x00004826030075a7 */ /* 0x0022a400080011ff */
[----:B--2---:R-:W-:Y:S05]  /*c820*/  @!P0 NANOSLEEP.SYNCS 0x989680 ;  /* 0x009896800000895d */ /* 0x004fea0003900000 */
[----:B------:R-:W2:Y:S02]  /*c830*/  @!P0 SYNCS.PHASECHK.TRANS64 P0, [R3+URZ+0x48], R38 ;  /* 0x00004826030085a7 */ /* 0x000ea400080010ff */
[----:B--2---:R-:W-:Y:S05]  /*c840*/  @!P0 BRA `(.L_x_162) ;  /* 0xfffffffc00f08947 */ /* 0x004fea000383ffff */
[----:B------:R-:W-:Y:S05]  /*c850*/  BRA `(.L_x_163) ;  /* 0xffffff9000187947 */ /* 0x000fea000383ffff */
.L_x_85:
[----:B------:R-:W-:-:S07]  /*c860*/  MOV R0, UR4 ;  /* 0x0000000400007c02 */ /* 0x000fce0008000f00 */
.L_x_164:
[----:B-1----:R1:W2:Y:S02]  /*c870*/  SYNCS.PHASECHK.TRANS64.TRYWAIT P0, [R0+URZ+0x30], R3 ;  /* 0x00003003000075a7 */ /* 0x0022a400080011ff */
[----:B--2---:R-:W-:Y:S05]  /*c880*/  @!P0 NANOSLEEP.SYNCS 0x989680 ;  /* 0x009896800000895d */ /* 0x004fea0003900000 */
[----:B------:R-:W2:Y:S02]  /*c890*/  @!P0 SYNCS.PHASECHK.TRANS64 P0, [R0+URZ+0x30], R3 ;  /* 0x00003003000085a7 */ /* 0x000ea400080010ff */
[----:B--2---:R-:W-:Y:S05]  /*c8a0*/  @!P0 BRA `(.L_x_164) ;  /* 0xfffffffc00f08947 */ /* 0x004fea000383ffff */
[----:B------:R-:W-:Y:S05]  /*c8b0*/  BRA `(.L_x_165) ;  /* 0xffffff9000dc7947 */ /* 0x000fea000383ffff */
.L_x_86:
[----:B-1----:R-:W-:-:S07]  /*c8c0*/  MOV R0, UR4 ;  /* 0x0000000400007c02 */ /* 0x002fce0008000f00 */
.L_x_166:
[----:B-1----:R1:W2:Y:S02]  /*c8d0*/  SYNCS.PHASECHK.TRANS64.TRYWAIT P0, [R0+URZ+0x38], R3 ;  /* 0x00003803000075a7 */ /* 0x0022a400080011ff */
[----:B--2---:R-:W-:Y:S05]  /*c8e0*/  @!P0 NANOSLEEP.SYNCS 0x989680 ;  /* 0x009896800000895d */ /* 0x004fea0003900000 */
[----:B------:R-:W2:Y:S02]  /*c8f0*/  @!P0 SYNCS.PHASECHK.TRANS64 P0, [R0+URZ+0x38], R3 ;  /* 0x00003803000085a7 */ /* 0x000ea400080010ff */
[----:B--2---:R-:W-:Y:S05]  /*c900*/  @!P0 BRA `(.L_x_166) ;  /* 0xfffffffc00f08947 */ /* 0x004fea000383ffff */
[----:B------:R-:W-:Y:S05]  /*c910*/  BRA `(.L_x_167) ;  /* 0xffffff9000cc7947 */ /* 0x000fea000383ffff */
.L_x_87:
[----:B-1----:R-:W-:-:S07]  /*c920*/  MOV R0, UR4 ;  /* 0x0000000400007c02 */ /* 0x002fce0008000f00 */
.L_x_168:
[----:B-1----:R1:W2:Y:S02]  /*c930*/  SYNCS.PHASECHK.TRANS64.TRYWAIT P0, [R0+URZ+0x40], R3 ;  /* 0x00004003000075a7 */ /* 0x0022a400080011ff */
[----:B--2---:R-:W-:Y:S05]  /*c940*/  @!P0 NANOSLEEP.SYNCS 0x989680 ;  /* 0x009896800000895d */ /* 0x004fea0003900000 */
[----:B------:R-:W2:Y:S02]  /*c950*/  @!P0 SYNCS.PHASECHK.TRANS64 P0, [R0+URZ+0x40], R3 ;  /* 0x00004003000085a7 */ /* 0x000ea400080010ff */
[----:B--2---:R-:W-:Y:S05]  /*c960*/  @!P0 BRA `(.L_x_168) ;  /* 0xfffffffc00f08947 */ /* 0x004fea000383ffff */
[----:B------:R-:W-:Y:S05]  /*c970*/  BRA `(.L_x_169) ;  /* 0xffffff9000bc7947 */ /* 0x000fea000383ffff */
.L_x_89:
[----:B--2---:R2:W3:Y:S02]  /*c980*/  SYNCS.PHASECHK.TRANS64.TRYWAIT P0, [R0+URZ+0x60], R3 ;  /* 0x00006003000075a7 */ /* 0x0044e400080011ff */
[----:B---3--:R-:W-:Y:S05]  /*c990*/  @!P0 NANOSLEEP.SYNCS 0x989680 ;  /* 0x009896800000895d */ /* 0x008fea0003900000 */
[----:B------:R-:W3:Y:S02]  /*c9a0*/  @!P0 SYNCS.PHASECHK.TRANS64 P0, [R0+URZ+0x60], R3 ;  /* 0x00006003000085a7 */ /* 0x000ee400080010ff */
[----:B---3--:R-:W-:Y:S05]  /*c9b0*/  @!P0 BRA `(.L_x_89) ;  /* 0xfffffffc00f08947 */ /* 0x008fea000383ffff */
[----:B------:R-:W-:Y:S05]  /*c9c0*/  BRA `(.L_x_170) ;  /* 0xffffff94008c7947 */ /* 0x000fea000383ffff */
.L_x_100:
[----:B-1----:R-:W-:Y:S04]  /*c9d0*/  MOV R0, UR36 ;  /* 0x0000002400007c02 */ /* 0x002fe80008000f00 */
[----:B------:R1:W3:Y:S03]  /*c9e0*/  SYNCS.PHASECHK.TRANS64.TRYWAIT P0, [R0+URZ+0x10], R5 ;  /* 0x00001005000075a7 */ /* 0x0002e600080011ff */
[----:B---3--:R-:W-:Y:S05]  /*c9f0*/  @!P0 NANOSLEEP.SYNCS 0x989680 ;  /* 0x009896800000895d */ /* 0x008fea0003900000 */
[----:B------:R-:W3:Y:S02]  /*ca00*/  @!P0 SYNCS.PHASECHK.TRANS64 P0, [R0+URZ+0x10], R5 ;  /* 0x00001005000085a7 */ /* 0x000ee400080010ff */
[----:B---3--:R-:W-:Y:S05]  /*ca10*/  @!P0 BRA `(.L_x_100) ;  /* 0xfffffffc00ec8947 */ /* 0x008fea000383ffff */
[----:B------:R-:W-:Y:S05]  /*ca20*/  BRA `(.L_x_99) ;  /* 0xffffffa400087947 */ /* 0x000fea000383ffff */
.L_x_102:
[----:B-1----:R-:W-:Y:S04]  /*ca30*/  MOV R0, UR36 ;  /* 0x0000002400007c02 */ /* 0x002fe80008000f00 */
[----:B------:R1:W4:Y:S03]  /*ca40*/  SYNCS.PHASECHK.TRANS64.TRYWAIT P1, [R0+URZ+0x80], R3 ;  /* 0x00008003000075a7 */ /* 0x00032600080211ff */
[----:B----4-:R-:W-:Y:S05]  /*ca50*/  @!P1 NANOSLEEP.SYNCS 0x989680 ;  /* 0x009896800000995d */ /* 0x010fea0003900000 */
[----:B------:R-:W4:Y:S02]  /*ca60*/  @!P1 SYNCS.PHASECHK.TRANS64 P1, [R0+URZ+0x80], R3 ;  /* 0x00008003000095a7 */ /* 0x000f2400080210ff */
[----:B----4-:R-:W-:Y:S05]  /*ca70*/  @!P1 BRA `(.L_x_102) ;  /* 0xfffffffc00ec9947 */ /* 0x010fea000383ffff */
[----:B------:R-:W-:Y:S05]  /*ca80*/  BRA `(.L_x_101) ;  /* 0xffffffa400407947 */ /* 0x000fea000383ffff */
.L_x_111:
[----:B--2---:R2:W4:Y:S02]  /*ca90*/  SYNCS.PHASECHK.TRANS64.TRYWAIT P0, [R3+URZ+0x10], R0 ;  /* 0x00001000030075a7 */ /* 0x00452400080011ff */
[----:B----4-:R-:W-:Y:S05]  /*caa0*/  @!P0 NANOSLEEP.SYNCS 0x989680 ;  /* 0x009896800000895d */ /* 0x010fea0003900000 */
[----:B------:R-:W4:Y:S02]  /*cab0*/  @!P0 SYNCS.PHASECHK.TRANS64 P0, [R3+URZ+0x10], R0 ;  /* 0x00001000030085a7 */ /* 0x000f2400080010ff */
[----:B----4-:R-:W-:Y:S05]  /*cac0*/  @!P0 BRA `(.L_x_111) ;  /* 0xfffffffc00f08947 */ /* 0x010fea000383ffff */
[----:B------:R-:W-:Y:S05]  /*cad0*/  BRA `(.L_x_110) ;  /* 0xffffffb800107947 */ /* 0x000fea000383ffff */
.L_x_119:
[----:B-1----:R1:W4:Y:S02]  /*cae0*/  SYNCS.PHASECHK.TRANS64.TRYWAIT P0, [R3+URZ+0x10], R6 ;  /* 0x00001006030075a7 */ /* 0x00232400080011ff */
[----:B----4-:R-:W-:Y:S05]  /*caf0*/  @!P0 NANOSLEEP.SYNCS 0x989680 ;  /* 0x009896800000895d */ /* 0x010fea0003900000 */
[----:B------:R-:W4:Y:S02]  /*cb00*/  @!P0 SYNCS.PHASECHK.TRANS64 P0, [R3+URZ+0x10], R6 ;  /* 0x00001006030085a7 */ /* 0x000f2400080010ff */
[----:B----4-:R-:W-:Y:S05]  /*cb10*/  @!P0 BRA `(.L_x_119) ;  /* 0xfffffffc00f08947 */ /* 0x010fea000383ffff */
[----:B------:R-:W-:Y:S05]  /*cb20*/  BRA `(.L_x_118) ;  /* 0xffffffcc00187947 */ /* 0x000fea000383ffff */
.L_x_127:
[----:B-1----:R1:W2:Y:S02]  /*cb30*/  SYNCS.PHASECHK.TRANS64.TRYWAIT P0, [R3+URZ+0x10], R0 ;  /* 0x00001000030075a7 */ /* 0x0022a400080011ff */
[----:B--2---:R-:W-:Y:S05]  /*cb40*/  @!P0 NANOSLEEP.SYNCS 0x989680 ;  /* 0x009896800000895d */ /* 0x004fea0003900000 */
[----:B------:R-:W2:Y:S02]  /*cb50*/  @!P0 SYNCS.PHASECHK.TRANS64 P0, [R3+URZ+0x10], R0 ;  /* 0x00001000030085a7 */ /* 0x000ea400080010ff */
[----:B--2---:R-:W-:Y:S05]  /*cb60*/  @!P0 BRA `(.L_x_127) ;  /* 0xfffffffc00f08947 */ /* 0x004fea000383ffff */
[----:B------:R-:W-:Y:S05]  /*cb70*/  BRA `(.L_x_126) ;  /* 0xffffffe000187947 */ /* 0x000fea000383ffff */
        .weak           $__internal_0_$__cuda_sm10x_tcgen05_guardrail_trap_col_being_dealloced_not_returned_by_alloc
        .type           $__internal_0_$__cuda_sm10x_tcgen05_guardrail_trap_col_being_dealloced_not_returned_by_alloc,@function
        .size           $__internal_0_$__cuda_sm10x_tcgen05_guardrail_trap_col_being_dealloced_not_returned_by_alloc,($__internal_1_$__cuda_sm10x_tcgen05_guardrail_trap_phase_invalid_during_alloc - $__internal_0_$__cuda_sm10x_tcgen05_guardrail_trap_col_being_dealloced_not_returned_by_alloc)
$__internal_0_$__cuda_sm10x_tcgen05_guardrail_trap_col_being_dealloced_not_returned_by_alloc:
[----:B------:R-:W-:Y:S05]  /*cb80*/  BPT.TRAP 0x1 ;  /* 0x000000040000795c */ /* 0x000fea0000300000 */
[----:B------:R-:W-:-:S04]  /*cb90*/  HFMA2 R3, -RZ, RZ, 0, 0 ;  /* 0x00000000ff037431 */ /* 0x000fc800000001ff */
[----:B------:R-:W-:Y:S05]  /*cba0*/  RET.REL.NODEC R2 `(_ZN7cutlass13device_kernelINS_4gemm6kernel13GemmUniversalIN4cute5tupleIJiiiiEEENS1_10collective13CollectiveMmaINS1_46MainloopSm100TmaUmmaWarpSpecializedBlockScaledILi1ELi2ELi1ENS5_IJNS4_1CILi1EEENSA_ILi8EEESB_EEEEENS5_IJNSA_ILi128EEENSA_ILi256EEESG_EEENS5_IJNS_12float_e5m2_tENS_13float_ue8m0_tEEEENS5_IJNS5_IJlSB_lEEENS4_6LayoutINS5_IJNS5_IJNS5_IJNSA_ILi32EEENSA_ILi4EEEEEEiEEESQ_NS5_IJSB_iEEEEEENS5_IJNS5_IJNS5_IJNSA_ILi16EEESO_EEEiEEENS5_IJNS5_IJNSA_ILi0EEESB_EEENSA_ILi512EEEEEENS5_IJSW_iEEEEEEEEEEESK_S13_NS4_8TiledMMAINS4_8MMA_AtomIJNS4_21SM100_MMA_MXF8F6F4_SSISI_SI_fSJ_Li128ELi256ELNS4_4UMMA5MajorE0ELS18_0ELNS17_7ScaleInE0ELS19_0EEEEEENSM_INS5_IJSB_SB_SB_EEENS5_IJSW_SW_SW_EEEEENS5_IJNS4_10UnderscoreES1F_S1F_EEEEENS5_IJNS4_23SM90_TMA_LOAD_MULTICASTES1I_EEENS5_IJNS4_14ComposedLayoutINS4_7SwizzleILi3ELi4ELi3EEENS4_18smem_ptr_flag_bitsILi8EEENSM_INS5_IJSC_SF_EEENS5_IJSF_SB_EEEEEEENSM_INS5_IJNS5_IJNS5_IJSP_SB_EEENS5_IJSN_SB_EEEEEESB_NS5_IJSO_NSA_ILi2EEEEEEEEENS5_IJNS5_IJNS5_IJSU_SY_EEESX_EEESW_NS5_IJSB_SY_EEEEEEEEEEEvNS4_8identityENS5_IJNS4_13SM90_TMA_LOADES26_EEENS5_IJS1S_NSM_INS5_IJNS5_IJNS5_IJSP_S1W_EEES1U_EEESB_S1X_EEENS5_IJS20_SW_NS5_IJSB_NSA_ILi1024EEEEEEEEEEEEEEvS25_EENS_8epilogue10collective18CollectiveEpilogueINS2H_23Sm100TmaWarpSpecializedILi4ELi2ELi64ELb1ELb0EEEJSH_NS5_IJNSM_ISF_SB_EENSM_INSA_ILi64EEESB_EEEEENS_10bfloat16_tESL_S2Q_SL_NS2H_6fusion15FusionCallbacksIS2L_NS2R_17LinearCombinationIS2Q_fS2Q_fLNS_15FloatRoundStyleE2EEESH_S2P_JEEENS4_5SM1004TMEM4LOAD26SM100_TMEM_LOAD_32dp32b64xES26_NS1K_IS1M_NS1N_ILi16EEENSM_INS5_IJSC_S2N_EEENS5_IJS2N_SB_EEEEEEENS4_39AutoVectorizingCopyWithAssumedAlignmentILi128EEENS4_14SM90_TMA_STOREES35_S37_S37_EEEvvEEEEvNT_6ParamsE) ;  /* 0xffffff3402147950 */ /* 0x000fea0003c3ffff */
        .weak           $__internal_1_$__cuda_sm10x_tcgen05_guardrail_trap_phase_invalid_during_alloc
        .type           $__internal_1_$__cuda_sm10x_tcgen05_guardrail_trap_phase_invalid_during_alloc,@function
        .size           $__internal_1_$__cuda_sm10x_tcgen05_guardrail_trap_phase_invalid_during_alloc,($__internal_2_$__cuda_sm10x_tcgen05_guardrail_trap_unallocated_columns_being_dealloced - $__internal_1_$__cuda_sm10x_tcgen05_guardrail_trap_phase_invalid_during_alloc)
$__internal_1_$__cuda_sm10x_tcgen05_guardrail_trap_phase_invalid_during_alloc:
[----:B------:R-:W-:Y:S05]  /*cbb0*/  BPT.TRAP 0x1 ;  /* 0x000000040000795c */ /* 0x000fea0000300000 */
[----:B------:R-:W-:-:S04]  /*cbc0*/  MOV R3, 0x0 ;  /* 0x0000000000037802 */ /* 0x000fc80000000f00 */
[----:B------:R-:W-:Y:S05]  /*cbd0*/  RET.REL.NODEC R2 `(_ZN7cutlass13device_kernelINS_4gemm6kernel13GemmUniversalIN4cute5tupleIJiiiiEEENS1_10collective13CollectiveMmaINS1_46MainloopSm100TmaUmmaWarpSpecializedBlockScaledILi1ELi2ELi1ENS5_IJNS4_1CILi1EEENSA_ILi8EEESB_EEEEENS5_IJNSA_ILi128EEENSA_ILi256EEESG_EEENS5_IJNS_12float_e5m2_tENS_13float_ue8m0_tEEEENS5_IJNS5_IJlSB_lEEENS4_6LayoutINS5_IJNS5_IJNS5_IJNSA_ILi32EEENSA_ILi4EEEEEEiEEESQ_NS5_IJSB_iEEEEEENS5_IJNS5_IJNS5_IJNSA_ILi16EEESO_EEEiEEENS5_IJNS5_IJNSA_ILi0EEESB_EEENSA_ILi512EEEEEENS5_IJSW_iEEEEEEEEEEESK_S13_NS4_8TiledMMAINS4_8MMA_AtomIJNS4_21SM100_MMA_MXF8F6F4_SSISI_SI_fSJ_Li128ELi256ELNS4_4UMMA5MajorE0ELS18_0ELNS17_7ScaleInE0ELS19_0EEEEEENSM_INS5_IJSB_SB_SB_EEENS5_IJSW_SW_SW_EEEEENS5_IJNS4_10UnderscoreES1F_S1F_EEEEENS5_IJNS4_23SM90_TMA_LOAD_MULTICASTES1I_EEENS5_IJNS4_14ComposedLayoutINS4_7SwizzleILi3ELi4ELi3EEENS4_18smem_ptr_flag_bitsILi8EEENSM_INS5_IJSC_SF_EEENS5_IJSF_SB_EEEEEEENSM_INS5_IJNS5_IJNS5_IJSP_SB_EEENS5_IJSN_SB_EEEEEESB_NS5_IJSO_NSA_ILi2EEEEEEEEENS5_IJNS5_IJNS5_IJSU_SY_EEESX_EEESW_NS5_IJSB_SY_EEEEEEEEEEEvNS4_8identityENS5_IJNS4_13SM90_TMA_LOADES26_EEENS5_IJS1S_NSM_INS5_IJNS5_IJNS5_IJSP_S1W_EEES1U_EEESB_S1X_EEENS5_IJS20_SW_NS5_IJSB_NSA_ILi1024EEEEEEEEEEEEEEvS25_EENS_8epilogue10collective18CollectiveEpilogueINS2H_23Sm100TmaWarpSpecializedILi4ELi2ELi64ELb1ELb0EEEJSH_NS5_IJNSM_ISF_SB_EENSM_INSA_ILi64EEESB_EEEEENS_10bfloat16_tESL_S2Q_SL_NS2H_6fusion15FusionCallbacksIS2L_NS2R_17LinearCombinationIS2Q_fS2Q_fLNS_15FloatRoundStyleE2EEESH_S2P_JEEENS4_5SM1004TMEM4LOAD26SM100_TMEM_LOAD_32dp32b64xES26_NS1K_IS1M_NS1N_ILi16EEENSM_INS5_IJSC_S2N_EEENS5_IJS2N_SB_EEEEEEENS4_39AutoVectorizingCopyWithAssumedAlignmentILi128EEENS4_14SM90_TMA_STOREES35_S37_S37_EEEvvEEEEvNT_6ParamsE) ;  /* 0xffffff3402087950 */ /* 0x000fea0003c3ffff */
        .weak           $__internal_2_$__cuda_sm10x_tcgen05_guardrail_trap_unallocated_columns_being_dealloced
        .type           $__internal_2_$__cuda_sm10x_tcgen05_guardrail_trap_unallocated_columns_being_dealloced,@function
        .size           $__internal_2_$__cuda_sm10x_tcgen05_guardrail_trap_unallocated_columns_being_dealloced,(.L_x_172 - $__internal_2_$__cuda_sm10x_tcgen05_guardrail_trap_unallocated_columns_being_dealloced)
$__internal_2_$__cuda_sm10x_tcgen05_guardrail_trap_unallocated_columns_being_dealloced:
[----:B------:R-:W-:Y:S05]  /*cbe0*/  BPT.TRAP 0x1 ;  /* 0x000000040000795c */ /* 0x000fea0000300000 */
[----:B------:R-:W-:-:S04]  /*cbf0*/  HFMA2 R3, -RZ, RZ, 0, 0 ;  /* 0x00000000ff037431 */ /* 0x000fc800000001ff */
[----:B------:R-:W-:Y:S05]  /*cc00*/  RET.REL.NODEC R2 `(_ZN7cutlass13device_kernelINS_4gemm6kernel13GemmUniversalIN4cute5tupleIJiiiiEEENS1_10collective13CollectiveMmaINS1_46MainloopSm100TmaUmmaWarpSpecializedBlockScaledILi1ELi2ELi1ENS5_IJNS4_1CILi1EEENSA_ILi8EEESB_EEEEENS5_IJNSA_ILi128EEENSA_ILi256EEESG_EEENS5_IJNS_12float_e5m2_tENS_13float_ue8m0_tEEEENS5_IJNS5_IJlSB_lEEENS4_6LayoutINS5_IJNS5_IJNS5_IJNSA_ILi32EEENSA_ILi4EEEEEEiEEESQ_NS5_IJSB_iEEEEEENS5_IJNS5_IJNS5_IJNSA_ILi16EEESO_EEEiEEENS5_IJNS5_IJNSA_ILi0EEESB_EEENSA_ILi512EEEEEENS5_IJSW_iEEEEEEEEEEESK_S13_NS4_8TiledMMAINS4_8MMA_AtomIJNS4_21SM100_MMA_MXF8F6F4_SSISI_SI_fSJ_Li128ELi256ELNS4_4UMMA5MajorE0ELS18_0ELNS17_7ScaleInE0ELS19_0EEEEEENSM_INS5_IJSB_SB_SB_EEENS5_IJSW_SW_SW_EEEEENS5_IJNS4_10UnderscoreES1F_S1F_EEEEENS5_IJNS4_23SM90_TMA_LOAD_MULTICASTES1I_EEENS5_IJNS4_14ComposedLayoutINS4_7SwizzleILi3ELi4ELi3EEENS4_18smem_ptr_flag_bitsILi8EEENSM_INS5_IJSC_SF_EEENS5_IJSF_SB_EEEEEEENSM_INS5_IJNS5_IJNS5_IJSP_SB_EEENS5_IJSN_SB_EEEEEESB_NS5_IJSO_NSA_ILi2EEEEEEEEENS5_IJNS5_IJNS5_IJSU_SY_EEESX_EEESW_NS5_IJSB_SY_EEEEEEEEEEEvNS4_8identityENS5_IJNS4_13SM90_TMA_LOADES26_EEENS5_IJS1S_NSM_INS5_IJNS5_IJNS5_IJSP_S1W_EEES1U_EEESB_S1X_EEENS5_IJS20_SW_NS5_IJSB_NSA_ILi1024EEEEEEEEEEEEEEvS25_EENS_8epilogue10collective18CollectiveEpilogueINS2H_23Sm100TmaWarpSpecializedILi4ELi2ELi64ELb1ELb0EEEJSH_NS5_IJNSM_ISF_SB_EENSM_INSA_ILi64EEESB_EEEEENS_10bfloat16_tESL_S2Q_SL_NS2H_6fusion15FusionCallbacksIS2L_NS2R_17LinearCombinationIS2Q_fS2Q_fLNS_15FloatRoundStyleE2EEESH_S2P_JEEENS4_5SM1004TMEM4LOAD26SM100_TMEM_LOAD_32dp32b64xES26_NS1K_IS1M_NS1N_ILi16EEENSM_INS5_IJSC_S2N_EEENS5_IJS2N_SB_EEEEEEENS4_39AutoVectorizingCopyWithAssumedAlignmentILi128EEENS4_14SM90_TMA_STOREES35_S37_S37_EEEvvEEEEvNT_6ParamsE) ;  /* 0xffffff3002fc7950 */ /* 0x000fea0003c3ffff */
.L_x_171:
[----:B------:R-:W-:-:S00]  /*cc10*/  BRA `(.L_x_171) ;  /* 0xfffffffc00fc7947 */ /* 0x000fc0000383ffff */
[----:B------:R-:W-:-:S00]  /*cc20*/  NOP ;  /* 0x0000000000007918 */ /* 0x000fc00000000000 */
        /* <DEDUP_REMOVED lines=13> */
.L_x_172:


//--------------------- .nv.global.init           --------------------------
	.section	.nv.global.init,"aw",@progbits
.nv.global.init:
	.type		$str$27,@object
	.size		$str$27,($str$28 - $str$27)
$str$27:
        /*0000*/ 	.byte	0x28, 0x61, 0x64, 0x64, 0x72, 0x65, 0x73, 0x73, 0x20, 0x26, 0x20, 0x6d, 0x61, 0x73, 0x6b, 0x29
        /*0010*/ 	.byte	0x20, 0x3d, 0x3d, 0x20, 0x30, 0x00
	.type		$str$28,@object
	.size		$str$28,($str$26 - $str$28)
$str$28:
        /*0016*/ 	.byte	0x2f, 0x74, 0x6d, 0x70, 0x2f, 0x63, 0x75, 0x74, 0x6c, 0x61, 0x73, 0x73, 0x5f, 0x73, 0x77, 0x65
        /*0026*/ 	.byte	0x65, 0x70, 0x5f, 0x73, 0x72, 0x63, 0x2f, 0x69, 0x6e, 0x63, 0x6c, 0x75, 0x64, 0x65, 0x2f, 0x63
        /*0036*/ 	.byte	0x75, 0x74, 0x65, 0x2f, 0x70, 0x6f, 0x69, 0x6e, 0x74, 0x65, 0x72, 0x5f, 0x66, 0x6c, 0x61, 0x67
        /*0046*/ 	.byte	0x67, 0x65, 0x64, 0x2e, 0x68, 0x70, 0x70, 0x00
	.type		$str$26,@object
	.size		$str$26,($str$25 - $str$26)
$str$26:
        /*004e*/ 	.byte	0x2f, 0x74, 0x6d, 0x70, 0x2f, 0x63, 0x75, 0x74, 0x6c, 0x61, 0x73, 0x73, 0x5f, 0x73, 0x77, 0x65
        /*005e*/ 	.byte	0x65, 0x70, 0x5f, 0x73, 0x72, 0x63, 0x2f, 0x69, 0x6e, 0x63, 0x6c, 0x75, 0x64, 0x65, 0x2f, 0x63
        /*006e*/ 	.byte	0x75, 0x74, 0x65, 0x2f, 0x61, 0x74, 0x6f, 0x6d, 0x2f, 0x63, 0x6f, 0x70, 0x79, 0x5f, 0x74, 0x72
        /*007e*/ 	.byte	0x61, 0x69, 0x74, 0x73, 0x5f, 0x73, 0x6d, 0x31, 0x30, 0x30, 0x2e, 0x68, 0x70, 0x70, 0x00
	.type		$str$25,@object
	.size		$str$25,(__unnamed_1 - $str$25)
$str$25:
        /*008d*/ 	.byte	0x28, 0x28, 0x75, 0x69, 0x6e, 0x74, 0x33, 0x32, 0x5f, 0x74, 0x28, 0x74, 0x68, 0x72, 0x65, 0x61
        /*009d*/ 	.byte	0x64, 0x49, 0x64, 0x78, 0x2e, 0x78, 0x29, 0x20, 0x2f, 0x20, 0x33, 0x32, 0x29, 0x20, 0x25, 0x20
        /*00ad*/ 	.byte	0x34, 0x29, 0x20, 0x3d, 0x3d, 0x20, 0x28, 0x28, 0x28, 0x74, 0x6d, 0x65, 0x6d, 0x5f, 0x61, 0x64
        /*00bd*/ 	.byte	0x64, 0x72, 0x20, 0x3e, 0x3e, 0x20, 0x31, 0x36, 0x29, 0x20, 0x2f, 0x20, 0x33, 0x32, 0x29, 0x20
        /*00cd*/ 	.byte	0x25, 0x20, 0x34, 0x29, 0x00
	.type		__unnamed_1,@object
	.size		__unnamed_1,(__unnamed_2 - __unnamed_1)
__unnamed_1:
        /*00d2*/ 	.byte	0x61, 0x75, 0x74, 0x6f, 0x20, 0x63, 0x75, 0x74, 0x65, 0x3a, 0x3a, 0x61, 0x73, 0x5f, 0x70, 0x6f
        /* <DEDUP_REMOVED lines=24> */
        /*0262*/ 	.byte	0x38, 0x31, 0x39, 0x32, 0x3e, 0x3e, 0x3e, 0x3e, 0x5d, 0x00
	.type		__unnamed_2,@object
	.size		__unnamed_2,(.L_2 - __unnamed_2)
__unnamed_2:
        /* <DEDUP_REMOVED lines=43> */
        /*051c*/ 	.byte	0x74, 0x65, 0x3a, 0x3a, 0x43, 0x3c, 0x30, 0x3e, 0x3e, 0x3e, 0x3e, 0x5d, 0x00
.L_2:


//--------------------- .nv.shared._ZN7cutlass13device_kernelINS_4gemm6kernel13GemmUniversalIN4cute5tupleIJiiiiEEENS1_10collective13CollectiveMmaINS1_46MainloopSm100TmaUmmaWarpSpecializedBlockScaledILi1ELi2ELi1ENS5_IJNS4_1CILi1EEENSA_ILi8EEESB_EEEEENS5_IJNSA_ILi128EEENSA_ILi256EEESG_EEENS5_IJNS_12float_e5m2_tENS_13float_ue8m0_tEEEENS5_IJNS5_IJlSB_lEEENS4_6LayoutINS5_IJNS5_IJNS5_IJNSA_ILi32EEENSA_ILi4EEEEEEiEEESQ_NS5_IJSB_iEEEEEENS5_IJNS5_IJNS5_IJNSA_ILi16EEESO_EEEiEEENS5_IJNS5_IJNSA_ILi0EEESB_EEENSA_ILi512EEEEEENS5_IJSW_iEEEEEEEEEEESK_S13_NS4_8TiledMMAINS4_8MMA_AtomIJNS4_21SM100_MMA_MXF8F6F4_SSISI_SI_fSJ_Li128ELi256ELNS4_4UMMA5MajorE0ELS18_0ELNS17_7ScaleInE0ELS19_0EEEEEENSM_INS5_IJSB_SB_SB_EEENS5_IJSW_SW_SW_EEEEENS5_IJNS4_10UnderscoreES1F_S1F_EEEEENS5_IJNS4_23SM90_TMA_LOAD_MULTICASTES1I_EEENS5_IJNS4_14ComposedLayoutINS4_7SwizzleILi3ELi4ELi3EEENS4_18smem_ptr_flag_bitsILi8EEENSM_INS5_IJSC_SF_EEENS5_IJSF_SB_EEEEEEENSM_INS5_IJNS5_IJNS5_IJSP_SB_EEENS5_IJSN_SB_EEEEEESB_NS5_IJSO_NSA_ILi2EEEEEEEEENS5_IJNS5_IJNS5_IJSU_SY_EEESX_EEESW_NS5_IJSB_SY_EEEEEEEEEEEvNS4_8identityENS5_IJNS4_13SM90_TMA_LOADES26_EEENS5_IJS1S_NSM_INS5_IJNS5_IJNS5_IJSP_S1W_EEES1U_EEESB_S1X_EEENS5_IJS20_SW_NS5_IJSB_NSA_ILi1024EEEEEEEEEEEEEEvS25_EENS_8epilogue10collective18CollectiveEpilogueINS2H_23Sm100TmaWarpSpecializedILi4ELi2ELi64ELb1ELb0EEEJSH_NS5_IJNSM_ISF_SB_EENSM_INSA_ILi64EEESB_EEEEENS_10bfloat16_tESL_S2Q_SL_NS2H_6fusion15FusionCallbacksIS2L_NS2R_17LinearCombinationIS2Q_fS2Q_fLNS_15FloatRoundStyleE2EEESH_S2P_JEEENS4_5SM1004TMEM4LOAD26SM100_TMEM_LOAD_32dp32b64xES26_NS1K_IS1M_NS1N_ILi16EEENSM_INS5_IJSC_S2N_EEENS5_IJS2N_SB_EEEEEEENS4_39AutoVectorizingCopyWithAssumedAlignmentILi128EEENS4_14SM90_TMA_STOREES35_S37_S37_EEEvvEEEEvNT_6ParamsE --------------------------
	.section	.nv.shared._ZN7cutlass13device_kernelINS_4gemm6kernel13GemmUniversalIN4cute5tupleIJiiiiEEENS1_10collective13CollectiveMmaINS1_46MainloopSm100TmaUmmaWarpSpecializedBlockScaledILi1ELi2ELi1ENS5_IJNS4_1CILi1EEENSA_ILi8EEESB_EEEEENS5_IJNSA_ILi128EEENSA_ILi256EEESG_EEENS5_IJNS_12float_e5m2_tENS_13float_ue8m0_tEEEENS5_IJNS5_IJlSB_lEEENS4_6LayoutINS5_IJNS5_IJNS5_IJNSA_ILi32EEENSA_ILi4EEEEEEiEEESQ_NS5_IJSB_iEEEEEENS5_IJNS5_IJNS5_IJNSA_ILi16EEESO_EEEiEEENS5_IJNS5_IJNSA_ILi0EEESB_EEENSA_ILi512EEEEEENS5_IJSW_iEEEEEEEEEEESK_S13_NS4_8TiledMMAINS4_8MMA_AtomIJNS4_21SM100_MMA_MXF8F6F4_SSISI_SI_fSJ_Li128ELi256ELNS4_4UMMA5MajorE0ELS18_0ELNS17_7ScaleInE0ELS19_0EEEEEENSM_INS5_IJSB_SB_SB_EEENS5_IJSW_SW_SW_EEEEENS5_IJNS4_10UnderscoreES1F_S1F_EEEEENS5_IJNS4_23SM90_TMA_LOAD_MULTICASTES1I_EEENS5_IJNS4_14ComposedLayoutINS4_7SwizzleILi3ELi4ELi3EEENS4_18smem_ptr_flag_bitsILi8EEENSM_INS5_IJSC_SF_EEENS5_IJSF_SB_EEEEEEENSM_INS5_IJNS5_IJNS5_IJSP_SB_EEENS5_IJSN_SB_EEEEEESB_NS5_IJSO_NSA_ILi2EEEEEEEEENS5_IJNS5_IJNS5_IJSU_SY_EEESX_EEESW_NS5_IJSB_SY_EEEEEEEEEEEvNS4_8identityENS5_IJNS4_13SM90_TMA_LOADES26_EEENS5_IJS1S_NSM_INS5_IJNS5_IJNS5_IJSP_S1W_EEES1U_EEESB_S1X_EEENS5_IJS20_SW_NS5_IJSB_NSA_ILi1024EEEEEEEEEEEEEEvS25_EENS_8epilogue10collective18CollectiveEpilogueINS2H_23Sm100TmaWarpSpecializedILi4ELi2ELi64ELb1ELb0EEEJSH_NS5_IJNSM_ISF_SB_EENSM_INSA_ILi64EEESB_EEEEENS_10bfloat16_tESL_S2Q_SL_NS2H_6fusion15FusionCallbacksIS2L_NS2R_17LinearCombinationIS2Q_fS2Q_fLNS_15FloatRoundStyleE2EEESH_S2P_JEEENS4_5SM1004TMEM4LOAD26SM100_TMEM_LOAD_32dp32b64xES26_NS1K_IS1M_NS1N_ILi16EEENSM_INS5_IJSC_S2N_EEENS5_IJS2N_SB_EEEEEEENS4_39AutoVectorizingCopyWithAssumedAlignmentILi128EEENS4_14SM90_TMA_STOREES35_S37_S37_EEEvvEEEEvNT_6ParamsE,"aw",@nobits
	.sectionflags	@""
	.align	16
	.zero		1024


//--------------------- .nv.shared.reserved.0     --------------------------
	.section	.nv.shared.reserved.0,"aw",@nobits
	.weak		__nv_reservedSMEM_offset_0_alias
	.size		__nv_reservedSMEM_offset_0_alias, 0, 64
	.other		__nv_reservedSMEM_offset_0_alias,@"STO_CUDA_RESERVED_SHARED STV_DEFAULT"
__nv_reservedSMEM_offset_0_alias:
	.zero		0
.nv.shared.reserved.0:
	.zero		64
	.weak		__nv_reservedSMEM_tcgen05_partition
	.type		__nv_reservedSMEM_tcgen05_partition,@object
	.size		__nv_reservedSMEM_tcgen05_partition,(.L_0 - __nv_reservedSMEM_tcgen05_partition)
__nv_reservedSMEM_tcgen05_partition:
	.zero		32
.L_0:


//--------------------- .nv.global                --------------------------
	.section	.nv.global,"aw",@nobits
.nv.global:
	.type		_ZN40_INTERNAL_f0f23a24_4_k_cu_9ac85858_372324cute1_E,@object
	.size		_ZN40_INTERNAL_f0f23a24_4_k_cu_9ac85858_372324cute1_E,(_ZN40_INTERNAL_f0f23a24_4_k_cu_9ac85858_372324cuda3std3__45__cpo6cbeginE - _ZN40_INTERNAL_f0f23a24_4_k_cu_9ac85858_372324cute1_E)
_ZN40_INTERNAL_f0f23a24_4_k_cu_9ac85858_372324cute1_E:
	.zero		1
	.type		_ZN40_INTERNAL_f0f23a24_4_k_cu_9ac85858_372324cuda3std3__45__cpo6cbeginE,@object
	.size		_ZN40_INTERNAL_f0f23a24_4_k_cu_9ac85858_372324cuda3std3__45__cpo6cbeginE,(_ZN40_INTERNAL_f0f23a24_4_k_cu_9ac85858_372324cuda3std3__48in_placeE - _ZN40_INTERNAL_f0f23a24_4_k_cu_9ac85858_372324cuda3std3__45__cpo6cbeginE)
_ZN40_INTERNAL_f0f23a24_4_k_cu_9ac85858_372324cuda3std3__45__cpo6cbeginE:
	.zero		1
	.type		_ZN40_INTERNAL_f0f23a24_4_k_cu_9ac85858_372324cuda3std3__48in_placeE,@object
	.size		_ZN40_INTERNAL_f0f23a24_4_k_cu_9ac85858_372324cuda3std3__48in_placeE,(_ZN40_INTERNAL_f0f23a24_4_k_cu_9ac85858_372324cuda3std6ranges3__45__cpo9iter_moveE - _ZN40_INTERNAL_f0f23a24_4_k_cu_9ac85858_372324cuda3std3__48in_placeE)
_ZN40_INTERNAL_f0f23a24_4_k_cu_9ac85858_372324cuda3std3__48in_placeE:
	.zero		1
	.type		_ZN40_INTERNAL_f0f23a24_4_k_cu_9ac85858_372324cuda3std6ranges3__45__cpo9iter_moveE,@object
	.size		_ZN40_INTERNAL_f0f23a24_4_k_cu_9ac85858_372324cuda3std6ranges3__45__cpo9iter_moveE,(_ZN40_INTERNAL_f0f23a24_4_k_cu_9ac85858_372324cuda3std3__45__cpo5beginE - _ZN40_INTERNAL_f0f23a24_4_k_cu_9ac85858_372324cuda3std6ranges3__45__cpo9iter_moveE)
_ZN40_INTERNAL_f0f23a24_4_k_cu_9ac85858_372324cuda3std6ranges3__45__cpo9iter_moveE:
	.zero		1
	.type		_ZN40_INTERNAL_f0f23a24_4_k_cu_9ac85858_372324cuda3std3__45__cpo5beginE,@object
	.size		_ZN40_INTERNAL_f0f23a24_4_k_cu_9ac85858_372324cuda3std3__45__cpo5beginE,(_ZN40_INTERNAL_f0f23a24_4_k_cu_9ac85858_372324cuda3std3__442_GLOBAL__N__f0f23a24_4_k_cu_9ac85858_372326ignoreE - _ZN40_INTERNAL_f0f23a24_4_k_cu_9ac85858_372324cuda3std3__45__cpo5beginE)
_ZN40_INTERNAL_f0f23a24_4_k_cu_9ac85858_372324cuda3std3__45__cpo5beginE:
	.zero		1
	.type		_ZN40_INTERNAL_f0f23a24_4_k_cu_9ac85858_372324cuda3std3__442_GLOBAL__N__f0f23a24_4_k_cu_9ac85858_372326ignoreE,@object
	.size		_ZN40_INTERNAL_f0f23a24_4_k_cu_9ac85858_372324cuda3std3__442_GLOBAL__N__f0f23a24_4_k_cu_9ac85858_372326ignoreE,(_ZN40_INTERNAL_f0f23a24_4_k_cu_9ac85858_372324cute7productE - _ZN40_INTERNAL_f0f23a24_4_k_cu_9ac85858_372324cuda3std3__442_GLOBAL__N__f0f23a24_4_k_cu_9ac85858_372326ignoreE)
_ZN40_INTERNAL_f0f23a24_4_k_cu_9ac85858_372324cuda3std3__442_GLOBAL__N__f0f23a24_4_k_cu_9ac85858_372326ignoreE:
	.zero		1
	.type		_ZN40_INTERNAL_f0f23a24_4_k_cu_9ac85858_372324cute7productE,@object
	.size		_ZN40_INTERNAL_f0f23a24_4_k_cu_9ac85858_372324cute7productE,(_ZN40_INTERNAL_f0f23a24_4_k_cu_9ac85858_372324cuda3std3__45__cpo3endE - _ZN40_INTERNAL_f0f23a24_4_k_cu_9ac85858_372324cute7productE)
_ZN40_INTERNAL_f0f23a24_4_k_cu_9ac85858_372324cute7productE:
	.zero		1
	.type		_ZN40_INTERNAL_f0f23a24_4_k_cu_9ac85858_372324cuda3std3__45__cpo3endE,@object
	.size		_ZN40_INTERNAL_f0f23a24_4_k_cu_9ac85858_372324cuda3std3__45__cpo3endE,(_ZN40_INTERNAL_f0f23a24_4_k_cu_9ac85858_372324cuda3std3__419piecewise_constructE - _ZN40_INTERNAL_f0f23a24_4_k_cu_9ac85858_372324cuda3std3__45__cpo3endE)
_ZN40_INTERNAL_f0f23a24_4_k_cu_9ac85858_372324cuda3std3__45__cpo3endE:
	.zero		1
	.type		_ZN40_INTERNAL_f0f23a24_4_k_cu_9ac85858_372324cuda3std3__419piecewise_constructE,@object
	.size		_ZN40_INTERNAL_f0f23a24_4_k_cu_9ac85858_372324cuda3std3__419piecewise_constructE,(_ZN40_INTERNAL_f0f23a24_4_k_cu_9ac85858_372324cuda3std3__45__cpo4cendE - _ZN40_INTERNAL_f0f23a24_4_k_cu_9ac85858_372324cuda3std3__419piecewise_constructE)
_ZN40_INTERNAL_f0f23a24_4_k_cu_9ac85858_372324cuda3std3__419piecewise_constructE:
	.zero		1
	.type		_ZN40_INTERNAL_f0f23a24_4_k_cu_9ac85858_372324cuda3std3__45__cpo4cendE,@object
	.size		_ZN40_INTERNAL_f0f23a24_4_k_cu_9ac85858_372324cuda3std3__45__cpo4cendE,(_ZN40_INTERNAL_f0f23a24_4_k_cu_9ac85858_372324cuda3std6ranges3__45__cpo4swapE - _ZN40_INTERNAL_f0f23a24_4_k_cu_9ac85858_372324cuda3std3__45__cpo4cendE)
_ZN40_INTERNAL_f0f23a24_4_k_cu_9ac85858_372324cuda3std3__45__cpo4cendE:
	.zero		1
	.type		_ZN40_INTERNAL_f0f23a24_4_k_cu_9ac85858_372324cuda3std6ranges3__45__cpo4swapE,@object
	.size		_ZN40_INTERNAL_f0f23a24_4_k_cu_9ac85858_372324cuda3std6ranges3__45__cpo4swapE,(.L_10 - _ZN40_INTERNAL_f0f23a24_4_k_cu_9ac85858_372324cuda3std6ranges3__45__cpo4swapE)
_ZN40_INTERNAL_f0f23a24_4_k_cu_9ac85858_372324cuda3std6ranges3__45__cpo4swapE:
	.zero		1
.L_10:


//--------------------- .nv.constant0._ZN7cutlass13device_kernelINS_4gemm6kernel13GemmUniversalIN4cute5tupleIJiiiiEEENS1_10collective13CollectiveMmaINS1_46MainloopSm100TmaUmmaWarpSpecializedBlockScaledILi1ELi2ELi1ENS5_IJNS4_1CILi1EEENSA_ILi8EEESB_EEEEENS5_IJNSA_ILi128EEENSA_ILi256EEESG_EEENS5_IJNS_12float_e5m2_tENS_13float_ue8m0_tEEEENS5_IJNS5_IJlSB_lEEENS4_6LayoutINS5_IJNS5_IJNS5_IJNSA_ILi32EEENSA_ILi4EEEEEEiEEESQ_NS5_IJSB_iEEEEEENS5_IJNS5_IJNS5_IJNSA_ILi16EEESO_EEEiEEENS5_IJNS5_IJNSA_ILi0EEESB_EEENSA_ILi512EEEEEENS5_IJSW_iEEEEEEEEEEESK_S13_NS4_8TiledMMAINS4_8MMA_AtomIJNS4_21SM100_MMA_MXF8F6F4_SSISI_SI_fSJ_Li128ELi256ELNS4_4UMMA5MajorE0ELS18_0ELNS17_7ScaleInE0ELS19_0EEEEEENSM_INS5_IJSB_SB_SB_EEENS5_IJSW_SW_SW_EEEEENS5_IJNS4_10UnderscoreES1F_S1F_EEEEENS5_IJNS4_23SM90_TMA_LOAD_MULTICASTES1I_EEENS5_IJNS4_14ComposedLayoutINS4_7SwizzleILi3ELi4ELi3EEENS4_18smem_ptr_flag_bitsILi8EEENSM_INS5_IJSC_SF_EEENS5_IJSF_SB_EEEEEEENSM_INS5_IJNS5_IJNS5_IJSP_SB_EEENS5_IJSN_SB_EEEEEESB_NS5_IJSO_NSA_ILi2EEEEEEEEENS5_IJNS5_IJNS5_IJSU_SY_EEESX_EEESW_NS5_IJSB_SY_EEEEEEEEEEEvNS4_8identityENS5_IJNS4_13SM90_TMA_LOADES26_EEENS5_IJS1S_NSM_INS5_IJNS5_IJNS5_IJSP_S1W_EEES1U_EEESB_S1X_EEENS5_IJS20_SW_NS5_IJSB_NSA_ILi1024EEEEEEEEEEEEEEvS25_EENS_8epilogue10collective18CollectiveEpilogueINS2H_23Sm100TmaWarpSpecializedILi4ELi2ELi64ELb1ELb0EEEJSH_NS5_IJNSM_ISF_SB_EENSM_INSA_ILi64EEESB_EEEEENS_10bfloat16_tESL_S2Q_SL_NS2H_6fusion15FusionCallbacksIS2L_NS2R_17LinearCombinationIS2Q_fS2Q_fLNS_15FloatRoundStyleE2EEESH_S2P_JEEENS4_5SM1004TMEM4LOAD26SM100_TMEM_LOAD_32dp32b64xES26_NS1K_IS1M_NS1N_ILi16EEENSM_INS5_IJSC_S2N_EEENS5_IJS2N_SB_EEEEEEENS4_39AutoVectorizingCopyWithAssumedAlignmentILi128EEENS4_14SM90_TMA_STOREES35_S37_S37_EEEvvEEEEvNT_6ParamsE --------------------------
	.section	.nv.constant0._ZN7cutlass13device_kernelINS_4gemm6kernel13GemmUniversalIN4cute5tupleIJiiiiEEENS1_10collective13CollectiveMmaINS1_46MainloopSm100TmaUmmaWarpSpecializedBlockScaledILi1ELi2ELi1ENS5_IJNS4_1CILi1EEENSA_ILi8EEESB_EEEEENS5_IJNSA_ILi128EEENSA_ILi256EEESG_EEENS5_IJNS_12float_e5m2_tENS_13float_ue8m0_tEEEENS5_IJNS5_IJlSB_lEEENS4_6LayoutINS5_IJNS5_IJNS5_IJNSA_ILi32EEENSA_ILi4EEEEEEiEEESQ_NS5_IJSB_iEEEEEENS5_IJNS5_IJNS5_IJNSA_ILi16EEESO_EEEiEEENS5_IJNS5_IJNSA_ILi0EEESB_EEENSA_ILi512EEEEEENS5_IJSW_iEEEEEEEEEEESK_S13_NS4_8TiledMMAINS4_8MMA_AtomIJNS4_21SM100_MMA_MXF8F6F4_SSISI_SI_fSJ_Li128ELi256ELNS4_4UMMA5MajorE0ELS18_0ELNS17_7ScaleInE0ELS19_0EEEEEENSM_INS5_IJSB_SB_SB_EEENS5_IJSW_SW_SW_EEEEENS5_IJNS4_10UnderscoreES1F_S1F_EEEEENS5_IJNS4_23SM90_TMA_LOAD_MULTICASTES1I_EEENS5_IJNS4_14ComposedLayoutINS4_7SwizzleILi3ELi4ELi3EEENS4_18smem_ptr_flag_bitsILi8EEENSM_INS5_IJSC_SF_EEENS5_IJSF_SB_EEEEEEENSM_INS5_IJNS5_IJNS5_IJSP_SB_EEENS5_IJSN_SB_EEEEEESB_NS5_IJSO_NSA_ILi2EEEEEEEEENS5_IJNS5_IJNS5_IJSU_SY_EEESX_EEESW_NS5_IJSB_SY_EEEEEEEEEEEvNS4_8identityENS5_IJNS4_13SM90_TMA_LOADES26_EEENS5_IJS1S_NSM_INS5_IJNS5_IJNS5_IJSP_S1W_EEES1U_EEESB_S1X_EEENS5_IJS20_SW_NS5_IJSB_NSA_ILi1024EEEEEEEEEEEEEEvS25_EENS_8epilogue10collective18CollectiveEpilogueINS2H_23Sm100TmaWarpSpecializedILi4ELi2ELi64ELb1ELb0EEEJSH_NS5_IJNSM_ISF_SB_EENSM_INSA_ILi64EEESB_EEEEENS_10bfloat16_tESL_S2Q_SL_NS2H_6fusion15FusionCallbacksIS2L_NS2R_17LinearCombinationIS2Q_fS2Q_fLNS_15FloatRoundStyleE2EEESH_S2P_JEEENS4_5SM1004TMEM4LOAD26SM100_TMEM_LOAD_32dp32b64xES26_NS1K_IS1M_NS1N_ILi16EEENSM_INS5_IJSC_S2N_EEENS5_IJS2N_SB_EEEEEEENS4_39AutoVectorizingCopyWithAssumedAlignmentILi128EEENS4_14SM90_TMA_STOREES35_S37_S37_EEEvvEEEEvNT_6ParamsE,"a",@progbits
	.sectionflags	@""
	.align	4
.nv.constant0._ZN7cutlass13device_kernelINS_4gemm6kernel13GemmUniversalIN4cute5tupleIJiiiiEEENS1_10collective13CollectiveMmaINS1_46MainloopSm100TmaUmmaWarpSpecializedBlockScaledILi1ELi2ELi1ENS5_IJNS4_1CILi1EEENSA_ILi8EEESB_EEEEENS5_IJNSA_ILi128EEENSA_ILi256EEESG_EEENS5_IJNS_12float_e5m2_tENS_13float_ue8m0_tEEEENS5_IJNS5_IJlSB_lEEENS4_6LayoutINS5_IJNS5_IJNS5_IJNSA_ILi32EEENSA_ILi4EEEEEEiEEESQ_NS5_IJSB_iEEEEEENS5_IJNS5_IJNS5_IJNSA_ILi16EEESO_EEEiEEENS5_IJNS5_IJNSA_ILi0EEESB_EEENSA_ILi512EEEEEENS5_IJSW_iEEEEEEEEEEESK_S13_NS4_8TiledMMAINS4_8MMA_AtomIJNS4_21SM100_MMA_MXF8F6F4_SSISI_SI_fSJ_Li128ELi256ELNS4_4UMMA5MajorE0ELS18_0ELNS17_7ScaleInE0ELS19_0EEEEEENSM_INS5_IJSB_SB_SB_EEENS5_IJSW_SW_SW_EEEEENS5_IJNS4_10UnderscoreES1F_S1F_EEEEENS5_IJNS4_23SM90_TMA_LOAD_MULTICASTES1I_EEENS5_IJNS4_14ComposedLayoutINS4_7SwizzleILi3ELi4ELi3EEENS4_18smem_ptr_flag_bitsILi8EEENSM_INS5_IJSC_SF_EEENS5_IJSF_SB_EEEEEEENSM_INS5_IJNS5_IJNS5_IJSP_SB_EEENS5_IJSN_SB_EEEEEESB_NS5_IJSO_NSA_ILi2EEEEEEEEENS5_IJNS5_IJNS5_IJSU_SY_EEESX_EEESW_NS5_IJSB_SY_EEEEEEEEEEEvNS4_8identityENS5_IJNS4_13SM90_TMA_LOADES26_EEENS5_IJS1S_NSM_INS5_IJNS5_IJNS5_IJSP_S1W_EEES1U_EEESB_S1X_EEENS5_IJS20_SW_NS5_IJSB_NSA_ILi1024EEEEEEEEEEEEEEvS25_EENS_8epilogue10collective18CollectiveEpilogueINS2H_23Sm100TmaWarpSpecializedILi4ELi2ELi64ELb1ELb0EEEJSH_NS5_IJNSM_ISF_SB_EENSM_INSA_ILi64EEESB_EEEEENS_10bfloat16_tESL_S2Q_SL_NS2H_6fusion15FusionCallbacksIS2L_NS2R_17LinearCombinationIS2Q_fS2Q_fLNS_15FloatRoundStyleE2EEESH_S2P_JEEENS4_5SM1004TMEM4LOAD26SM100_TMEM_LOAD_32dp32b64xES26_NS1K_IS1M_NS1N_ILi16EEENSM_INS5_IJSC_S2N_EEENS5_IJS2N_SB_EEEEEEENS4_39AutoVectorizingCopyWithAssumedAlignmentILi128EEENS4_14SM90_TMA_STOREES35_S37_S37_EEEvvEEEEvNT_6ParamsE:
	.zero		3968


//--------------------- SYMBOLS --------------------------

	.type		.nv.reservedSmem.offset0,@object
	.size		.nv.reservedSmem.offset0,0x4
	.type		.nv.reservedSmem.cap,@object
	.size		.nv.reservedSmem.cap,0x4
	.type		__assertfail,@function
